//
// Generated by NVIDIA NVVM Compiler
//
// Compiler Build ID: CL-36424714
// Cuda compilation tools, release 13.0, V13.0.88
// Based on NVVM 20.0.0
//

.version 9.0
.target sm_100
.address_size 64

	// .globl	_Z14to_padf_kernelPtPhS_Pjm
// _ZZN3cub18CUB_300001_SM_10006detail4scan16DeviceScanKernelINS2_10policy_hubIttty7ComposeE10Policy1000EPtS8_NS0_13ScanTileStateItLb1EEES5_NS0_8NullTypeEytLb0ESB_EEvT0_T1_T2_iT3_T4_T5_E12temp_storage has been demoted
// _ZZN3cub18CUB_300001_SM_10006detail6select23DeviceSelectSweepKernelINS2_10policy_hubIjNS0_8NullTypeElLb0ELNS0_10SelectImplE2EE10Policy1000EPjPS5_S9_PmNS0_13ScanTileStateIiLb1EEE11IsProducingS5_iNS2_19streaming_context_tIlLb1EEELS6_2EEEvT0_T1_T2_T3_T4_T5_T6_T7_iT8_NS1_7vsmem_tEE19static_temp_storage has been demoted
// _ZZN3cub18CUB_300001_SM_10006detail6select23DeviceSelectSweepKernelINS2_10policy_hubI5tokenNS0_8NullTypeElLb0ELNS0_10SelectImplE2EE10Policy1000EPS5_PS6_SA_PmNS0_13ScanTileStateIiLb1EEE8IsIgnoreS6_iNS2_19streaming_context_tIlLb1EEELS7_2EEEvT0_T1_T2_T3_T4_T5_T6_T7_iT8_NS1_7vsmem_tEE19static_temp_storage has been demoted
.global .align 1 .b8 _ZN34_INTERNAL_0e3257eb_4_k_cu_0ccc9cfe4cuda3std3__45__cpo5beginE[1];
.global .align 1 .b8 _ZN34_INTERNAL_0e3257eb_4_k_cu_0ccc9cfe4cuda3std3__45__cpo3endE[1];
.global .align 1 .b8 _ZN34_INTERNAL_0e3257eb_4_k_cu_0ccc9cfe4cuda3std3__45__cpo6cbeginE[1];
.global .align 1 .b8 _ZN34_INTERNAL_0e3257eb_4_k_cu_0ccc9cfe4cuda3std3__45__cpo4cendE[1];
.global .align 1 .b8 _ZN34_INTERNAL_0e3257eb_4_k_cu_0ccc9cfe4cuda3std3__45__cpo6rbeginE[1];
.global .align 1 .b8 _ZN34_INTERNAL_0e3257eb_4_k_cu_0ccc9cfe4cuda3std3__45__cpo4rendE[1];
.global .align 1 .b8 _ZN34_INTERNAL_0e3257eb_4_k_cu_0ccc9cfe4cuda3std3__45__cpo7crbeginE[1];
.global .align 1 .b8 _ZN34_INTERNAL_0e3257eb_4_k_cu_0ccc9cfe4cuda3std3__45__cpo5crendE[1];
.global .align 1 .b8 _ZN34_INTERNAL_0e3257eb_4_k_cu_0ccc9cfe4cuda3std3__436_GLOBAL__N__0e3257eb_4_k_cu_0ccc9cfe6ignoreE[1];
.global .align 1 .b8 _ZN34_INTERNAL_0e3257eb_4_k_cu_0ccc9cfe4cuda3std3__419piecewise_constructE[1];
.global .align 1 .b8 _ZN34_INTERNAL_0e3257eb_4_k_cu_0ccc9cfe4cuda3std3__48in_placeE[1];
.global .align 1 .b8 _ZN34_INTERNAL_0e3257eb_4_k_cu_0ccc9cfe4cuda3std3__420unreachable_sentinelE[1];
.global .align 1 .b8 _ZN34_INTERNAL_0e3257eb_4_k_cu_0ccc9cfe4cuda3std3__47nulloptE[1];
.global .align 1 .b8 _ZN34_INTERNAL_0e3257eb_4_k_cu_0ccc9cfe4cuda3std3__48unexpectE[1];
.global .align 1 .b8 _ZN34_INTERNAL_0e3257eb_4_k_cu_0ccc9cfe4cuda3std6ranges3__45__cpo4swapE[1];
.global .align 1 .b8 _ZN34_INTERNAL_0e3257eb_4_k_cu_0ccc9cfe4cuda3std6ranges3__45__cpo9iter_moveE[1];
.global .align 1 .b8 _ZN34_INTERNAL_0e3257eb_4_k_cu_0ccc9cfe4cuda3std6ranges3__45__cpo5beginE[1];
.global .align 1 .b8 _ZN34_INTERNAL_0e3257eb_4_k_cu_0ccc9cfe4cuda3std6ranges3__45__cpo3endE[1];
.global .align 1 .b8 _ZN34_INTERNAL_0e3257eb_4_k_cu_0ccc9cfe4cuda3std6ranges3__45__cpo6cbeginE[1];
.global .align 1 .b8 _ZN34_INTERNAL_0e3257eb_4_k_cu_0ccc9cfe4cuda3std6ranges3__45__cpo4cendE[1];
.global .align 1 .b8 _ZN34_INTERNAL_0e3257eb_4_k_cu_0ccc9cfe4cuda3std6ranges3__45__cpo7advanceE[1];
.global .align 1 .b8 _ZN34_INTERNAL_0e3257eb_4_k_cu_0ccc9cfe4cuda3std6ranges3__45__cpo9iter_swapE[1];
.global .align 1 .b8 _ZN34_INTERNAL_0e3257eb_4_k_cu_0ccc9cfe4cuda3std6ranges3__45__cpo4nextE[1];
.global .align 1 .b8 _ZN34_INTERNAL_0e3257eb_4_k_cu_0ccc9cfe4cuda3std6ranges3__45__cpo4prevE[1];
.global .align 1 .b8 _ZN34_INTERNAL_0e3257eb_4_k_cu_0ccc9cfe4cuda3std6ranges3__45__cpo4dataE[1];
.global .align 1 .b8 _ZN34_INTERNAL_0e3257eb_4_k_cu_0ccc9cfe4cuda3std6ranges3__45__cpo5cdataE[1];
.global .align 1 .b8 _ZN34_INTERNAL_0e3257eb_4_k_cu_0ccc9cfe4cuda3std6ranges3__45__cpo4sizeE[1];
.global .align 1 .b8 _ZN34_INTERNAL_0e3257eb_4_k_cu_0ccc9cfe4cuda3std6ranges3__45__cpo5ssizeE[1];
.global .align 1 .b8 _ZN34_INTERNAL_0e3257eb_4_k_cu_0ccc9cfe4cuda3std6ranges3__45__cpo8distanceE[1];
.global .align 1 .b8 _ZN34_INTERNAL_0e3257eb_4_k_cu_0ccc9cfe6thrust24THRUST_300001_SM_1000_NS6system6detail10sequential3seqE[1];
.global .align 1 .b8 _ZN34_INTERNAL_0e3257eb_4_k_cu_0ccc9cfe6thrust24THRUST_300001_SM_1000_NS12placeholders2_1E[1];
.global .align 1 .b8 _ZN34_INTERNAL_0e3257eb_4_k_cu_0ccc9cfe6thrust24THRUST_300001_SM_1000_NS12placeholders2_2E[1];
.global .align 1 .b8 _ZN34_INTERNAL_0e3257eb_4_k_cu_0ccc9cfe6thrust24THRUST_300001_SM_1000_NS12placeholders2_3E[1];
.global .align 1 .b8 _ZN34_INTERNAL_0e3257eb_4_k_cu_0ccc9cfe6thrust24THRUST_300001_SM_1000_NS12placeholders2_4E[1];
.global .align 1 .b8 _ZN34_INTERNAL_0e3257eb_4_k_cu_0ccc9cfe6thrust24THRUST_300001_SM_1000_NS12placeholders2_5E[1];
.global .align 1 .b8 _ZN34_INTERNAL_0e3257eb_4_k_cu_0ccc9cfe6thrust24THRUST_300001_SM_1000_NS12placeholders2_6E[1];
.global .align 1 .b8 _ZN34_INTERNAL_0e3257eb_4_k_cu_0ccc9cfe6thrust24THRUST_300001_SM_1000_NS12placeholders2_7E[1];
.global .align 1 .b8 _ZN34_INTERNAL_0e3257eb_4_k_cu_0ccc9cfe6thrust24THRUST_300001_SM_1000_NS12placeholders2_8E[1];
.global .align 1 .b8 _ZN34_INTERNAL_0e3257eb_4_k_cu_0ccc9cfe6thrust24THRUST_300001_SM_1000_NS12placeholders2_9E[1];
.global .align 1 .b8 _ZN34_INTERNAL_0e3257eb_4_k_cu_0ccc9cfe6thrust24THRUST_300001_SM_1000_NS12placeholders3_10E[1];

.visible .entry _Z14to_padf_kernelPtPhS_Pjm(
	.param .u64 .ptr .align 1 _Z14to_padf_kernelPtPhS_Pjm_param_0,
	.param .u64 .ptr .align 1 _Z14to_padf_kernelPtPhS_Pjm_param_1,
	.param .u64 .ptr .align 1 _Z14to_padf_kernelPtPhS_Pjm_param_2,
	.param .u64 .ptr .align 1 _Z14to_padf_kernelPtPhS_Pjm_param_3,
	.param .u64 _Z14to_padf_kernelPtPhS_Pjm_param_4
)
{
	.reg .pred 	%p<2>;
	.reg .b16 	%rs<2>;
	.reg .b32 	%r<6>;
	.reg .b64 	%rd<18>;

	ld.param.u64 	%rd2, [_Z14to_padf_kernelPtPhS_Pjm_param_0];
	ld.param.u64 	%rd3, [_Z14to_padf_kernelPtPhS_Pjm_param_1];
	ld.param.u64 	%rd4, [_Z14to_padf_kernelPtPhS_Pjm_param_2];
	ld.param.u64 	%rd5, [_Z14to_padf_kernelPtPhS_Pjm_param_3];
	ld.param.u64 	%rd6, [_Z14to_padf_kernelPtPhS_Pjm_param_4];
	mov.u32 	%r2, %ctaid.x;
	mov.u32 	%r3, %ntid.x;
	mov.u32 	%r4, %tid.x;
	mad.lo.s32 	%r1, %r2, %r3, %r4;
	bar.sync 	0;
	cvt.u64.u32 	%rd1, %r1;
	setp.le.u64 	%p1, %rd6, %rd1;
	@%p1 bra 	$L__BB0_2;
	cvta.to.global.u64 	%rd7, %rd3;
	cvta.to.global.u64 	%rd8, %rd2;
	cvta.to.global.u64 	%rd9, %rd4;
	cvta.to.global.u64 	%rd10, %rd5;
	add.s64 	%rd11, %rd7, %rd1;
	ld.global.u8 	%r5, [%rd11];
	mul.wide.u32 	%rd12, %r5, 2;
	add.s64 	%rd13, %rd8, %rd12;
	ld.global.u16 	%rs1, [%rd13];
	shl.b64 	%rd14, %rd1, 1;
	add.s64 	%rd15, %rd9, %rd14;
	st.global.u16 	[%rd15], %rs1;
	shl.b64 	%rd16, %rd1, 2;
	add.s64 	%rd17, %rd10, %rd16;
	st.global.u32 	[%rd17], %r1;
$L__BB0_2:
	ret;

}
	// .globl	_Z15to_token_kernelPtPjP5tokenm
.visible .entry _Z15to_token_kernelPtPjP5tokenm(
	.param .u64 .ptr .align 1 _Z15to_token_kernelPtPjP5tokenm_param_0,
	.param .u64 .ptr .align 1 _Z15to_token_kernelPtPjP5tokenm_param_1,
	.param .u64 .ptr .align 1 _Z15to_token_kernelPtPjP5tokenm_param_2,
	.param .u64 _Z15to_token_kernelPtPjP5tokenm_param_3
)
{
	.reg .pred 	%p<3>;
	.reg .b16 	%rs<4>;
	.reg .b32 	%r<21>;
	.reg .b64 	%rd<16>;

	ld.param.u64 	%rd3, [_Z15to_token_kernelPtPjP5tokenm_param_0];
	ld.param.u64 	%rd5, [_Z15to_token_kernelPtPjP5tokenm_param_1];
	ld.param.u64 	%rd4, [_Z15to_token_kernelPtPjP5tokenm_param_2];
	ld.param.u64 	%rd6, [_Z15to_token_kernelPtPjP5tokenm_param_3];
	cvta.to.global.u64 	%rd1, %rd5;
	mov.u32 	%r4, %ctaid.x;
	mov.u32 	%r5, %ntid.x;
	mov.u32 	%r6, %tid.x;
	mad.lo.s32 	%r7, %r4, %r5, %r6;
	cvt.u64.u32 	%rd2, %r7;
	setp.le.u64 	%p1, %rd6, %rd2;
	@%p1 bra 	$L__BB1_4;
	cvt.u32.u64 	%r9, %rd2;
	shl.b64 	%rd7, %rd2, 2;
	add.s64 	%rd8, %rd1, %rd7;
	ld.global.u32 	%r1, [%rd8];
	setp.eq.s32 	%p2, %r9, 0;
	mov.b32 	%r20, 0;
	@%p2 bra 	$L__BB1_3;
	add.s32 	%r11, %r9, -1;
	mul.wide.u32 	%rd9, %r11, 4;
	add.s64 	%rd10, %rd1, %rd9;
	ld.global.u32 	%r12, [%rd10];
	add.s32 	%r20, %r12, 1;
$L__BB1_3:
	add.s32 	%r13, %r1, 1;
	cvta.to.global.u64 	%rd11, %rd4;
	mad.lo.s64 	%rd12, %rd2, 9, %rd11;
	shr.u32 	%r14, %r20, 24;
	st.global.u8 	[%rd12+3], %r14;
	shr.u32 	%r15, %r20, 16;
	st.global.u8 	[%rd12+2], %r15;
	shr.u32 	%r16, %r20, 8;
	st.global.u8 	[%rd12+1], %r16;
	st.global.u8 	[%rd12], %r20;
	shr.u32 	%r17, %r13, 24;
	st.global.u8 	[%rd12+7], %r17;
	shr.u32 	%r18, %r13, 16;
	st.global.u8 	[%rd12+6], %r18;
	shr.u32 	%r19, %r13, 8;
	st.global.u8 	[%rd12+5], %r19;
	st.global.u8 	[%rd12+4], %r13;
	cvta.to.global.u64 	%rd13, %rd3;
	mul.wide.u32 	%rd14, %r1, 2;
	add.s64 	%rd15, %rd13, %rd14;
	ld.global.u8 	%rs1, [%rd15];
	shr.u16 	%rs2, %rs1, 4;
	and.b16  	%rs3, %rs2, 7;
	st.global.u8 	[%rd12+8], %rs3;
$L__BB1_4:
	ret;

}
	// .globl	_ZN3cub18CUB_300001_SM_10006detail11EmptyKernelIvEEvv
.visible .entry _ZN3cub18CUB_300001_SM_10006detail11EmptyKernelIvEEvv()
{


	ret;

}
	// .globl	_ZN3cub18CUB_300001_SM_10006detail6select23DeviceSelectSweepKernelINS2_10policy_hubIjNS0_8NullTypeElLb0ELNS0_10SelectImplE2EE10Policy1000EPjPS5_S9_PmNS0_13ScanTileStateIiLb1EEE11IsProducingS5_iNS2_19streaming_context_tIlLb1EEELS6_2EEEvT0_T1_T2_T3_T4_T5_T6_T7_iT8_NS1_7vsmem_tE
.visible .entry _ZN3cub18CUB_300001_SM_10006detail6select23DeviceSelectSweepKernelINS2_10policy_hubIjNS0_8NullTypeElLb0ELNS0_10SelectImplE2EE10Policy1000EPjPS5_S9_PmNS0_13ScanTileStateIiLb1EEE11IsProducingS5_iNS2_19streaming_context_tIlLb1EEELS6_2EEEvT0_T1_T2_T3_T4_T5_T6_T7_iT8_NS1_7vsmem_tE(
	.param .u64 .ptr .align 1 _ZN3cub18CUB_300001_SM_10006detail6select23DeviceSelectSweepKernelINS2_10policy_hubIjNS0_8NullTypeElLb0ELNS0_10SelectImplE2EE10Policy1000EPjPS5_S9_PmNS0_13ScanTileStateIiLb1EEE11IsProducingS5_iNS2_19streaming_context_tIlLb1EEELS6_2EEEvT0_T1_T2_T3_T4_T5_T6_T7_iT8_NS1_7vsmem_tE_param_0,
	.param .u64 .ptr .align 1 _ZN3cub18CUB_300001_SM_10006detail6select23DeviceSelectSweepKernelINS2_10policy_hubIjNS0_8NullTypeElLb0ELNS0_10SelectImplE2EE10Policy1000EPjPS5_S9_PmNS0_13ScanTileStateIiLb1EEE11IsProducingS5_iNS2_19streaming_context_tIlLb1EEELS6_2EEEvT0_T1_T2_T3_T4_T5_T6_T7_iT8_NS1_7vsmem_tE_param_1,
	.param .u64 .ptr .align 1 _ZN3cub18CUB_300001_SM_10006detail6select23DeviceSelectSweepKernelINS2_10policy_hubIjNS0_8NullTypeElLb0ELNS0_10SelectImplE2EE10Policy1000EPjPS5_S9_PmNS0_13ScanTileStateIiLb1EEE11IsProducingS5_iNS2_19streaming_context_tIlLb1EEELS6_2EEEvT0_T1_T2_T3_T4_T5_T6_T7_iT8_NS1_7vsmem_tE_param_2,
	.param .u64 .ptr .align 1 _ZN3cub18CUB_300001_SM_10006detail6select23DeviceSelectSweepKernelINS2_10policy_hubIjNS0_8NullTypeElLb0ELNS0_10SelectImplE2EE10Policy1000EPjPS5_S9_PmNS0_13ScanTileStateIiLb1EEE11IsProducingS5_iNS2_19streaming_context_tIlLb1EEELS6_2EEEvT0_T1_T2_T3_T4_T5_T6_T7_iT8_NS1_7vsmem_tE_param_3,
	.param .align 8 .b8 _ZN3cub18CUB_300001_SM_10006detail6select23DeviceSelectSweepKernelINS2_10policy_hubIjNS0_8NullTypeElLb0ELNS0_10SelectImplE2EE10Policy1000EPjPS5_S9_PmNS0_13ScanTileStateIiLb1EEE11IsProducingS5_iNS2_19streaming_context_tIlLb1EEELS6_2EEEvT0_T1_T2_T3_T4_T5_T6_T7_iT8_NS1_7vsmem_tE_param_4[8],
	.param .align 8 .b8 _ZN3cub18CUB_300001_SM_10006detail6select23DeviceSelectSweepKernelINS2_10policy_hubIjNS0_8NullTypeElLb0ELNS0_10SelectImplE2EE10Policy1000EPjPS5_S9_PmNS0_13ScanTileStateIiLb1EEE11IsProducingS5_iNS2_19streaming_context_tIlLb1EEELS6_2EEEvT0_T1_T2_T3_T4_T5_T6_T7_iT8_NS1_7vsmem_tE_param_5[16],
	.param .align 1 .b8 _ZN3cub18CUB_300001_SM_10006detail6select23DeviceSelectSweepKernelINS2_10policy_hubIjNS0_8NullTypeElLb0ELNS0_10SelectImplE2EE10Policy1000EPjPS5_S9_PmNS0_13ScanTileStateIiLb1EEE11IsProducingS5_iNS2_19streaming_context_tIlLb1EEELS6_2EEEvT0_T1_T2_T3_T4_T5_T6_T7_iT8_NS1_7vsmem_tE_param_6[1],
	.param .u32 _ZN3cub18CUB_300001_SM_10006detail6select23DeviceSelectSweepKernelINS2_10policy_hubIjNS0_8NullTypeElLb0ELNS0_10SelectImplE2EE10Policy1000EPjPS5_S9_PmNS0_13ScanTileStateIiLb1EEE11IsProducingS5_iNS2_19streaming_context_tIlLb1EEELS6_2EEEvT0_T1_T2_T3_T4_T5_T6_T7_iT8_NS1_7vsmem_tE_param_7,
	.param .u32 _ZN3cub18CUB_300001_SM_10006detail6select23DeviceSelectSweepKernelINS2_10policy_hubIjNS0_8NullTypeElLb0ELNS0_10SelectImplE2EE10Policy1000EPjPS5_S9_PmNS0_13ScanTileStateIiLb1EEE11IsProducingS5_iNS2_19streaming_context_tIlLb1EEELS6_2EEEvT0_T1_T2_T3_T4_T5_T6_T7_iT8_NS1_7vsmem_tE_param_8,
	.param .align 8 .b8 _ZN3cub18CUB_300001_SM_10006detail6select23DeviceSelectSweepKernelINS2_10policy_hubIjNS0_8NullTypeElLb0ELNS0_10SelectImplE2EE10Policy1000EPjPS5_S9_PmNS0_13ScanTileStateIiLb1EEE11IsProducingS5_iNS2_19streaming_context_tIlLb1EEELS6_2EEEvT0_T1_T2_T3_T4_T5_T6_T7_iT8_NS1_7vsmem_tE_param_9[40],
	.param .align 8 .b8 _ZN3cub18CUB_300001_SM_10006detail6select23DeviceSelectSweepKernelINS2_10policy_hubIjNS0_8NullTypeElLb0ELNS0_10SelectImplE2EE10Policy1000EPjPS5_S9_PmNS0_13ScanTileStateIiLb1EEE11IsProducingS5_iNS2_19streaming_context_tIlLb1EEELS6_2EEEvT0_T1_T2_T3_T4_T5_T6_T7_iT8_NS1_7vsmem_tE_param_10[8]
)
.maxntid 608
{
	.reg .pred 	%p<719>;
	.reg .b16 	%rs<164>;
	.reg .b32 	%r<2677>;
	.reg .b64 	%rd<2323>;
	// demoted variable
	.shared .align 16 .b8 _ZZN3cub18CUB_300001_SM_10006detail6select23DeviceSelectSweepKernelINS2_10policy_hubIjNS0_8NullTypeElLb0ELNS0_10SelectImplE2EE10Policy1000EPjPS5_S9_PmNS0_13ScanTileStateIiLb1EEE11IsProducingS5_iNS2_19streaming_context_tIlLb1EEELS6_2EEEvT0_T1_T2_T3_T4_T5_T6_T7_iT8_NS1_7vsmem_tEE19static_temp_storage[46208];
	ld.param.u64 	%rd4, [_ZN3cub18CUB_300001_SM_10006detail6select23DeviceSelectSweepKernelINS2_10policy_hubIjNS0_8NullTypeElLb0ELNS0_10SelectImplE2EE10Policy1000EPjPS5_S9_PmNS0_13ScanTileStateIiLb1EEE11IsProducingS5_iNS2_19streaming_context_tIlLb1EEELS6_2EEEvT0_T1_T2_T3_T4_T5_T6_T7_iT8_NS1_7vsmem_tE_param_4];
	ld.param.u64 	%rd6, [_ZN3cub18CUB_300001_SM_10006detail6select23DeviceSelectSweepKernelINS2_10policy_hubIjNS0_8NullTypeElLb0ELNS0_10SelectImplE2EE10Policy1000EPjPS5_S9_PmNS0_13ScanTileStateIiLb1EEE11IsProducingS5_iNS2_19streaming_context_tIlLb1EEELS6_2EEEvT0_T1_T2_T3_T4_T5_T6_T7_iT8_NS1_7vsmem_tE_param_5+8];
	ld.param.u64 	%rd878, [_ZN3cub18CUB_300001_SM_10006detail6select23DeviceSelectSweepKernelINS2_10policy_hubIjNS0_8NullTypeElLb0ELNS0_10SelectImplE2EE10Policy1000EPjPS5_S9_PmNS0_13ScanTileStateIiLb1EEE11IsProducingS5_iNS2_19streaming_context_tIlLb1EEELS6_2EEEvT0_T1_T2_T3_T4_T5_T6_T7_iT8_NS1_7vsmem_tE_param_5];
	ld.param.u64 	%rd879, [_ZN3cub18CUB_300001_SM_10006detail6select23DeviceSelectSweepKernelINS2_10policy_hubIjNS0_8NullTypeElLb0ELNS0_10SelectImplE2EE10Policy1000EPjPS5_S9_PmNS0_13ScanTileStateIiLb1EEE11IsProducingS5_iNS2_19streaming_context_tIlLb1EEELS6_2EEEvT0_T1_T2_T3_T4_T5_T6_T7_iT8_NS1_7vsmem_tE_param_0];
	ld.param.u64 	%rd880, [_ZN3cub18CUB_300001_SM_10006detail6select23DeviceSelectSweepKernelINS2_10policy_hubIjNS0_8NullTypeElLb0ELNS0_10SelectImplE2EE10Policy1000EPjPS5_S9_PmNS0_13ScanTileStateIiLb1EEE11IsProducingS5_iNS2_19streaming_context_tIlLb1EEELS6_2EEEvT0_T1_T2_T3_T4_T5_T6_T7_iT8_NS1_7vsmem_tE_param_2];
	ld.param.u32 	%r611, [_ZN3cub18CUB_300001_SM_10006detail6select23DeviceSelectSweepKernelINS2_10policy_hubIjNS0_8NullTypeElLb0ELNS0_10SelectImplE2EE10Policy1000EPjPS5_S9_PmNS0_13ScanTileStateIiLb1EEE11IsProducingS5_iNS2_19streaming_context_tIlLb1EEELS6_2EEEvT0_T1_T2_T3_T4_T5_T6_T7_iT8_NS1_7vsmem_tE_param_7];
	ld.param.u32 	%r612, [_ZN3cub18CUB_300001_SM_10006detail6select23DeviceSelectSweepKernelINS2_10policy_hubIjNS0_8NullTypeElLb0ELNS0_10SelectImplE2EE10Policy1000EPjPS5_S9_PmNS0_13ScanTileStateIiLb1EEE11IsProducingS5_iNS2_19streaming_context_tIlLb1EEELS6_2EEEvT0_T1_T2_T3_T4_T5_T6_T7_iT8_NS1_7vsmem_tE_param_8];
	mov.b64 	%rd881, _ZN3cub18CUB_300001_SM_10006detail6select23DeviceSelectSweepKernelINS2_10policy_hubIjNS0_8NullTypeElLb0ELNS0_10SelectImplE2EE10Policy1000EPjPS5_S9_PmNS0_13ScanTileStateIiLb1EEE11IsProducingS5_iNS2_19streaming_context_tIlLb1EEELS6_2EEEvT0_T1_T2_T3_T4_T5_T6_T7_iT8_NS1_7vsmem_tE_param_9;
	mov.u64 	%rd1, %rd881;
	cvta.to.global.u64 	%rd2, %rd879;
	cvta.to.global.u64 	%rd3, %rd880;
	cvta.to.global.u64 	%rd5, %rd878;
	mov.u32 	%r613, %ctaid.x;
	mov.u32 	%r614, %nctaid.y;
	mov.u32 	%r615, %ctaid.y;
	mad.lo.s32 	%r2570, %r613, %r614, %r615;
	mul.lo.s32 	%r2, %r2570, 11552;
	add.s32 	%r616, %r612, -1;
	setp.ge.s32 	%p1, %r2570, %r616;
	@%p1 bra 	$L__BB3_484;
	setp.ne.s32 	%p419, %r2570, 0;
	@%p419 bra 	$L__BB3_235;
	ld.param.u8 	%rs125, [%rd1];
	setp.eq.s16 	%p583, %rs125, 0;
	ld.param.u64 	%rd1759, [%rd1+16];
	selp.b64 	%rd1760, %rd1759, 0, %p583;
	cvt.u64.u32 	%rd1761, %r2;
	add.s64 	%rd1762, %rd1760, %rd1761;
	mov.u32 	%r3, %tid.x;
	and.b32  	%r2125, %r3, 31;
	and.b32  	%r2126, %r3, 992;
	mul.lo.s32 	%r2127, %r2126, 19;
	or.b32  	%r2128, %r2127, %r2125;
	cvt.u64.u32 	%rd1763, %r2128;
	add.s64 	%rd1764, %rd1762, %rd1763;
	shl.b64 	%rd1765, %rd1764, 2;
	add.s64 	%rd1766, %rd2, %rd1765;
	ld.global.u32 	%r2129, [%rd1766];
	ld.global.u32 	%r2130, [%rd1766+128];
	ld.global.u32 	%r2131, [%rd1766+256];
	ld.global.u32 	%r2132, [%rd1766+384];
	ld.global.u32 	%r2133, [%rd1766+512];
	ld.global.u32 	%r2134, [%rd1766+640];
	ld.global.u32 	%r2135, [%rd1766+768];
	ld.global.u32 	%r2136, [%rd1766+896];
	ld.global.u32 	%r2137, [%rd1766+1024];
	ld.global.u32 	%r2138, [%rd1766+1152];
	ld.global.u32 	%r2139, [%rd1766+1280];
	ld.global.u32 	%r2140, [%rd1766+1408];
	ld.global.u32 	%r2141, [%rd1766+1536];
	ld.global.u32 	%r2142, [%rd1766+1664];
	ld.global.u32 	%r2143, [%rd1766+1792];
	ld.global.u32 	%r2144, [%rd1766+1920];
	ld.global.u32 	%r2145, [%rd1766+2048];
	ld.global.u32 	%r2146, [%rd1766+2176];
	ld.global.u32 	%r2147, [%rd1766+2304];
	// begin inline asm
	mov.u32 %r2124, %laneid;
	// end inline asm
	shr.u32 	%r5, %r3, 5;
	mad.lo.s32 	%r2148, %r5, 608, %r2124;
	shl.b32 	%r2149, %r2148, 2;
	mov.u32 	%r2150, _ZZN3cub18CUB_300001_SM_10006detail6select23DeviceSelectSweepKernelINS2_10policy_hubIjNS0_8NullTypeElLb0ELNS0_10SelectImplE2EE10Policy1000EPjPS5_S9_PmNS0_13ScanTileStateIiLb1EEE11IsProducingS5_iNS2_19streaming_context_tIlLb1EEELS6_2EEEvT0_T1_T2_T3_T4_T5_T6_T7_iT8_NS1_7vsmem_tEE19static_temp_storage;
	add.s32 	%r2151, %r2150, %r2149;
	st.shared.u32 	[%r2151], %r2129;
	st.shared.u32 	[%r2151+128], %r2130;
	st.shared.u32 	[%r2151+256], %r2131;
	st.shared.u32 	[%r2151+384], %r2132;
	st.shared.u32 	[%r2151+512], %r2133;
	st.shared.u32 	[%r2151+640], %r2134;
	st.shared.u32 	[%r2151+768], %r2135;
	st.shared.u32 	[%r2151+896], %r2136;
	st.shared.u32 	[%r2151+1024], %r2137;
	st.shared.u32 	[%r2151+1152], %r2138;
	st.shared.u32 	[%r2151+1280], %r2139;
	st.shared.u32 	[%r2151+1408], %r2140;
	st.shared.u32 	[%r2151+1536], %r2141;
	st.shared.u32 	[%r2151+1664], %r2142;
	st.shared.u32 	[%r2151+1792], %r2143;
	st.shared.u32 	[%r2151+1920], %r2144;
	st.shared.u32 	[%r2151+2048], %r2145;
	st.shared.u32 	[%r2151+2176], %r2146;
	st.shared.u32 	[%r2151+2304], %r2147;
	bar.warp.sync 	-1;
	mad.lo.s32 	%r2152, %r2124, 72, %r2151;
	ld.shared.u32 	%r6, [%r2152];
	ld.shared.u32 	%r7, [%r2152+4];
	ld.shared.u32 	%r8, [%r2152+8];
	ld.shared.u32 	%r9, [%r2152+12];
	ld.shared.u32 	%r10, [%r2152+16];
	ld.shared.u32 	%r11, [%r2152+20];
	ld.shared.u32 	%r12, [%r2152+24];
	ld.shared.u32 	%r13, [%r2152+28];
	ld.shared.u32 	%r14, [%r2152+32];
	ld.shared.u32 	%r15, [%r2152+36];
	ld.shared.u32 	%r16, [%r2152+40];
	ld.shared.u32 	%r17, [%r2152+44];
	ld.shared.u32 	%r18, [%r2152+48];
	ld.shared.u32 	%r19, [%r2152+52];
	ld.shared.u32 	%r20, [%r2152+56];
	ld.shared.u32 	%r21, [%r2152+60];
	ld.shared.u32 	%r22, [%r2152+64];
	ld.shared.u32 	%r23, [%r2152+68];
	ld.shared.u32 	%r24, [%r2152+72];
	add.s64 	%rd7, %rd6, -1;
	add.s32 	%r2153, %r6, 1;
	cvt.u64.u32 	%rd8, %r2153;
	and.b64  	%rd1767, %rd6, -4294967296;
	setp.ne.s64 	%p584, %rd1767, 0;
	@%p584 bra 	$L__BB3_4;
	cvt.u32.u64 	%r2154, %rd6;
	cvt.u32.u64 	%r2155, %rd8;
	rem.u32 	%r2156, %r2155, %r2154;
	cvt.u64.u32 	%rd2017, %r2156;
	bra.uni 	$L__BB3_5;
$L__BB3_4:
	rem.u64 	%rd2017, %rd8, %rd6;
$L__BB3_5:
	cvt.u64.u32 	%rd1768, %r6;
	setp.eq.s64 	%p585, %rd7, %rd1768;
	mov.b32 	%r2532, 1;
	@%p585 bra 	$L__BB3_7;
	shl.b64 	%rd1769, %rd2017, 1;
	add.s64 	%rd1770, %rd5, %rd1769;
	ld.global.u8 	%r2158, [%rd1770+1];
	and.b32  	%r2532, %r2158, 1;
$L__BB3_7:
	add.s32 	%r2159, %r7, 1;
	cvt.u64.u32 	%rd12, %r2159;
	setp.ne.s64 	%p586, %rd1767, 0;
	@%p586 bra 	$L__BB3_9;
	cvt.u32.u64 	%r2160, %rd6;
	cvt.u32.u64 	%r2161, %rd12;
	rem.u32 	%r2162, %r2161, %r2160;
	cvt.u64.u32 	%rd2018, %r2162;
	bra.uni 	$L__BB3_10;
$L__BB3_9:
	rem.u64 	%rd2018, %rd12, %rd6;
$L__BB3_10:
	cvt.u64.u32 	%rd1772, %r7;
	setp.eq.s64 	%p587, %rd7, %rd1772;
	mov.b32 	%r2533, 1;
	@%p587 bra 	$L__BB3_12;
	shl.b64 	%rd1773, %rd2018, 1;
	add.s64 	%rd1774, %rd5, %rd1773;
	ld.global.u8 	%r2164, [%rd1774+1];
	and.b32  	%r2533, %r2164, 1;
$L__BB3_12:
	add.s32 	%r2165, %r8, 1;
	cvt.u64.u32 	%rd16, %r2165;
	@%p586 bra 	$L__BB3_14;
	cvt.u32.u64 	%r2166, %rd6;
	cvt.u32.u64 	%r2167, %rd16;
	rem.u32 	%r2168, %r2167, %r2166;
	cvt.u64.u32 	%rd2019, %r2168;
	bra.uni 	$L__BB3_15;
$L__BB3_14:
	rem.u64 	%rd2019, %rd16, %rd6;
$L__BB3_15:
	cvt.u64.u32 	%rd1776, %r8;
	setp.eq.s64 	%p589, %rd7, %rd1776;
	mov.b32 	%r2534, 1;
	@%p589 bra 	$L__BB3_17;
	shl.b64 	%rd1777, %rd2019, 1;
	add.s64 	%rd1778, %rd5, %rd1777;
	ld.global.u8 	%r2170, [%rd1778+1];
	and.b32  	%r2534, %r2170, 1;
$L__BB3_17:
	add.s32 	%r2171, %r9, 1;
	cvt.u64.u32 	%rd20, %r2171;
	@%p586 bra 	$L__BB3_19;
	cvt.u32.u64 	%r2172, %rd6;
	cvt.u32.u64 	%r2173, %rd20;
	rem.u32 	%r2174, %r2173, %r2172;
	cvt.u64.u32 	%rd2020, %r2174;
	bra.uni 	$L__BB3_20;
$L__BB3_19:
	rem.u64 	%rd2020, %rd20, %rd6;
$L__BB3_20:
	cvt.u64.u32 	%rd1780, %r9;
	setp.eq.s64 	%p591, %rd7, %rd1780;
	mov.b32 	%r2535, 1;
	@%p591 bra 	$L__BB3_22;
	shl.b64 	%rd1781, %rd2020, 1;
	add.s64 	%rd1782, %rd5, %rd1781;
	ld.global.u8 	%r2176, [%rd1782+1];
	and.b32  	%r2535, %r2176, 1;
$L__BB3_22:
	add.s32 	%r2177, %r10, 1;
	cvt.u64.u32 	%rd24, %r2177;
	@%p586 bra 	$L__BB3_24;
	cvt.u32.u64 	%r2178, %rd6;
	cvt.u32.u64 	%r2179, %rd24;
	rem.u32 	%r2180, %r2179, %r2178;
	cvt.u64.u32 	%rd2021, %r2180;
	bra.uni 	$L__BB3_25;
$L__BB3_24:
	rem.u64 	%rd2021, %rd24, %rd6;
$L__BB3_25:
	cvt.u64.u32 	%rd1784, %r10;
	setp.eq.s64 	%p593, %rd7, %rd1784;
	mov.b32 	%r2536, 1;
	@%p593 bra 	$L__BB3_27;
	shl.b64 	%rd1785, %rd2021, 1;
	add.s64 	%rd1786, %rd5, %rd1785;
	ld.global.u8 	%r2182, [%rd1786+1];
	and.b32  	%r2536, %r2182, 1;
$L__BB3_27:
	add.s32 	%r2183, %r11, 1;
	cvt.u64.u32 	%rd28, %r2183;
	@%p586 bra 	$L__BB3_29;
	cvt.u32.u64 	%r2184, %rd6;
	cvt.u32.u64 	%r2185, %rd28;
	rem.u32 	%r2186, %r2185, %r2184;
	cvt.u64.u32 	%rd2022, %r2186;
	bra.uni 	$L__BB3_30;
$L__BB3_29:
	rem.u64 	%rd2022, %rd28, %rd6;
$L__BB3_30:
	cvt.u64.u32 	%rd1788, %r11;
	setp.eq.s64 	%p595, %rd7, %rd1788;
	mov.b32 	%r2537, 1;
	@%p595 bra 	$L__BB3_32;
	shl.b64 	%rd1789, %rd2022, 1;
	add.s64 	%rd1790, %rd5, %rd1789;
	ld.global.u8 	%r2188, [%rd1790+1];
	and.b32  	%r2537, %r2188, 1;
$L__BB3_32:
	add.s32 	%r2189, %r12, 1;
	cvt.u64.u32 	%rd32, %r2189;
	@%p586 bra 	$L__BB3_34;
	cvt.u32.u64 	%r2190, %rd6;
	cvt.u32.u64 	%r2191, %rd32;
	rem.u32 	%r2192, %r2191, %r2190;
	cvt.u64.u32 	%rd2023, %r2192;
	bra.uni 	$L__BB3_35;
$L__BB3_34:
	rem.u64 	%rd2023, %rd32, %rd6;
$L__BB3_35:
	cvt.u64.u32 	%rd1792, %r12;
	setp.eq.s64 	%p597, %rd7, %rd1792;
	mov.b32 	%r2538, 1;
	@%p597 bra 	$L__BB3_37;
	shl.b64 	%rd1793, %rd2023, 1;
	add.s64 	%rd1794, %rd5, %rd1793;
	ld.global.u8 	%r2194, [%rd1794+1];
	and.b32  	%r2538, %r2194, 1;
$L__BB3_37:
	add.s32 	%r2195, %r13, 1;
	cvt.u64.u32 	%rd36, %r2195;
	@%p586 bra 	$L__BB3_39;
	cvt.u32.u64 	%r2196, %rd6;
	cvt.u32.u64 	%r2197, %rd36;
	rem.u32 	%r2198, %r2197, %r2196;
	cvt.u64.u32 	%rd2024, %r2198;
	bra.uni 	$L__BB3_40;
$L__BB3_39:
	rem.u64 	%rd2024, %rd36, %rd6;
$L__BB3_40:
	cvt.u64.u32 	%rd1796, %r13;
	setp.eq.s64 	%p599, %rd7, %rd1796;
	mov.b32 	%r2539, 1;
	@%p599 bra 	$L__BB3_42;
	shl.b64 	%rd1797, %rd2024, 1;
	add.s64 	%rd1798, %rd5, %rd1797;
	ld.global.u8 	%r2200, [%rd1798+1];
	and.b32  	%r2539, %r2200, 1;
$L__BB3_42:
	add.s32 	%r2201, %r14, 1;
	cvt.u64.u32 	%rd40, %r2201;
	@%p586 bra 	$L__BB3_44;
	cvt.u32.u64 	%r2202, %rd6;
	cvt.u32.u64 	%r2203, %rd40;
	rem.u32 	%r2204, %r2203, %r2202;
	cvt.u64.u32 	%rd2025, %r2204;
	bra.uni 	$L__BB3_45;
$L__BB3_44:
	rem.u64 	%rd2025, %rd40, %rd6;
$L__BB3_45:
	cvt.u64.u32 	%rd1800, %r14;
	setp.eq.s64 	%p601, %rd7, %rd1800;
	mov.b32 	%r2540, 1;
	@%p601 bra 	$L__BB3_47;
	shl.b64 	%rd1801, %rd2025, 1;
	add.s64 	%rd1802, %rd5, %rd1801;
	ld.global.u8 	%r2206, [%rd1802+1];
	and.b32  	%r2540, %r2206, 1;
$L__BB3_47:
	add.s32 	%r2207, %r15, 1;
	cvt.u64.u32 	%rd44, %r2207;
	and.b64  	%rd1803, %rd6, -4294967296;
	setp.ne.s64 	%p602, %rd1803, 0;
	@%p602 bra 	$L__BB3_49;
	cvt.u32.u64 	%r2208, %rd6;
	cvt.u32.u64 	%r2209, %rd44;
	rem.u32 	%r2210, %r2209, %r2208;
	cvt.u64.u32 	%rd2026, %r2210;
	bra.uni 	$L__BB3_50;
$L__BB3_49:
	rem.u64 	%rd2026, %rd44, %rd6;
$L__BB3_50:
	cvt.u64.u32 	%rd1804, %r15;
	setp.eq.s64 	%p603, %rd7, %rd1804;
	mov.b32 	%r2541, 1;
	@%p603 bra 	$L__BB3_52;
	shl.b64 	%rd1805, %rd2026, 1;
	add.s64 	%rd1806, %rd5, %rd1805;
	ld.global.u8 	%r2212, [%rd1806+1];
	and.b32  	%r2541, %r2212, 1;
$L__BB3_52:
	add.s32 	%r2213, %r16, 1;
	cvt.u64.u32 	%rd48, %r2213;
	and.b64  	%rd1807, %rd6, -4294967296;
	setp.ne.s64 	%p604, %rd1807, 0;
	@%p604 bra 	$L__BB3_54;
	cvt.u32.u64 	%r2214, %rd6;
	cvt.u32.u64 	%r2215, %rd48;
	rem.u32 	%r2216, %r2215, %r2214;
	cvt.u64.u32 	%rd2027, %r2216;
	bra.uni 	$L__BB3_55;
$L__BB3_54:
	rem.u64 	%rd2027, %rd48, %rd6;
$L__BB3_55:
	cvt.u64.u32 	%rd1808, %r16;
	setp.eq.s64 	%p605, %rd7, %rd1808;
	mov.b32 	%r2542, 1;
	@%p605 bra 	$L__BB3_57;
	shl.b64 	%rd1809, %rd2027, 1;
	add.s64 	%rd1810, %rd5, %rd1809;
	ld.global.u8 	%r2218, [%rd1810+1];
	and.b32  	%r2542, %r2218, 1;
$L__BB3_57:
	add.s32 	%r2219, %r17, 1;
	cvt.u64.u32 	%rd52, %r2219;
	and.b64  	%rd1811, %rd6, -4294967296;
	setp.ne.s64 	%p606, %rd1811, 0;
	@%p606 bra 	$L__BB3_59;
	cvt.u32.u64 	%r2220, %rd6;
	cvt.u32.u64 	%r2221, %rd52;
	rem.u32 	%r2222, %r2221, %r2220;
	cvt.u64.u32 	%rd2028, %r2222;
	bra.uni 	$L__BB3_60;
$L__BB3_59:
	rem.u64 	%rd2028, %rd52, %rd6;
$L__BB3_60:
	cvt.u64.u32 	%rd1812, %r17;
	setp.eq.s64 	%p607, %rd7, %rd1812;
	mov.b32 	%r2543, 1;
	@%p607 bra 	$L__BB3_62;
	shl.b64 	%rd1813, %rd2028, 1;
	add.s64 	%rd1814, %rd5, %rd1813;
	ld.global.u8 	%r2224, [%rd1814+1];
	and.b32  	%r2543, %r2224, 1;
$L__BB3_62:
	add.s32 	%r2225, %r18, 1;
	cvt.u64.u32 	%rd56, %r2225;
	and.b64  	%rd1815, %rd6, -4294967296;
	setp.ne.s64 	%p608, %rd1815, 0;
	@%p608 bra 	$L__BB3_64;
	cvt.u32.u64 	%r2226, %rd6;
	cvt.u32.u64 	%r2227, %rd56;
	rem.u32 	%r2228, %r2227, %r2226;
	cvt.u64.u32 	%rd2029, %r2228;
	bra.uni 	$L__BB3_65;
$L__BB3_64:
	rem.u64 	%rd2029, %rd56, %rd6;
$L__BB3_65:
	cvt.u64.u32 	%rd1816, %r18;
	setp.eq.s64 	%p609, %rd7, %rd1816;
	mov.b32 	%r2544, 1;
	@%p609 bra 	$L__BB3_67;
	shl.b64 	%rd1817, %rd2029, 1;
	add.s64 	%rd1818, %rd5, %rd1817;
	ld.global.u8 	%r2230, [%rd1818+1];
	and.b32  	%r2544, %r2230, 1;
$L__BB3_67:
	add.s32 	%r2231, %r19, 1;
	cvt.u64.u32 	%rd60, %r2231;
	and.b64  	%rd1819, %rd6, -4294967296;
	setp.ne.s64 	%p610, %rd1819, 0;
	@%p610 bra 	$L__BB3_69;
	cvt.u32.u64 	%r2232, %rd6;
	cvt.u32.u64 	%r2233, %rd60;
	rem.u32 	%r2234, %r2233, %r2232;
	cvt.u64.u32 	%rd2030, %r2234;
	bra.uni 	$L__BB3_70;
$L__BB3_69:
	rem.u64 	%rd2030, %rd60, %rd6;
$L__BB3_70:
	cvt.u64.u32 	%rd1820, %r19;
	setp.eq.s64 	%p611, %rd7, %rd1820;
	mov.b32 	%r2545, 1;
	@%p611 bra 	$L__BB3_72;
	shl.b64 	%rd1821, %rd2030, 1;
	add.s64 	%rd1822, %rd5, %rd1821;
	ld.global.u8 	%r2236, [%rd1822+1];
	and.b32  	%r2545, %r2236, 1;
$L__BB3_72:
	add.s32 	%r2237, %r20, 1;
	cvt.u64.u32 	%rd64, %r2237;
	and.b64  	%rd1823, %rd6, -4294967296;
	setp.ne.s64 	%p612, %rd1823, 0;
	@%p612 bra 	$L__BB3_74;
	cvt.u32.u64 	%r2238, %rd6;
	cvt.u32.u64 	%r2239, %rd64;
	rem.u32 	%r2240, %r2239, %r2238;
	cvt.u64.u32 	%rd2031, %r2240;
	bra.uni 	$L__BB3_75;
$L__BB3_74:
	rem.u64 	%rd2031, %rd64, %rd6;
$L__BB3_75:
	cvt.u64.u32 	%rd1824, %r20;
	setp.eq.s64 	%p613, %rd7, %rd1824;
	mov.b32 	%r2546, 1;
	@%p613 bra 	$L__BB3_77;
	shl.b64 	%rd1825, %rd2031, 1;
	add.s64 	%rd1826, %rd5, %rd1825;
	ld.global.u8 	%r2242, [%rd1826+1];
	and.b32  	%r2546, %r2242, 1;
$L__BB3_77:
	add.s32 	%r2243, %r21, 1;
	cvt.u64.u32 	%rd68, %r2243;
	and.b64  	%rd1827, %rd6, -4294967296;
	setp.ne.s64 	%p614, %rd1827, 0;
	@%p614 bra 	$L__BB3_79;
	cvt.u32.u64 	%r2244, %rd6;
	cvt.u32.u64 	%r2245, %rd68;
	rem.u32 	%r2246, %r2245, %r2244;
	cvt.u64.u32 	%rd2032, %r2246;
	bra.uni 	$L__BB3_80;
$L__BB3_79:
	rem.u64 	%rd2032, %rd68, %rd6;
$L__BB3_80:
	cvt.u64.u32 	%rd1828, %r21;
	setp.eq.s64 	%p615, %rd7, %rd1828;
	mov.b32 	%r2547, 1;
	@%p615 bra 	$L__BB3_82;
	shl.b64 	%rd1829, %rd2032, 1;
	add.s64 	%rd1830, %rd5, %rd1829;
	ld.global.u8 	%r2248, [%rd1830+1];
	and.b32  	%r2547, %r2248, 1;
$L__BB3_82:
	add.s32 	%r2249, %r22, 1;
	cvt.u64.u32 	%rd72, %r2249;
	and.b64  	%rd1831, %rd6, -4294967296;
	setp.ne.s64 	%p616, %rd1831, 0;
	@%p616 bra 	$L__BB3_84;
	cvt.u32.u64 	%r2250, %rd6;
	cvt.u32.u64 	%r2251, %rd72;
	rem.u32 	%r2252, %r2251, %r2250;
	cvt.u64.u32 	%rd2033, %r2252;
	bra.uni 	$L__BB3_85;
$L__BB3_84:
	rem.u64 	%rd2033, %rd72, %rd6;
$L__BB3_85:
	cvt.u64.u32 	%rd1832, %r22;
	setp.eq.s64 	%p617, %rd7, %rd1832;
	mov.b32 	%r2548, 1;
	@%p617 bra 	$L__BB3_87;
	shl.b64 	%rd1833, %rd2033, 1;
	add.s64 	%rd1834, %rd5, %rd1833;
	ld.global.u8 	%r2254, [%rd1834+1];
	and.b32  	%r2548, %r2254, 1;
$L__BB3_87:
	add.s32 	%r2255, %r23, 1;
	cvt.u64.u32 	%rd76, %r2255;
	and.b64  	%rd1835, %rd6, -4294967296;
	setp.ne.s64 	%p618, %rd1835, 0;
	@%p618 bra 	$L__BB3_89;
	cvt.u32.u64 	%r2256, %rd6;
	cvt.u32.u64 	%r2257, %rd76;
	rem.u32 	%r2258, %r2257, %r2256;
	cvt.u64.u32 	%rd2034, %r2258;
	bra.uni 	$L__BB3_90;
$L__BB3_89:
	rem.u64 	%rd2034, %rd76, %rd6;
$L__BB3_90:
	cvt.u64.u32 	%rd1836, %r23;
	setp.eq.s64 	%p619, %rd7, %rd1836;
	mov.b32 	%r2549, 1;
	@%p619 bra 	$L__BB3_92;
	shl.b64 	%rd1837, %rd2034, 1;
	add.s64 	%rd1838, %rd5, %rd1837;
	ld.global.u8 	%r2260, [%rd1838+1];
	and.b32  	%r2549, %r2260, 1;
$L__BB3_92:
	add.s32 	%r2261, %r24, 1;
	cvt.u64.u32 	%rd80, %r2261;
	and.b64  	%rd1839, %rd6, -4294967296;
	setp.ne.s64 	%p620, %rd1839, 0;
	@%p620 bra 	$L__BB3_94;
	cvt.u32.u64 	%r2262, %rd6;
	cvt.u32.u64 	%r2263, %rd80;
	rem.u32 	%r2264, %r2263, %r2262;
	cvt.u64.u32 	%rd2035, %r2264;
	bra.uni 	$L__BB3_95;
$L__BB3_94:
	rem.u64 	%rd2035, %rd80, %rd6;
$L__BB3_95:
	cvt.u64.u32 	%rd1840, %r24;
	setp.eq.s64 	%p621, %rd7, %rd1840;
	mov.b32 	%r2550, 1;
	@%p621 bra 	$L__BB3_97;
	shl.b64 	%rd1841, %rd2035, 1;
	add.s64 	%rd1842, %rd5, %rd1841;
	ld.global.u8 	%r2266, [%rd1842+1];
	and.b32  	%r2550, %r2266, 1;
$L__BB3_97:
	bar.sync 	0;
	add.s32 	%r63, %r2533, %r2532;
	add.s32 	%r64, %r2534, %r63;
	add.s32 	%r65, %r2535, %r64;
	add.s32 	%r66, %r2536, %r65;
	add.s32 	%r67, %r2537, %r66;
	add.s32 	%r68, %r2538, %r67;
	add.s32 	%r69, %r2539, %r68;
	add.s32 	%r70, %r2540, %r69;
	add.s32 	%r71, %r2541, %r70;
	add.s32 	%r72, %r2542, %r71;
	add.s32 	%r73, %r2543, %r72;
	add.s32 	%r74, %r2544, %r73;
	add.s32 	%r75, %r2545, %r74;
	add.s32 	%r76, %r2546, %r75;
	add.s32 	%r77, %r2547, %r76;
	add.s32 	%r78, %r2548, %r77;
	add.s32 	%r79, %r2549, %r78;
	add.s32 	%r2271, %r2550, %r79;
	mov.b32 	%r2269, 1;
	mov.b32 	%r2294, 0;
	mov.b32 	%r2296, -1;
	// begin inline asm
	{  .reg .s32 r0;  .reg .pred p;  shfl.sync.up.b32 r0|p, %r2271, %r2269, %r2294, %r2296;  @p add.s32 r0, r0, %r2271;  mov.s32 %r2267, r0;}
	// end inline asm
	mov.b32 	%r2275, 2;
	// begin inline asm
	{  .reg .s32 r0;  .reg .pred p;  shfl.sync.up.b32 r0|p, %r2267, %r2275, %r2294, %r2296;  @p add.s32 r0, r0, %r2267;  mov.s32 %r2273, r0;}
	// end inline asm
	mov.b32 	%r2281, 4;
	// begin inline asm
	{  .reg .s32 r0;  .reg .pred p;  shfl.sync.up.b32 r0|p, %r2273, %r2281, %r2294, %r2296;  @p add.s32 r0, r0, %r2273;  mov.s32 %r2279, r0;}
	// end inline asm
	mov.b32 	%r2287, 8;
	// begin inline asm
	{  .reg .s32 r0;  .reg .pred p;  shfl.sync.up.b32 r0|p, %r2279, %r2287, %r2294, %r2296;  @p add.s32 r0, r0, %r2279;  mov.s32 %r2285, r0;}
	// end inline asm
	mov.b32 	%r2293, 16;
	// begin inline asm
	{  .reg .s32 r0;  .reg .pred p;  shfl.sync.up.b32 r0|p, %r2285, %r2293, %r2294, %r2296;  @p add.s32 r0, r0, %r2285;  mov.s32 %r2291, r0;}
	// end inline asm
	setp.ne.s32 	%p622, %r2124, 31;
	@%p622 bra 	$L__BB3_99;
	shl.b32 	%r2297, %r5, 2;
	mov.u32 	%r2298, _ZZN3cub18CUB_300001_SM_10006detail6select23DeviceSelectSweepKernelINS2_10policy_hubIjNS0_8NullTypeElLb0ELNS0_10SelectImplE2EE10Policy1000EPjPS5_S9_PmNS0_13ScanTileStateIiLb1EEE11IsProducingS5_iNS2_19streaming_context_tIlLb1EEELS6_2EEEvT0_T1_T2_T3_T4_T5_T6_T7_iT8_NS1_7vsmem_tEE19static_temp_storage;
	add.s32 	%r2299, %r2298, %r2297;
	st.shared.u32 	[%r2299], %r2291;
$L__BB3_99:
	bar.sync 	0;
	ld.shared.v4.u32 	{%r2300, %r2301, %r2302, %r2303}, [_ZZN3cub18CUB_300001_SM_10006detail6select23DeviceSelectSweepKernelINS2_10policy_hubIjNS0_8NullTypeElLb0ELNS0_10SelectImplE2EE10Policy1000EPjPS5_S9_PmNS0_13ScanTileStateIiLb1EEE11IsProducingS5_iNS2_19streaming_context_tIlLb1EEELS6_2EEEvT0_T1_T2_T3_T4_T5_T6_T7_iT8_NS1_7vsmem_tEE19static_temp_storage];
	add.s32 	%r2304, %r2301, %r2300;
	setp.eq.s32 	%p623, %r5, 2;
	selp.b32 	%r2305, %r2304, %r2300, %p623;
	add.s32 	%r2306, %r2304, %r2302;
	setp.eq.s32 	%p624, %r5, 3;
	selp.b32 	%r2307, %r2306, %r2305, %p624;
	add.s32 	%r2308, %r2306, %r2303;
	setp.eq.s32 	%p625, %r5, 4;
	selp.b32 	%r2309, %r2308, %r2307, %p625;
	ld.shared.v4.u32 	{%r2310, %r2311, %r2312, %r2313}, [_ZZN3cub18CUB_300001_SM_10006detail6select23DeviceSelectSweepKernelINS2_10policy_hubIjNS0_8NullTypeElLb0ELNS0_10SelectImplE2EE10Policy1000EPjPS5_S9_PmNS0_13ScanTileStateIiLb1EEE11IsProducingS5_iNS2_19streaming_context_tIlLb1EEELS6_2EEEvT0_T1_T2_T3_T4_T5_T6_T7_iT8_NS1_7vsmem_tEE19static_temp_storage+16];
	add.s32 	%r2314, %r2308, %r2310;
	setp.eq.s32 	%p626, %r5, 5;
	selp.b32 	%r2315, %r2314, %r2309, %p626;
	add.s32 	%r2316, %r2314, %r2311;
	setp.eq.s32 	%p627, %r5, 6;
	selp.b32 	%r2317, %r2316, %r2315, %p627;
	add.s32 	%r2318, %r2316, %r2312;
	setp.eq.s32 	%p628, %r5, 7;
	selp.b32 	%r2319, %r2318, %r2317, %p628;
	add.s32 	%r2320, %r2318, %r2313;
	setp.eq.s32 	%p629, %r5, 8;
	selp.b32 	%r2321, %r2320, %r2319, %p629;
	ld.shared.v4.u32 	{%r2322, %r2323, %r2324, %r2325}, [_ZZN3cub18CUB_300001_SM_10006detail6select23DeviceSelectSweepKernelINS2_10policy_hubIjNS0_8NullTypeElLb0ELNS0_10SelectImplE2EE10Policy1000EPjPS5_S9_PmNS0_13ScanTileStateIiLb1EEE11IsProducingS5_iNS2_19streaming_context_tIlLb1EEELS6_2EEEvT0_T1_T2_T3_T4_T5_T6_T7_iT8_NS1_7vsmem_tEE19static_temp_storage+32];
	add.s32 	%r2326, %r2320, %r2322;
	setp.eq.s32 	%p630, %r5, 9;
	selp.b32 	%r2327, %r2326, %r2321, %p630;
	add.s32 	%r2328, %r2326, %r2323;
	setp.eq.s32 	%p631, %r5, 10;
	selp.b32 	%r2329, %r2328, %r2327, %p631;
	add.s32 	%r2330, %r2328, %r2324;
	setp.eq.s32 	%p632, %r5, 11;
	selp.b32 	%r2331, %r2330, %r2329, %p632;
	add.s32 	%r2332, %r2330, %r2325;
	setp.eq.s32 	%p633, %r5, 12;
	selp.b32 	%r2333, %r2332, %r2331, %p633;
	ld.shared.v4.u32 	{%r2334, %r2335, %r2336, %r2337}, [_ZZN3cub18CUB_300001_SM_10006detail6select23DeviceSelectSweepKernelINS2_10policy_hubIjNS0_8NullTypeElLb0ELNS0_10SelectImplE2EE10Policy1000EPjPS5_S9_PmNS0_13ScanTileStateIiLb1EEE11IsProducingS5_iNS2_19streaming_context_tIlLb1EEELS6_2EEEvT0_T1_T2_T3_T4_T5_T6_T7_iT8_NS1_7vsmem_tEE19static_temp_storage+48];
	add.s32 	%r2338, %r2332, %r2334;
	setp.eq.s32 	%p634, %r5, 13;
	selp.b32 	%r2339, %r2338, %r2333, %p634;
	add.s32 	%r2340, %r2338, %r2335;
	setp.eq.s32 	%p635, %r5, 14;
	selp.b32 	%r2341, %r2340, %r2339, %p635;
	add.s32 	%r2342, %r2340, %r2336;
	setp.eq.s32 	%p636, %r5, 15;
	selp.b32 	%r2343, %r2342, %r2341, %p636;
	add.s32 	%r2344, %r2342, %r2337;
	setp.eq.s32 	%p637, %r5, 16;
	selp.b32 	%r2345, %r2344, %r2343, %p637;
	.pragma "used_bytes_mask 4095";
	ld.shared.v4.u32 	{%r2346, %r2347, %r2348, %r2349}, [_ZZN3cub18CUB_300001_SM_10006detail6select23DeviceSelectSweepKernelINS2_10policy_hubIjNS0_8NullTypeElLb0ELNS0_10SelectImplE2EE10Policy1000EPjPS5_S9_PmNS0_13ScanTileStateIiLb1EEE11IsProducingS5_iNS2_19streaming_context_tIlLb1EEELS6_2EEEvT0_T1_T2_T3_T4_T5_T6_T7_iT8_NS1_7vsmem_tEE19static_temp_storage+64];
	add.s32 	%r2350, %r2344, %r2346;
	setp.eq.s32 	%p638, %r5, 17;
	selp.b32 	%r2351, %r2350, %r2345, %p638;
	add.s32 	%r2352, %r2350, %r2347;
	setp.eq.s32 	%p639, %r5, 18;
	selp.b32 	%r2353, %r2352, %r2351, %p639;
	add.s32 	%r82, %r2352, %r2348;
	setp.lt.u32 	%p640, %r3, 32;
	selp.b32 	%r2354, 0, %r2353, %p640;
	setp.eq.s32 	%p641, %r2124, 0;
	sub.s32 	%r2355, %r2291, %r2271;
	selp.b32 	%r2356, 0, %r2355, %p641;
	add.s32 	%r83, %r2354, %r2356;
	setp.ne.s32 	%p642, %r3, 0;
	@%p642 bra 	$L__BB3_101;
	add.s64 	%rd1843, %rd4, 256;
	mov.b32 	%r2357, 101;
	// begin inline asm
	st.relaxed.gpu.v2.u32 [%rd1843], {%r2357, %r82};
	// end inline asm
$L__BB3_101:
	bar.sync 	0;
	sub.s32 	%r84, 11552, %r82;
	mul.lo.s32 	%r2359, %r3, 19;
	sub.s32 	%r2360, %r2359, %r83;
	setp.eq.s32 	%p643, %r2532, 0;
	add.s32 	%r2361, %r83, %r84;
	selp.b32 	%r2362, %r2360, %r2361, %p643;
	shl.b32 	%r2363, %r2362, 2;
	mov.u32 	%r2364, _ZZN3cub18CUB_300001_SM_10006detail6select23DeviceSelectSweepKernelINS2_10policy_hubIjNS0_8NullTypeElLb0ELNS0_10SelectImplE2EE10Policy1000EPjPS5_S9_PmNS0_13ScanTileStateIiLb1EEE11IsProducingS5_iNS2_19streaming_context_tIlLb1EEELS6_2EEEvT0_T1_T2_T3_T4_T5_T6_T7_iT8_NS1_7vsmem_tEE19static_temp_storage;
	add.s32 	%r2365, %r2364, %r2363;
	st.shared.u32 	[%r2365], %r6;
	add.s32 	%r2366, %r83, %r2532;
	sub.s32 	%r2367, %r2359, %r2366;
	add.s32 	%r2368, %r2367, 1;
	setp.eq.s32 	%p644, %r2533, 0;
	add.s32 	%r2369, %r2361, %r2532;
	selp.b32 	%r2370, %r2368, %r2369, %p644;
	shl.b32 	%r2371, %r2370, 2;
	add.s32 	%r2372, %r2364, %r2371;
	st.shared.u32 	[%r2372], %r7;
	add.s32 	%r2373, %r63, %r83;
	sub.s32 	%r2374, %r2359, %r2373;
	add.s32 	%r2375, %r2374, 2;
	setp.eq.s32 	%p645, %r2534, 0;
	add.s32 	%r2376, %r2369, %r2533;
	selp.b32 	%r2377, %r2375, %r2376, %p645;
	shl.b32 	%r2378, %r2377, 2;
	add.s32 	%r2379, %r2364, %r2378;
	st.shared.u32 	[%r2379], %r8;
	add.s32 	%r2380, %r64, %r83;
	sub.s32 	%r2381, %r2359, %r2380;
	add.s32 	%r2382, %r2381, 3;
	setp.eq.s32 	%p646, %r2535, 0;
	add.s32 	%r2383, %r2376, %r2534;
	selp.b32 	%r2384, %r2382, %r2383, %p646;
	shl.b32 	%r2385, %r2384, 2;
	add.s32 	%r2386, %r2364, %r2385;
	st.shared.u32 	[%r2386], %r9;
	add.s32 	%r2387, %r65, %r83;
	sub.s32 	%r2388, %r2359, %r2387;
	add.s32 	%r2389, %r2388, 4;
	setp.eq.s32 	%p647, %r2536, 0;
	add.s32 	%r2390, %r2383, %r2535;
	selp.b32 	%r2391, %r2389, %r2390, %p647;
	shl.b32 	%r2392, %r2391, 2;
	add.s32 	%r2393, %r2364, %r2392;
	st.shared.u32 	[%r2393], %r10;
	add.s32 	%r2394, %r66, %r83;
	sub.s32 	%r2395, %r2359, %r2394;
	add.s32 	%r2396, %r2395, 5;
	setp.eq.s32 	%p648, %r2537, 0;
	add.s32 	%r2397, %r2390, %r2536;
	selp.b32 	%r2398, %r2396, %r2397, %p648;
	shl.b32 	%r2399, %r2398, 2;
	add.s32 	%r2400, %r2364, %r2399;
	st.shared.u32 	[%r2400], %r11;
	add.s32 	%r2401, %r67, %r83;
	sub.s32 	%r2402, %r2359, %r2401;
	add.s32 	%r2403, %r2402, 6;
	setp.eq.s32 	%p649, %r2538, 0;
	add.s32 	%r2404, %r2397, %r2537;
	selp.b32 	%r2405, %r2403, %r2404, %p649;
	shl.b32 	%r2406, %r2405, 2;
	add.s32 	%r2407, %r2364, %r2406;
	st.shared.u32 	[%r2407], %r12;
	add.s32 	%r2408, %r68, %r83;
	sub.s32 	%r2409, %r2359, %r2408;
	add.s32 	%r2410, %r2409, 7;
	setp.eq.s32 	%p650, %r2539, 0;
	add.s32 	%r2411, %r2404, %r2538;
	selp.b32 	%r2412, %r2410, %r2411, %p650;
	shl.b32 	%r2413, %r2412, 2;
	add.s32 	%r2414, %r2364, %r2413;
	st.shared.u32 	[%r2414], %r13;
	add.s32 	%r2415, %r69, %r83;
	sub.s32 	%r2416, %r2359, %r2415;
	add.s32 	%r2417, %r2416, 8;
	setp.eq.s32 	%p651, %r2540, 0;
	add.s32 	%r2418, %r2411, %r2539;
	selp.b32 	%r2419, %r2417, %r2418, %p651;
	shl.b32 	%r2420, %r2419, 2;
	add.s32 	%r2421, %r2364, %r2420;
	st.shared.u32 	[%r2421], %r14;
	add.s32 	%r2422, %r70, %r83;
	sub.s32 	%r2423, %r2359, %r2422;
	add.s32 	%r2424, %r2423, 9;
	setp.eq.s32 	%p652, %r2541, 0;
	add.s32 	%r2425, %r2418, %r2540;
	selp.b32 	%r2426, %r2424, %r2425, %p652;
	shl.b32 	%r2427, %r2426, 2;
	add.s32 	%r2428, %r2364, %r2427;
	st.shared.u32 	[%r2428], %r15;
	add.s32 	%r2429, %r71, %r83;
	sub.s32 	%r2430, %r2359, %r2429;
	add.s32 	%r2431, %r2430, 10;
	setp.eq.s32 	%p653, %r2542, 0;
	add.s32 	%r2432, %r2425, %r2541;
	selp.b32 	%r2433, %r2431, %r2432, %p653;
	shl.b32 	%r2434, %r2433, 2;
	add.s32 	%r2435, %r2364, %r2434;
	st.shared.u32 	[%r2435], %r16;
	add.s32 	%r2436, %r72, %r83;
	sub.s32 	%r2437, %r2359, %r2436;
	add.s32 	%r2438, %r2437, 11;
	setp.eq.s32 	%p654, %r2543, 0;
	add.s32 	%r2439, %r2432, %r2542;
	selp.b32 	%r2440, %r2438, %r2439, %p654;
	shl.b32 	%r2441, %r2440, 2;
	add.s32 	%r2442, %r2364, %r2441;
	st.shared.u32 	[%r2442], %r17;
	add.s32 	%r2443, %r73, %r83;
	sub.s32 	%r2444, %r2359, %r2443;
	add.s32 	%r2445, %r2444, 12;
	setp.eq.s32 	%p655, %r2544, 0;
	add.s32 	%r2446, %r2439, %r2543;
	selp.b32 	%r2447, %r2445, %r2446, %p655;
	shl.b32 	%r2448, %r2447, 2;
	add.s32 	%r2449, %r2364, %r2448;
	st.shared.u32 	[%r2449], %r18;
	add.s32 	%r2450, %r74, %r83;
	sub.s32 	%r2451, %r2359, %r2450;
	add.s32 	%r2452, %r2451, 13;
	setp.eq.s32 	%p656, %r2545, 0;
	add.s32 	%r2453, %r2446, %r2544;
	selp.b32 	%r2454, %r2452, %r2453, %p656;
	shl.b32 	%r2455, %r2454, 2;
	add.s32 	%r2456, %r2364, %r2455;
	st.shared.u32 	[%r2456], %r19;
	add.s32 	%r2457, %r75, %r83;
	sub.s32 	%r2458, %r2359, %r2457;
	add.s32 	%r2459, %r2458, 14;
	setp.eq.s32 	%p657, %r2546, 0;
	add.s32 	%r2460, %r2453, %r2545;
	selp.b32 	%r2461, %r2459, %r2460, %p657;
	shl.b32 	%r2462, %r2461, 2;
	add.s32 	%r2463, %r2364, %r2462;
	st.shared.u32 	[%r2463], %r20;
	add.s32 	%r2464, %r76, %r83;
	sub.s32 	%r2465, %r2359, %r2464;
	add.s32 	%r2466, %r2465, 15;
	setp.eq.s32 	%p658, %r2547, 0;
	add.s32 	%r2467, %r2460, %r2546;
	selp.b32 	%r2468, %r2466, %r2467, %p658;
	shl.b32 	%r2469, %r2468, 2;
	add.s32 	%r2470, %r2364, %r2469;
	st.shared.u32 	[%r2470], %r21;
	add.s32 	%r2471, %r77, %r83;
	sub.s32 	%r2472, %r2359, %r2471;
	add.s32 	%r2473, %r2472, 16;
	setp.eq.s32 	%p659, %r2548, 0;
	add.s32 	%r2474, %r2467, %r2547;
	selp.b32 	%r2475, %r2473, %r2474, %p659;
	shl.b32 	%r2476, %r2475, 2;
	add.s32 	%r2477, %r2364, %r2476;
	st.shared.u32 	[%r2477], %r22;
	add.s32 	%r2478, %r78, %r83;
	sub.s32 	%r2479, %r2359, %r2478;
	add.s32 	%r2480, %r2479, 17;
	setp.eq.s32 	%p660, %r2549, 0;
	add.s32 	%r2481, %r2474, %r2548;
	selp.b32 	%r2482, %r2480, %r2481, %p660;
	shl.b32 	%r2483, %r2482, 2;
	add.s32 	%r2484, %r2364, %r2483;
	st.shared.u32 	[%r2484], %r23;
	add.s32 	%r2485, %r79, %r83;
	sub.s32 	%r2486, %r2359, %r2485;
	add.s32 	%r2487, %r2486, 18;
	setp.eq.s32 	%p661, %r2550, 0;
	add.s32 	%r2488, %r2481, %r2549;
	selp.b32 	%r2489, %r2487, %r2488, %p661;
	shl.b32 	%r2490, %r2489, 2;
	add.s32 	%r2491, %r2364, %r2490;
	st.shared.u32 	[%r2491], %r24;
	bar.sync 	0;
	ld.param.u8 	%rs1, [%rd1];
	ld.param.u64 	%rd1844, [%rd1+24];
	cvta.to.global.u64 	%rd84, %rd1844;
	ld.param.u64 	%rd85, [%rd1+8];
	ld.param.u64 	%rd86, [%rd1+16];
	setp.ge.s32 	%p662, %r3, %r84;
	@%p662 bra 	$L__BB3_105;
	setp.ne.s16 	%p664, %rs1, 0;
	mov.b64 	%rd2036, 0;
	@%p664 bra 	$L__BB3_104;
	ld.global.u64 	%rd1848, [%rd84];
	sub.s64 	%rd2036, %rd86, %rd1848;
$L__BB3_104:
	cvt.u64.u32 	%rd1849, %r3;
	add.s64 	%rd1850, %rd2036, %rd1849;
	not.b64 	%rd1851, %rd1850;
	add.s64 	%rd2038, %rd85, %rd1851;
	bra.uni 	$L__BB3_108;
$L__BB3_105:
	setp.ne.s16 	%p663, %rs1, 0;
	mov.b64 	%rd2037, 0;
	@%p663 bra 	$L__BB3_107;
	ld.global.u64 	%rd2037, [%rd84];
$L__BB3_107:
	sub.s32 	%r2492, %r3, %r84;
	cvt.s64.s32 	%rd1846, %r2492;
	add.s64 	%rd2038, %rd2037, %rd1846;
$L__BB3_108:
	shl.b32 	%r2493, %r3, 2;
	add.s32 	%r85, %r2364, %r2493;
	ld.shared.u32 	%r2495, [%r85];
	shl.b64 	%rd1852, %rd2038, 2;
	add.s64 	%rd1853, %rd3, %rd1852;
	st.global.u32 	[%rd1853], %r2495;
	add.s32 	%r86, %r3, 608;
	setp.lt.s32 	%p665, %r86, %r84;
	@%p665 bra 	$L__BB3_112;
	setp.ne.s16 	%p666, %rs1, 0;
	mov.b64 	%rd2039, 0;
	@%p666 bra 	$L__BB3_111;
	ld.global.u64 	%rd2039, [%rd84];
$L__BB3_111:
	sub.s32 	%r2496, %r86, %r84;
	cvt.s64.s32 	%rd1855, %r2496;
	add.s64 	%rd2041, %rd2039, %rd1855;
	bra.uni 	$L__BB3_115;
$L__BB3_112:
	setp.ne.s16 	%p667, %rs1, 0;
	mov.b64 	%rd2040, 0;
	@%p667 bra 	$L__BB3_114;
	ld.global.u64 	%rd1857, [%rd84];
	sub.s64 	%rd2040, %rd86, %rd1857;
$L__BB3_114:
	cvt.u64.u32 	%rd1858, %r86;
	add.s64 	%rd1859, %rd2040, %rd1858;
	not.b64 	%rd1860, %rd1859;
	add.s64 	%rd2041, %rd85, %rd1860;
$L__BB3_115:
	ld.shared.u32 	%r2497, [%r85+2432];
	shl.b64 	%rd1861, %rd2041, 2;
	add.s64 	%rd1862, %rd3, %rd1861;
	st.global.u32 	[%rd1862], %r2497;
	add.s32 	%r87, %r3, 1216;
	setp.lt.s32 	%p668, %r87, %r84;
	@%p668 bra 	$L__BB3_119;
	setp.ne.s16 	%p669, %rs1, 0;
	mov.b64 	%rd2042, 0;
	@%p669 bra 	$L__BB3_118;
	ld.global.u64 	%rd2042, [%rd84];
$L__BB3_118:
	sub.s32 	%r2498, %r87, %r84;
	cvt.s64.s32 	%rd1864, %r2498;
	add.s64 	%rd2044, %rd2042, %rd1864;
	bra.uni 	$L__BB3_122;
$L__BB3_119:
	setp.ne.s16 	%p670, %rs1, 0;
	mov.b64 	%rd2043, 0;
	@%p670 bra 	$L__BB3_121;
	ld.global.u64 	%rd1866, [%rd84];
	sub.s64 	%rd2043, %rd86, %rd1866;
$L__BB3_121:
	cvt.u64.u32 	%rd1867, %r87;
	add.s64 	%rd1868, %rd2043, %rd1867;
	not.b64 	%rd1869, %rd1868;
	add.s64 	%rd2044, %rd85, %rd1869;
$L__BB3_122:
	ld.shared.u32 	%r2499, [%r85+4864];
	shl.b64 	%rd1870, %rd2044, 2;
	add.s64 	%rd1871, %rd3, %rd1870;
	st.global.u32 	[%rd1871], %r2499;
	add.s32 	%r88, %r3, 1824;
	setp.lt.s32 	%p671, %r88, %r84;
	@%p671 bra 	$L__BB3_126;
	setp.ne.s16 	%p672, %rs1, 0;
	mov.b64 	%rd2045, 0;
	@%p672 bra 	$L__BB3_125;
	ld.global.u64 	%rd2045, [%rd84];
$L__BB3_125:
	sub.s32 	%r2500, %r88, %r84;
	cvt.s64.s32 	%rd1873, %r2500;
	add.s64 	%rd2047, %rd2045, %rd1873;
	bra.uni 	$L__BB3_129;
$L__BB3_126:
	setp.ne.s16 	%p673, %rs1, 0;
	mov.b64 	%rd2046, 0;
	@%p673 bra 	$L__BB3_128;
	ld.global.u64 	%rd1875, [%rd84];
	sub.s64 	%rd2046, %rd86, %rd1875;
$L__BB3_128:
	cvt.u64.u32 	%rd1876, %r88;
	add.s64 	%rd1877, %rd2046, %rd1876;
	not.b64 	%rd1878, %rd1877;
	add.s64 	%rd2047, %rd85, %rd1878;
$L__BB3_129:
	ld.shared.u32 	%r2501, [%r85+7296];
	shl.b64 	%rd1879, %rd2047, 2;
	add.s64 	%rd1880, %rd3, %rd1879;
	st.global.u32 	[%rd1880], %r2501;
	add.s32 	%r89, %r3, 2432;
	setp.lt.s32 	%p674, %r89, %r84;
	@%p674 bra 	$L__BB3_133;
	setp.ne.s16 	%p675, %rs1, 0;
	mov.b64 	%rd2048, 0;
	@%p675 bra 	$L__BB3_132;
	ld.global.u64 	%rd2048, [%rd84];
$L__BB3_132:
	sub.s32 	%r2502, %r89, %r84;
	cvt.s64.s32 	%rd1882, %r2502;
	add.s64 	%rd2050, %rd2048, %rd1882;
	bra.uni 	$L__BB3_136;
$L__BB3_133:
	setp.ne.s16 	%p676, %rs1, 0;
	mov.b64 	%rd2049, 0;
	@%p676 bra 	$L__BB3_135;
	ld.global.u64 	%rd1884, [%rd84];
	sub.s64 	%rd2049, %rd86, %rd1884;
$L__BB3_135:
	cvt.u64.u32 	%rd1885, %r89;
	add.s64 	%rd1886, %rd2049, %rd1885;
	not.b64 	%rd1887, %rd1886;
	add.s64 	%rd2050, %rd85, %rd1887;
$L__BB3_136:
	ld.shared.u32 	%r2503, [%r85+9728];
	shl.b64 	%rd1888, %rd2050, 2;
	add.s64 	%rd1889, %rd3, %rd1888;
	st.global.u32 	[%rd1889], %r2503;
	add.s32 	%r90, %r3, 3040;
	setp.lt.s32 	%p677, %r90, %r84;
	@%p677 bra 	$L__BB3_140;
	setp.ne.s16 	%p678, %rs1, 0;
	mov.b64 	%rd2051, 0;
	@%p678 bra 	$L__BB3_139;
	ld.global.u64 	%rd2051, [%rd84];
$L__BB3_139:
	sub.s32 	%r2504, %r90, %r84;
	cvt.s64.s32 	%rd1891, %r2504;
	add.s64 	%rd2053, %rd2051, %rd1891;
	bra.uni 	$L__BB3_143;
$L__BB3_140:
	setp.ne.s16 	%p679, %rs1, 0;
	mov.b64 	%rd2052, 0;
	@%p679 bra 	$L__BB3_142;
	ld.global.u64 	%rd1893, [%rd84];
	sub.s64 	%rd2052, %rd86, %rd1893;
$L__BB3_142:
	cvt.u64.u32 	%rd1894, %r90;
	add.s64 	%rd1895, %rd2052, %rd1894;
	not.b64 	%rd1896, %rd1895;
	add.s64 	%rd2053, %rd85, %rd1896;
$L__BB3_143:
	ld.shared.u32 	%r2505, [%r85+12160];
	shl.b64 	%rd1897, %rd2053, 2;
	add.s64 	%rd1898, %rd3, %rd1897;
	st.global.u32 	[%rd1898], %r2505;
	add.s32 	%r91, %r3, 3648;
	setp.lt.s32 	%p680, %r91, %r84;
	@%p680 bra 	$L__BB3_147;
	setp.ne.s16 	%p681, %rs1, 0;
	mov.b64 	%rd2054, 0;
	@%p681 bra 	$L__BB3_146;
	ld.global.u64 	%rd2054, [%rd84];
$L__BB3_146:
	sub.s32 	%r2506, %r91, %r84;
	cvt.s64.s32 	%rd1900, %r2506;
	add.s64 	%rd2056, %rd2054, %rd1900;
	bra.uni 	$L__BB3_150;
$L__BB3_147:
	setp.ne.s16 	%p682, %rs1, 0;
	mov.b64 	%rd2055, 0;
	@%p682 bra 	$L__BB3_149;
	ld.global.u64 	%rd1902, [%rd84];
	sub.s64 	%rd2055, %rd86, %rd1902;
$L__BB3_149:
	cvt.u64.u32 	%rd1903, %r91;
	add.s64 	%rd1904, %rd2055, %rd1903;
	not.b64 	%rd1905, %rd1904;
	add.s64 	%rd2056, %rd85, %rd1905;
$L__BB3_150:
	ld.shared.u32 	%r2507, [%r85+14592];
	shl.b64 	%rd1906, %rd2056, 2;
	add.s64 	%rd1907, %rd3, %rd1906;
	st.global.u32 	[%rd1907], %r2507;
	add.s32 	%r92, %r3, 4256;
	setp.lt.s32 	%p683, %r92, %r84;
	@%p683 bra 	$L__BB3_154;
	setp.ne.s16 	%p684, %rs1, 0;
	mov.b64 	%rd2057, 0;
	@%p684 bra 	$L__BB3_153;
	ld.global.u64 	%rd2057, [%rd84];
$L__BB3_153:
	sub.s32 	%r2508, %r92, %r84;
	cvt.s64.s32 	%rd1909, %r2508;
	add.s64 	%rd2059, %rd2057, %rd1909;
	bra.uni 	$L__BB3_157;
$L__BB3_154:
	setp.ne.s16 	%p685, %rs1, 0;
	mov.b64 	%rd2058, 0;
	@%p685 bra 	$L__BB3_156;
	ld.global.u64 	%rd1911, [%rd84];
	sub.s64 	%rd2058, %rd86, %rd1911;
$L__BB3_156:
	cvt.u64.u32 	%rd1912, %r92;
	add.s64 	%rd1913, %rd2058, %rd1912;
	not.b64 	%rd1914, %rd1913;
	add.s64 	%rd2059, %rd85, %rd1914;
$L__BB3_157:
	ld.shared.u32 	%r2509, [%r85+17024];
	shl.b64 	%rd1915, %rd2059, 2;
	add.s64 	%rd1916, %rd3, %rd1915;
	st.global.u32 	[%rd1916], %r2509;
	add.s32 	%r93, %r3, 4864;
	setp.lt.s32 	%p686, %r93, %r84;
	@%p686 bra 	$L__BB3_161;
	setp.ne.s16 	%p687, %rs1, 0;
	mov.b64 	%rd2060, 0;
	@%p687 bra 	$L__BB3_160;
	ld.global.u64 	%rd2060, [%rd84];
$L__BB3_160:
	sub.s32 	%r2510, %r93, %r84;
	cvt.s64.s32 	%rd1918, %r2510;
	add.s64 	%rd2062, %rd2060, %rd1918;
	bra.uni 	$L__BB3_164;
$L__BB3_161:
	setp.ne.s16 	%p688, %rs1, 0;
	mov.b64 	%rd2061, 0;
	@%p688 bra 	$L__BB3_163;
	ld.global.u64 	%rd1920, [%rd84];
	sub.s64 	%rd2061, %rd86, %rd1920;
$L__BB3_163:
	cvt.u64.u32 	%rd1921, %r93;
	add.s64 	%rd1922, %rd2061, %rd1921;
	not.b64 	%rd1923, %rd1922;
	add.s64 	%rd2062, %rd85, %rd1923;
$L__BB3_164:
	ld.shared.u32 	%r2511, [%r85+19456];
	shl.b64 	%rd1924, %rd2062, 2;
	add.s64 	%rd1925, %rd3, %rd1924;
	st.global.u32 	[%rd1925], %r2511;
	add.s32 	%r94, %r3, 5472;
	setp.lt.s32 	%p689, %r94, %r84;
	@%p689 bra 	$L__BB3_168;
	setp.ne.s16 	%p690, %rs1, 0;
	mov.b64 	%rd2063, 0;
	@%p690 bra 	$L__BB3_167;
	ld.global.u64 	%rd2063, [%rd84];
$L__BB3_167:
	sub.s32 	%r2512, %r94, %r84;
	cvt.s64.s32 	%rd1927, %r2512;
	add.s64 	%rd2065, %rd2063, %rd1927;
	bra.uni 	$L__BB3_171;
$L__BB3_168:
	setp.ne.s16 	%p691, %rs1, 0;
	mov.b64 	%rd2064, 0;
	@%p691 bra 	$L__BB3_170;
	ld.global.u64 	%rd1929, [%rd84];
	sub.s64 	%rd2064, %rd86, %rd1929;
$L__BB3_170:
	cvt.u64.u32 	%rd1930, %r94;
	add.s64 	%rd1931, %rd2064, %rd1930;
	not.b64 	%rd1932, %rd1931;
	add.s64 	%rd2065, %rd85, %rd1932;
$L__BB3_171:
	ld.shared.u32 	%r2513, [%r85+21888];
	shl.b64 	%rd1933, %rd2065, 2;
	add.s64 	%rd1934, %rd3, %rd1933;
	st.global.u32 	[%rd1934], %r2513;
	add.s32 	%r95, %r3, 6080;
	setp.lt.s32 	%p692, %r95, %r84;
	@%p692 bra 	$L__BB3_175;
	setp.ne.s16 	%p693, %rs1, 0;
	mov.b64 	%rd2066, 0;
	@%p693 bra 	$L__BB3_174;
	ld.global.u64 	%rd2066, [%rd84];
$L__BB3_174:
	sub.s32 	%r2514, %r95, %r84;
	cvt.s64.s32 	%rd1936, %r2514;
	add.s64 	%rd2068, %rd2066, %rd1936;
	bra.uni 	$L__BB3_178;
$L__BB3_175:
	setp.ne.s16 	%p694, %rs1, 0;
	mov.b64 	%rd2067, 0;
	@%p694 bra 	$L__BB3_177;
	ld.global.u64 	%rd1938, [%rd84];
	sub.s64 	%rd2067, %rd86, %rd1938;
$L__BB3_177:
	cvt.u64.u32 	%rd1939, %r95;
	add.s64 	%rd1940, %rd2067, %rd1939;
	not.b64 	%rd1941, %rd1940;
	add.s64 	%rd2068, %rd85, %rd1941;
$L__BB3_178:
	ld.shared.u32 	%r2515, [%r85+24320];
	shl.b64 	%rd1942, %rd2068, 2;
	add.s64 	%rd1943, %rd3, %rd1942;
	st.global.u32 	[%rd1943], %r2515;
	add.s32 	%r96, %r3, 6688;
	setp.lt.s32 	%p695, %r96, %r84;
	@%p695 bra 	$L__BB3_182;
	setp.ne.s16 	%p696, %rs1, 0;
	mov.b64 	%rd2069, 0;
	@%p696 bra 	$L__BB3_181;
	ld.global.u64 	%rd2069, [%rd84];
$L__BB3_181:
	sub.s32 	%r2516, %r96, %r84;
	cvt.s64.s32 	%rd1945, %r2516;
	add.s64 	%rd2071, %rd2069, %rd1945;
	bra.uni 	$L__BB3_185;
$L__BB3_182:
	setp.ne.s16 	%p697, %rs1, 0;
	mov.b64 	%rd2070, 0;
	@%p697 bra 	$L__BB3_184;
	ld.global.u64 	%rd1947, [%rd84];
	sub.s64 	%rd2070, %rd86, %rd1947;
$L__BB3_184:
	cvt.u64.u32 	%rd1948, %r96;
	add.s64 	%rd1949, %rd2070, %rd1948;
	not.b64 	%rd1950, %rd1949;
	add.s64 	%rd2071, %rd85, %rd1950;
$L__BB3_185:
	ld.shared.u32 	%r2517, [%r85+26752];
	shl.b64 	%rd1951, %rd2071, 2;
	add.s64 	%rd1952, %rd3, %rd1951;
	st.global.u32 	[%rd1952], %r2517;
	add.s32 	%r97, %r3, 7296;
	setp.lt.s32 	%p698, %r97, %r84;
	@%p698 bra 	$L__BB3_189;
	setp.ne.s16 	%p699, %rs1, 0;
	mov.b64 	%rd2072, 0;
	@%p699 bra 	$L__BB3_188;
	ld.global.u64 	%rd2072, [%rd84];
$L__BB3_188:
	sub.s32 	%r2518, %r97, %r84;
	cvt.s64.s32 	%rd1954, %r2518;
	add.s64 	%rd2074, %rd2072, %rd1954;
	bra.uni 	$L__BB3_192;
$L__BB3_189:
	setp.ne.s16 	%p700, %rs1, 0;
	mov.b64 	%rd2073, 0;
	@%p700 bra 	$L__BB3_191;
	ld.global.u64 	%rd1956, [%rd84];
	sub.s64 	%rd2073, %rd86, %rd1956;
$L__BB3_191:
	cvt.u64.u32 	%rd1957, %r97;
	add.s64 	%rd1958, %rd2073, %rd1957;
	not.b64 	%rd1959, %rd1958;
	add.s64 	%rd2074, %rd85, %rd1959;
$L__BB3_192:
	ld.shared.u32 	%r2519, [%r85+29184];
	shl.b64 	%rd1960, %rd2074, 2;
	add.s64 	%rd1961, %rd3, %rd1960;
	st.global.u32 	[%rd1961], %r2519;
	add.s32 	%r98, %r3, 7904;
	setp.lt.s32 	%p701, %r98, %r84;
	@%p701 bra 	$L__BB3_196;
	setp.ne.s16 	%p702, %rs1, 0;
	mov.b64 	%rd2075, 0;
	@%p702 bra 	$L__BB3_195;
	ld.global.u64 	%rd2075, [%rd84];
$L__BB3_195:
	sub.s32 	%r2520, %r98, %r84;
	cvt.s64.s32 	%rd1963, %r2520;
	add.s64 	%rd2077, %rd2075, %rd1963;
	bra.uni 	$L__BB3_199;
$L__BB3_196:
	setp.ne.s16 	%p703, %rs1, 0;
	mov.b64 	%rd2076, 0;
	@%p703 bra 	$L__BB3_198;
	ld.global.u64 	%rd1965, [%rd84];
	sub.s64 	%rd2076, %rd86, %rd1965;
$L__BB3_198:
	cvt.u64.u32 	%rd1966, %r98;
	add.s64 	%rd1967, %rd2076, %rd1966;
	not.b64 	%rd1968, %rd1967;
	add.s64 	%rd2077, %rd85, %rd1968;
$L__BB3_199:
	ld.shared.u32 	%r2521, [%r85+31616];
	shl.b64 	%rd1969, %rd2077, 2;
	add.s64 	%rd1970, %rd3, %rd1969;
	st.global.u32 	[%rd1970], %r2521;
	add.s32 	%r99, %r3, 8512;
	setp.lt.s32 	%p704, %r99, %r84;
	@%p704 bra 	$L__BB3_203;
	setp.ne.s16 	%p705, %rs1, 0;
	mov.b64 	%rd2078, 0;
	@%p705 bra 	$L__BB3_202;
	ld.global.u64 	%rd2078, [%rd84];
$L__BB3_202:
	sub.s32 	%r2522, %r99, %r84;
	cvt.s64.s32 	%rd1972, %r2522;
	add.s64 	%rd2080, %rd2078, %rd1972;
	bra.uni 	$L__BB3_206;
$L__BB3_203:
	setp.ne.s16 	%p706, %rs1, 0;
	mov.b64 	%rd2079, 0;
	@%p706 bra 	$L__BB3_205;
	ld.global.u64 	%rd1974, [%rd84];
	sub.s64 	%rd2079, %rd86, %rd1974;
$L__BB3_205:
	cvt.u64.u32 	%rd1975, %r99;
	add.s64 	%rd1976, %rd2079, %rd1975;
	not.b64 	%rd1977, %rd1976;
	add.s64 	%rd2080, %rd85, %rd1977;
$L__BB3_206:
	ld.shared.u32 	%r2523, [%r85+34048];
	shl.b64 	%rd1978, %rd2080, 2;
	add.s64 	%rd1979, %rd3, %rd1978;
	st.global.u32 	[%rd1979], %r2523;
	add.s32 	%r100, %r3, 9120;
	setp.lt.s32 	%p707, %r100, %r84;
	@%p707 bra 	$L__BB3_210;
	setp.ne.s16 	%p708, %rs1, 0;
	mov.b64 	%rd2081, 0;
	@%p708 bra 	$L__BB3_209;
	ld.global.u64 	%rd2081, [%rd84];
$L__BB3_209:
	sub.s32 	%r2524, %r100, %r84;
	cvt.s64.s32 	%rd1981, %r2524;
	add.s64 	%rd2083, %rd2081, %rd1981;
	bra.uni 	$L__BB3_213;
$L__BB3_210:
	setp.ne.s16 	%p709, %rs1, 0;
	mov.b64 	%rd2082, 0;
	@%p709 bra 	$L__BB3_212;
	ld.global.u64 	%rd1983, [%rd84];
	sub.s64 	%rd2082, %rd86, %rd1983;
$L__BB3_212:
	cvt.u64.u32 	%rd1984, %r100;
	add.s64 	%rd1985, %rd2082, %rd1984;
	not.b64 	%rd1986, %rd1985;
	add.s64 	%rd2083, %rd85, %rd1986;
$L__BB3_213:
	ld.shared.u32 	%r2525, [%r85+36480];
	shl.b64 	%rd1987, %rd2083, 2;
	add.s64 	%rd1988, %rd3, %rd1987;
	st.global.u32 	[%rd1988], %r2525;
	add.s32 	%r101, %r3, 9728;
	setp.lt.s32 	%p710, %r101, %r84;
	@%p710 bra 	$L__BB3_217;
	setp.ne.s16 	%p711, %rs1, 0;
	mov.b64 	%rd2084, 0;
	@%p711 bra 	$L__BB3_216;
	ld.global.u64 	%rd2084, [%rd84];
$L__BB3_216:
	sub.s32 	%r2526, %r101, %r84;
	cvt.s64.s32 	%rd1990, %r2526;
	add.s64 	%rd2086, %rd2084, %rd1990;
	bra.uni 	$L__BB3_220;
$L__BB3_217:
	setp.ne.s16 	%p712, %rs1, 0;
	mov.b64 	%rd2085, 0;
	@%p712 bra 	$L__BB3_219;
	ld.global.u64 	%rd1992, [%rd84];
	sub.s64 	%rd2085, %rd86, %rd1992;
$L__BB3_219:
	cvt.u64.u32 	%rd1993, %r101;
	add.s64 	%rd1994, %rd2085, %rd1993;
	not.b64 	%rd1995, %rd1994;
	add.s64 	%rd2086, %rd85, %rd1995;
$L__BB3_220:
	ld.shared.u32 	%r2527, [%r85+38912];
	shl.b64 	%rd1996, %rd2086, 2;
	add.s64 	%rd1997, %rd3, %rd1996;
	st.global.u32 	[%rd1997], %r2527;
	add.s32 	%r102, %r3, 10336;
	setp.lt.s32 	%p713, %r102, %r84;
	@%p713 bra 	$L__BB3_224;
	setp.ne.s16 	%p714, %rs1, 0;
	mov.b64 	%rd2087, 0;
	@%p714 bra 	$L__BB3_223;
	ld.global.u64 	%rd2087, [%rd84];
$L__BB3_223:
	sub.s32 	%r2528, %r102, %r84;
	cvt.s64.s32 	%rd1999, %r2528;
	add.s64 	%rd2089, %rd2087, %rd1999;
	bra.uni 	$L__BB3_227;
$L__BB3_224:
	setp.ne.s16 	%p715, %rs1, 0;
	mov.b64 	%rd2088, 0;
	@%p715 bra 	$L__BB3_226;
	ld.global.u64 	%rd2001, [%rd84];
	sub.s64 	%rd2088, %rd86, %rd2001;
$L__BB3_226:
	cvt.u64.u32 	%rd2002, %r102;
	add.s64 	%rd2003, %rd2088, %rd2002;
	not.b64 	%rd2004, %rd2003;
	add.s64 	%rd2089, %rd85, %rd2004;
$L__BB3_227:
	ld.shared.u32 	%r2529, [%r85+41344];
	shl.b64 	%rd2005, %rd2089, 2;
	add.s64 	%rd2006, %rd3, %rd2005;
	st.global.u32 	[%rd2006], %r2529;
	add.s32 	%r103, %r3, 10944;
	setp.lt.s32 	%p716, %r103, %r84;
	@%p716 bra 	$L__BB3_231;
	setp.ne.s16 	%p717, %rs1, 0;
	mov.b64 	%rd2090, 0;
	@%p717 bra 	$L__BB3_230;
	ld.global.u64 	%rd2090, [%rd84];
$L__BB3_230:
	sub.s32 	%r2530, %r103, %r84;
	cvt.s64.s32 	%rd2008, %r2530;
	add.s64 	%rd2092, %rd2090, %rd2008;
	bra.uni 	$L__BB3_234;
$L__BB3_231:
	setp.ne.s16 	%p718, %rs1, 0;
	mov.b64 	%rd2091, 0;
	@%p718 bra 	$L__BB3_233;
	ld.global.u64 	%rd2010, [%rd84];
	sub.s64 	%rd2091, %rd86, %rd2010;
$L__BB3_233:
	cvt.u64.u32 	%rd2011, %r103;
	add.s64 	%rd2012, %rd2091, %rd2011;
	not.b64 	%rd2013, %rd2012;
	add.s64 	%rd2092, %rd85, %rd2013;
$L__BB3_234:
	ld.shared.u32 	%r2531, [%r85+43776];
	shl.b64 	%rd2014, %rd2092, 2;
	add.s64 	%rd2015, %rd3, %rd2014;
	st.global.u32 	[%rd2015], %r2531;
	bra.uni 	$L__BB3_1161;
$L__BB3_235:
	ld.param.u8 	%rs86, [%rd1];
	setp.eq.s16 	%p420, %rs86, 0;
	ld.param.u64 	%rd1454, [%rd1+16];
	selp.b64 	%rd1455, %rd1454, 0, %p420;
	cvt.s64.s32 	%rd1456, %r2;
	add.s64 	%rd1457, %rd1455, %rd1456;
	mov.u32 	%r104, %tid.x;
	and.b32  	%r1595, %r104, 31;
	and.b32  	%r1596, %r104, 992;
	mul.lo.s32 	%r1597, %r1596, 19;
	or.b32  	%r1598, %r1597, %r1595;
	cvt.u64.u32 	%rd1458, %r1598;
	add.s64 	%rd1459, %rd1457, %rd1458;
	shl.b64 	%rd1460, %rd1459, 2;
	add.s64 	%rd1461, %rd2, %rd1460;
	ld.global.u32 	%r1599, [%rd1461];
	ld.global.u32 	%r1600, [%rd1461+128];
	ld.global.u32 	%r1601, [%rd1461+256];
	ld.global.u32 	%r1602, [%rd1461+384];
	ld.global.u32 	%r1603, [%rd1461+512];
	ld.global.u32 	%r1604, [%rd1461+640];
	ld.global.u32 	%r1605, [%rd1461+768];
	ld.global.u32 	%r1606, [%rd1461+896];
	ld.global.u32 	%r1607, [%rd1461+1024];
	ld.global.u32 	%r1608, [%rd1461+1152];
	ld.global.u32 	%r1609, [%rd1461+1280];
	ld.global.u32 	%r1610, [%rd1461+1408];
	ld.global.u32 	%r1611, [%rd1461+1536];
	ld.global.u32 	%r1612, [%rd1461+1664];
	ld.global.u32 	%r1613, [%rd1461+1792];
	ld.global.u32 	%r1614, [%rd1461+1920];
	ld.global.u32 	%r1615, [%rd1461+2048];
	ld.global.u32 	%r1616, [%rd1461+2176];
	ld.global.u32 	%r1617, [%rd1461+2304];
	// begin inline asm
	mov.u32 %r1594, %laneid;
	// end inline asm
	shr.u32 	%r106, %r104, 5;
	mad.lo.s32 	%r1618, %r106, 608, %r1594;
	shl.b32 	%r1619, %r1618, 2;
	mov.u32 	%r1620, _ZZN3cub18CUB_300001_SM_10006detail6select23DeviceSelectSweepKernelINS2_10policy_hubIjNS0_8NullTypeElLb0ELNS0_10SelectImplE2EE10Policy1000EPjPS5_S9_PmNS0_13ScanTileStateIiLb1EEE11IsProducingS5_iNS2_19streaming_context_tIlLb1EEELS6_2EEEvT0_T1_T2_T3_T4_T5_T6_T7_iT8_NS1_7vsmem_tEE19static_temp_storage;
	add.s32 	%r1621, %r1620, %r1619;
	st.shared.u32 	[%r1621], %r1599;
	st.shared.u32 	[%r1621+128], %r1600;
	st.shared.u32 	[%r1621+256], %r1601;
	st.shared.u32 	[%r1621+384], %r1602;
	st.shared.u32 	[%r1621+512], %r1603;
	st.shared.u32 	[%r1621+640], %r1604;
	st.shared.u32 	[%r1621+768], %r1605;
	st.shared.u32 	[%r1621+896], %r1606;
	st.shared.u32 	[%r1621+1024], %r1607;
	st.shared.u32 	[%r1621+1152], %r1608;
	st.shared.u32 	[%r1621+1280], %r1609;
	st.shared.u32 	[%r1621+1408], %r1610;
	st.shared.u32 	[%r1621+1536], %r1611;
	st.shared.u32 	[%r1621+1664], %r1612;
	st.shared.u32 	[%r1621+1792], %r1613;
	st.shared.u32 	[%r1621+1920], %r1614;
	st.shared.u32 	[%r1621+2048], %r1615;
	st.shared.u32 	[%r1621+2176], %r1616;
	st.shared.u32 	[%r1621+2304], %r1617;
	bar.warp.sync 	-1;
	mad.lo.s32 	%r1622, %r1594, 72, %r1621;
	ld.shared.u32 	%r107, [%r1622];
	ld.shared.u32 	%r108, [%r1622+4];
	ld.shared.u32 	%r109, [%r1622+8];
	ld.shared.u32 	%r110, [%r1622+12];
	ld.shared.u32 	%r111, [%r1622+16];
	ld.shared.u32 	%r112, [%r1622+20];
	ld.shared.u32 	%r113, [%r1622+24];
	ld.shared.u32 	%r114, [%r1622+28];
	ld.shared.u32 	%r115, [%r1622+32];
	ld.shared.u32 	%r116, [%r1622+36];
	ld.shared.u32 	%r117, [%r1622+40];
	ld.shared.u32 	%r118, [%r1622+44];
	ld.shared.u32 	%r119, [%r1622+48];
	ld.shared.u32 	%r120, [%r1622+52];
	ld.shared.u32 	%r121, [%r1622+56];
	ld.shared.u32 	%r122, [%r1622+60];
	ld.shared.u32 	%r123, [%r1622+64];
	ld.shared.u32 	%r124, [%r1622+68];
	ld.shared.u32 	%r125, [%r1622+72];
	add.s64 	%rd220, %rd6, -1;
	add.s32 	%r1623, %r107, 1;
	cvt.u64.u32 	%rd221, %r1623;
	and.b64  	%rd1462, %rd6, -4294967296;
	setp.ne.s64 	%p421, %rd1462, 0;
	@%p421 bra 	$L__BB3_237;
	cvt.u32.u64 	%r1624, %rd6;
	cvt.u32.u64 	%r1625, %rd221;
	rem.u32 	%r1626, %r1625, %r1624;
	cvt.u64.u32 	%rd2093, %r1626;
	bra.uni 	$L__BB3_238;
$L__BB3_237:
	rem.u64 	%rd2093, %rd221, %rd6;
$L__BB3_238:
	cvt.u64.u32 	%rd1463, %r107;
	setp.eq.s64 	%p422, %rd220, %rd1463;
	mov.b32 	%r2551, 1;
	@%p422 bra 	$L__BB3_240;
	shl.b64 	%rd1464, %rd2093, 1;
	add.s64 	%rd1465, %rd5, %rd1464;
	ld.global.u8 	%r1628, [%rd1465+1];
	and.b32  	%r2551, %r1628, 1;
$L__BB3_240:
	add.s32 	%r1629, %r108, 1;
	cvt.u64.u32 	%rd225, %r1629;
	@%p421 bra 	$L__BB3_242;
	cvt.u32.u64 	%r1630, %rd6;
	cvt.u32.u64 	%r1631, %rd225;
	rem.u32 	%r1632, %r1631, %r1630;
	cvt.u64.u32 	%rd2094, %r1632;
	bra.uni 	$L__BB3_243;
$L__BB3_242:
	rem.u64 	%rd2094, %rd225, %rd6;
$L__BB3_243:
	cvt.u64.u32 	%rd1467, %r108;
	setp.eq.s64 	%p424, %rd220, %rd1467;
	mov.b32 	%r2552, 1;
	@%p424 bra 	$L__BB3_245;
	shl.b64 	%rd1468, %rd2094, 1;
	add.s64 	%rd1469, %rd5, %rd1468;
	ld.global.u8 	%r1634, [%rd1469+1];
	and.b32  	%r2552, %r1634, 1;
$L__BB3_245:
	add.s32 	%r1635, %r109, 1;
	cvt.u64.u32 	%rd229, %r1635;
	@%p421 bra 	$L__BB3_247;
	cvt.u32.u64 	%r1636, %rd6;
	cvt.u32.u64 	%r1637, %rd229;
	rem.u32 	%r1638, %r1637, %r1636;
	cvt.u64.u32 	%rd2095, %r1638;
	bra.uni 	$L__BB3_248;
$L__BB3_247:
	rem.u64 	%rd2095, %rd229, %rd6;
$L__BB3_248:
	cvt.u64.u32 	%rd1471, %r109;
	setp.eq.s64 	%p426, %rd220, %rd1471;
	mov.b32 	%r2553, 1;
	@%p426 bra 	$L__BB3_250;
	shl.b64 	%rd1472, %rd2095, 1;
	add.s64 	%rd1473, %rd5, %rd1472;
	ld.global.u8 	%r1640, [%rd1473+1];
	and.b32  	%r2553, %r1640, 1;
$L__BB3_250:
	add.s32 	%r1641, %r110, 1;
	cvt.u64.u32 	%rd233, %r1641;
	@%p421 bra 	$L__BB3_252;
	cvt.u32.u64 	%r1642, %rd6;
	cvt.u32.u64 	%r1643, %rd233;
	rem.u32 	%r1644, %r1643, %r1642;
	cvt.u64.u32 	%rd2096, %r1644;
	bra.uni 	$L__BB3_253;
$L__BB3_252:
	rem.u64 	%rd2096, %rd233, %rd6;
$L__BB3_253:
	cvt.u64.u32 	%rd1475, %r110;
	setp.eq.s64 	%p428, %rd220, %rd1475;
	mov.b32 	%r2554, 1;
	@%p428 bra 	$L__BB3_255;
	shl.b64 	%rd1476, %rd2096, 1;
	add.s64 	%rd1477, %rd5, %rd1476;
	ld.global.u8 	%r1646, [%rd1477+1];
	and.b32  	%r2554, %r1646, 1;
$L__BB3_255:
	add.s32 	%r1647, %r111, 1;
	cvt.u64.u32 	%rd237, %r1647;
	@%p421 bra 	$L__BB3_257;
	cvt.u32.u64 	%r1648, %rd6;
	cvt.u32.u64 	%r1649, %rd237;
	rem.u32 	%r1650, %r1649, %r1648;
	cvt.u64.u32 	%rd2097, %r1650;
	bra.uni 	$L__BB3_258;
$L__BB3_257:
	rem.u64 	%rd2097, %rd237, %rd6;
$L__BB3_258:
	cvt.u64.u32 	%rd1479, %r111;
	setp.eq.s64 	%p430, %rd220, %rd1479;
	mov.b32 	%r2555, 1;
	@%p430 bra 	$L__BB3_260;
	shl.b64 	%rd1480, %rd2097, 1;
	add.s64 	%rd1481, %rd5, %rd1480;
	ld.global.u8 	%r1652, [%rd1481+1];
	and.b32  	%r2555, %r1652, 1;
$L__BB3_260:
	add.s32 	%r1653, %r112, 1;
	cvt.u64.u32 	%rd241, %r1653;
	@%p421 bra 	$L__BB3_262;
	cvt.u32.u64 	%r1654, %rd6;
	cvt.u32.u64 	%r1655, %rd241;
	rem.u32 	%r1656, %r1655, %r1654;
	cvt.u64.u32 	%rd2098, %r1656;
	bra.uni 	$L__BB3_263;
$L__BB3_262:
	rem.u64 	%rd2098, %rd241, %rd6;
$L__BB3_263:
	cvt.u64.u32 	%rd1483, %r112;
	setp.eq.s64 	%p432, %rd220, %rd1483;
	mov.b32 	%r2556, 1;
	@%p432 bra 	$L__BB3_265;
	shl.b64 	%rd1484, %rd2098, 1;
	add.s64 	%rd1485, %rd5, %rd1484;
	ld.global.u8 	%r1658, [%rd1485+1];
	and.b32  	%r2556, %r1658, 1;
$L__BB3_265:
	add.s32 	%r1659, %r113, 1;
	cvt.u64.u32 	%rd245, %r1659;
	@%p421 bra 	$L__BB3_267;
	cvt.u32.u64 	%r1660, %rd6;
	cvt.u32.u64 	%r1661, %rd245;
	rem.u32 	%r1662, %r1661, %r1660;
	cvt.u64.u32 	%rd2099, %r1662;
	bra.uni 	$L__BB3_268;
$L__BB3_267:
	rem.u64 	%rd2099, %rd245, %rd6;
$L__BB3_268:
	cvt.u64.u32 	%rd1487, %r113;
	setp.eq.s64 	%p434, %rd220, %rd1487;
	mov.b32 	%r2557, 1;
	@%p434 bra 	$L__BB3_270;
	shl.b64 	%rd1488, %rd2099, 1;
	add.s64 	%rd1489, %rd5, %rd1488;
	ld.global.u8 	%r1664, [%rd1489+1];
	and.b32  	%r2557, %r1664, 1;
$L__BB3_270:
	add.s32 	%r1665, %r114, 1;
	cvt.u64.u32 	%rd249, %r1665;
	and.b64  	%rd1490, %rd6, -4294967296;
	setp.ne.s64 	%p435, %rd1490, 0;
	@%p435 bra 	$L__BB3_272;
	cvt.u32.u64 	%r1666, %rd6;
	cvt.u32.u64 	%r1667, %rd249;
	rem.u32 	%r1668, %r1667, %r1666;
	cvt.u64.u32 	%rd2100, %r1668;
	bra.uni 	$L__BB3_273;
$L__BB3_272:
	rem.u64 	%rd2100, %rd249, %rd6;
$L__BB3_273:
	cvt.u64.u32 	%rd1491, %r114;
	setp.eq.s64 	%p436, %rd220, %rd1491;
	mov.b32 	%r2558, 1;
	@%p436 bra 	$L__BB3_275;
	shl.b64 	%rd1492, %rd2100, 1;
	add.s64 	%rd1493, %rd5, %rd1492;
	ld.global.u8 	%r1670, [%rd1493+1];
	and.b32  	%r2558, %r1670, 1;
$L__BB3_275:
	add.s32 	%r1671, %r115, 1;
	cvt.u64.u32 	%rd253, %r1671;
	and.b64  	%rd1494, %rd6, -4294967296;
	setp.ne.s64 	%p437, %rd1494, 0;
	@%p437 bra 	$L__BB3_277;
	cvt.u32.u64 	%r1672, %rd6;
	cvt.u32.u64 	%r1673, %rd253;
	rem.u32 	%r1674, %r1673, %r1672;
	cvt.u64.u32 	%rd2101, %r1674;
	bra.uni 	$L__BB3_278;
$L__BB3_277:
	rem.u64 	%rd2101, %rd253, %rd6;
$L__BB3_278:
	cvt.u64.u32 	%rd1495, %r115;
	setp.eq.s64 	%p438, %rd220, %rd1495;
	mov.b32 	%r2559, 1;
	@%p438 bra 	$L__BB3_280;
	shl.b64 	%rd1496, %rd2101, 1;
	add.s64 	%rd1497, %rd5, %rd1496;
	ld.global.u8 	%r1676, [%rd1497+1];
	and.b32  	%r2559, %r1676, 1;
$L__BB3_280:
	add.s32 	%r1677, %r116, 1;
	cvt.u64.u32 	%rd257, %r1677;
	and.b64  	%rd1498, %rd6, -4294967296;
	setp.ne.s64 	%p439, %rd1498, 0;
	@%p439 bra 	$L__BB3_282;
	cvt.u32.u64 	%r1678, %rd6;
	cvt.u32.u64 	%r1679, %rd257;
	rem.u32 	%r1680, %r1679, %r1678;
	cvt.u64.u32 	%rd2102, %r1680;
	bra.uni 	$L__BB3_283;
$L__BB3_282:
	rem.u64 	%rd2102, %rd257, %rd6;
$L__BB3_283:
	cvt.u64.u32 	%rd1499, %r116;
	setp.eq.s64 	%p440, %rd220, %rd1499;
	mov.b32 	%r2560, 1;
	@%p440 bra 	$L__BB3_285;
	shl.b64 	%rd1500, %rd2102, 1;
	add.s64 	%rd1501, %rd5, %rd1500;
	ld.global.u8 	%r1682, [%rd1501+1];
	and.b32  	%r2560, %r1682, 1;
$L__BB3_285:
	add.s32 	%r1683, %r117, 1;
	cvt.u64.u32 	%rd261, %r1683;
	and.b64  	%rd1502, %rd6, -4294967296;
	setp.ne.s64 	%p441, %rd1502, 0;
	@%p441 bra 	$L__BB3_287;
	cvt.u32.u64 	%r1684, %rd6;
	cvt.u32.u64 	%r1685, %rd261;
	rem.u32 	%r1686, %r1685, %r1684;
	cvt.u64.u32 	%rd2103, %r1686;
	bra.uni 	$L__BB3_288;
$L__BB3_287:
	rem.u64 	%rd2103, %rd261, %rd6;
$L__BB3_288:
	cvt.u64.u32 	%rd1503, %r117;
	setp.eq.s64 	%p442, %rd220, %rd1503;
	mov.b32 	%r2561, 1;
	@%p442 bra 	$L__BB3_290;
	shl.b64 	%rd1504, %rd2103, 1;
	add.s64 	%rd1505, %rd5, %rd1504;
	ld.global.u8 	%r1688, [%rd1505+1];
	and.b32  	%r2561, %r1688, 1;
$L__BB3_290:
	add.s32 	%r1689, %r118, 1;
	cvt.u64.u32 	%rd265, %r1689;
	and.b64  	%rd1506, %rd6, -4294967296;
	setp.ne.s64 	%p443, %rd1506, 0;
	@%p443 bra 	$L__BB3_292;
	cvt.u32.u64 	%r1690, %rd6;
	cvt.u32.u64 	%r1691, %rd265;
	rem.u32 	%r1692, %r1691, %r1690;
	cvt.u64.u32 	%rd2104, %r1692;
	bra.uni 	$L__BB3_293;
$L__BB3_292:
	rem.u64 	%rd2104, %rd265, %rd6;
$L__BB3_293:
	cvt.u64.u32 	%rd1507, %r118;
	setp.eq.s64 	%p444, %rd220, %rd1507;
	mov.b32 	%r2562, 1;
	@%p444 bra 	$L__BB3_295;
	shl.b64 	%rd1508, %rd2104, 1;
	add.s64 	%rd1509, %rd5, %rd1508;
	ld.global.u8 	%r1694, [%rd1509+1];
	and.b32  	%r2562, %r1694, 1;
$L__BB3_295:
	add.s32 	%r1695, %r119, 1;
	cvt.u64.u32 	%rd269, %r1695;
	and.b64  	%rd1510, %rd6, -4294967296;
	setp.ne.s64 	%p445, %rd1510, 0;
	@%p445 bra 	$L__BB3_297;
	cvt.u32.u64 	%r1696, %rd6;
	cvt.u32.u64 	%r1697, %rd269;
	rem.u32 	%r1698, %r1697, %r1696;
	cvt.u64.u32 	%rd2105, %r1698;
	bra.uni 	$L__BB3_298;
$L__BB3_297:
	rem.u64 	%rd2105, %rd269, %rd6;
$L__BB3_298:
	cvt.u64.u32 	%rd1511, %r119;
	setp.eq.s64 	%p446, %rd220, %rd1511;
	mov.b32 	%r2563, 1;
	@%p446 bra 	$L__BB3_300;
	shl.b64 	%rd1512, %rd2105, 1;
	add.s64 	%rd1513, %rd5, %rd1512;
	ld.global.u8 	%r1700, [%rd1513+1];
	and.b32  	%r2563, %r1700, 1;
$L__BB3_300:
	add.s32 	%r1701, %r120, 1;
	cvt.u64.u32 	%rd273, %r1701;
	and.b64  	%rd1514, %rd6, -4294967296;
	setp.ne.s64 	%p447, %rd1514, 0;
	@%p447 bra 	$L__BB3_302;
	cvt.u32.u64 	%r1702, %rd6;
	cvt.u32.u64 	%r1703, %rd273;
	rem.u32 	%r1704, %r1703, %r1702;
	cvt.u64.u32 	%rd2106, %r1704;
	bra.uni 	$L__BB3_303;
$L__BB3_302:
	rem.u64 	%rd2106, %rd273, %rd6;
$L__BB3_303:
	cvt.u64.u32 	%rd1515, %r120;
	setp.eq.s64 	%p448, %rd220, %rd1515;
	mov.b32 	%r2564, 1;
	@%p448 bra 	$L__BB3_305;
	shl.b64 	%rd1516, %rd2106, 1;
	add.s64 	%rd1517, %rd5, %rd1516;
	ld.global.u8 	%r1706, [%rd1517+1];
	and.b32  	%r2564, %r1706, 1;
$L__BB3_305:
	add.s32 	%r1707, %r121, 1;
	cvt.u64.u32 	%rd277, %r1707;
	and.b64  	%rd1518, %rd6, -4294967296;
	setp.ne.s64 	%p449, %rd1518, 0;
	@%p449 bra 	$L__BB3_307;
	cvt.u32.u64 	%r1708, %rd6;
	cvt.u32.u64 	%r1709, %rd277;
	rem.u32 	%r1710, %r1709, %r1708;
	cvt.u64.u32 	%rd2107, %r1710;
	bra.uni 	$L__BB3_308;
$L__BB3_307:
	rem.u64 	%rd2107, %rd277, %rd6;
$L__BB3_308:
	cvt.u64.u32 	%rd1519, %r121;
	setp.eq.s64 	%p450, %rd220, %rd1519;
	mov.b32 	%r2565, 1;
	@%p450 bra 	$L__BB3_310;
	shl.b64 	%rd1520, %rd2107, 1;
	add.s64 	%rd1521, %rd5, %rd1520;
	ld.global.u8 	%r1712, [%rd1521+1];
	and.b32  	%r2565, %r1712, 1;
$L__BB3_310:
	add.s32 	%r1713, %r122, 1;
	cvt.u64.u32 	%rd281, %r1713;
	and.b64  	%rd1522, %rd6, -4294967296;
	setp.ne.s64 	%p451, %rd1522, 0;
	@%p451 bra 	$L__BB3_312;
	cvt.u32.u64 	%r1714, %rd6;
	cvt.u32.u64 	%r1715, %rd281;
	rem.u32 	%r1716, %r1715, %r1714;
	cvt.u64.u32 	%rd2108, %r1716;
	bra.uni 	$L__BB3_313;
$L__BB3_312:
	rem.u64 	%rd2108, %rd281, %rd6;
$L__BB3_313:
	cvt.u64.u32 	%rd1523, %r122;
	setp.eq.s64 	%p452, %rd220, %rd1523;
	mov.b32 	%r2566, 1;
	@%p452 bra 	$L__BB3_315;
	shl.b64 	%rd1524, %rd2108, 1;
	add.s64 	%rd1525, %rd5, %rd1524;
	ld.global.u8 	%r1718, [%rd1525+1];
	and.b32  	%r2566, %r1718, 1;
$L__BB3_315:
	add.s32 	%r1719, %r123, 1;
	cvt.u64.u32 	%rd285, %r1719;
	and.b64  	%rd1526, %rd6, -4294967296;
	setp.ne.s64 	%p453, %rd1526, 0;
	@%p453 bra 	$L__BB3_317;
	cvt.u32.u64 	%r1720, %rd6;
	cvt.u32.u64 	%r1721, %rd285;
	rem.u32 	%r1722, %r1721, %r1720;
	cvt.u64.u32 	%rd2109, %r1722;
	bra.uni 	$L__BB3_318;
$L__BB3_317:
	rem.u64 	%rd2109, %rd285, %rd6;
$L__BB3_318:
	cvt.u64.u32 	%rd1527, %r123;
	setp.eq.s64 	%p454, %rd220, %rd1527;
	mov.b32 	%r2567, 1;
	@%p454 bra 	$L__BB3_320;
	shl.b64 	%rd1528, %rd2109, 1;
	add.s64 	%rd1529, %rd5, %rd1528;
	ld.global.u8 	%r1724, [%rd1529+1];
	and.b32  	%r2567, %r1724, 1;
$L__BB3_320:
	add.s32 	%r1725, %r124, 1;
	cvt.u64.u32 	%rd289, %r1725;
	and.b64  	%rd1530, %rd6, -4294967296;
	setp.ne.s64 	%p455, %rd1530, 0;
	@%p455 bra 	$L__BB3_322;
	cvt.u32.u64 	%r1726, %rd6;
	cvt.u32.u64 	%r1727, %rd289;
	rem.u32 	%r1728, %r1727, %r1726;
	cvt.u64.u32 	%rd2110, %r1728;
	bra.uni 	$L__BB3_323;
$L__BB3_322:
	rem.u64 	%rd2110, %rd289, %rd6;
$L__BB3_323:
	cvt.u64.u32 	%rd1531, %r124;
	setp.eq.s64 	%p456, %rd220, %rd1531;
	mov.b32 	%r2568, 1;
	@%p456 bra 	$L__BB3_325;
	shl.b64 	%rd1532, %rd2110, 1;
	add.s64 	%rd1533, %rd5, %rd1532;
	ld.global.u8 	%r1730, [%rd1533+1];
	and.b32  	%r2568, %r1730, 1;
$L__BB3_325:
	add.s32 	%r1731, %r125, 1;
	cvt.u64.u32 	%rd293, %r1731;
	and.b64  	%rd1534, %rd6, -4294967296;
	setp.ne.s64 	%p457, %rd1534, 0;
	@%p457 bra 	$L__BB3_327;
	cvt.u32.u64 	%r1732, %rd6;
	cvt.u32.u64 	%r1733, %rd293;
	rem.u32 	%r1734, %r1733, %r1732;
	cvt.u64.u32 	%rd2111, %r1734;
	bra.uni 	$L__BB3_328;
$L__BB3_327:
	rem.u64 	%rd2111, %rd293, %rd6;
$L__BB3_328:
	cvt.u64.u32 	%rd1535, %r125;
	setp.eq.s64 	%p458, %rd220, %rd1535;
	mov.b32 	%r2569, 1;
	@%p458 bra 	$L__BB3_330;
	shl.b64 	%rd1536, %rd2111, 1;
	add.s64 	%rd1537, %rd5, %rd1536;
	ld.global.u8 	%r1736, [%rd1537+1];
	and.b32  	%r2569, %r1736, 1;
$L__BB3_330:
	bar.sync 	0;
	add.s32 	%r164, %r2552, %r2551;
	add.s32 	%r165, %r2553, %r164;
	add.s32 	%r166, %r2554, %r165;
	add.s32 	%r167, %r2555, %r166;
	add.s32 	%r168, %r2556, %r167;
	add.s32 	%r169, %r2557, %r168;
	add.s32 	%r170, %r2558, %r169;
	add.s32 	%r171, %r2559, %r170;
	add.s32 	%r172, %r2560, %r171;
	add.s32 	%r173, %r2561, %r172;
	add.s32 	%r174, %r2562, %r173;
	add.s32 	%r175, %r2563, %r174;
	add.s32 	%r176, %r2564, %r175;
	add.s32 	%r177, %r2565, %r176;
	add.s32 	%r178, %r2566, %r177;
	add.s32 	%r179, %r2567, %r178;
	add.s32 	%r180, %r2568, %r179;
	add.s32 	%r1741, %r2569, %r180;
	mov.b32 	%r1739, 1;
	mov.b32 	%r1764, 0;
	mov.b32 	%r1766, -1;
	// begin inline asm
	{  .reg .s32 r0;  .reg .pred p;  shfl.sync.up.b32 r0|p, %r1741, %r1739, %r1764, %r1766;  @p add.s32 r0, r0, %r1741;  mov.s32 %r1737, r0;}
	// end inline asm
	mov.b32 	%r1745, 2;
	// begin inline asm
	{  .reg .s32 r0;  .reg .pred p;  shfl.sync.up.b32 r0|p, %r1737, %r1745, %r1764, %r1766;  @p add.s32 r0, r0, %r1737;  mov.s32 %r1743, r0;}
	// end inline asm
	mov.b32 	%r1751, 4;
	// begin inline asm
	{  .reg .s32 r0;  .reg .pred p;  shfl.sync.up.b32 r0|p, %r1743, %r1751, %r1764, %r1766;  @p add.s32 r0, r0, %r1743;  mov.s32 %r1749, r0;}
	// end inline asm
	mov.b32 	%r1757, 8;
	// begin inline asm
	{  .reg .s32 r0;  .reg .pred p;  shfl.sync.up.b32 r0|p, %r1749, %r1757, %r1764, %r1766;  @p add.s32 r0, r0, %r1749;  mov.s32 %r1755, r0;}
	// end inline asm
	mov.b32 	%r1763, 16;
	// begin inline asm
	{  .reg .s32 r0;  .reg .pred p;  shfl.sync.up.b32 r0|p, %r1755, %r1763, %r1764, %r1766;  @p add.s32 r0, r0, %r1755;  mov.s32 %r1761, r0;}
	// end inline asm
	setp.ne.s32 	%p459, %r1594, 31;
	@%p459 bra 	$L__BB3_332;
	shl.b32 	%r1767, %r106, 2;
	mov.u32 	%r1768, _ZZN3cub18CUB_300001_SM_10006detail6select23DeviceSelectSweepKernelINS2_10policy_hubIjNS0_8NullTypeElLb0ELNS0_10SelectImplE2EE10Policy1000EPjPS5_S9_PmNS0_13ScanTileStateIiLb1EEE11IsProducingS5_iNS2_19streaming_context_tIlLb1EEELS6_2EEEvT0_T1_T2_T3_T4_T5_T6_T7_iT8_NS1_7vsmem_tEE19static_temp_storage;
	add.s32 	%r1769, %r1768, %r1767;
	st.shared.u32 	[%r1769], %r1761;
$L__BB3_332:
	sub.s32 	%r1770, %r1761, %r1741;
	bar.sync 	0;
	ld.shared.v4.u32 	{%r1771, %r1772, %r1773, %r1774}, [_ZZN3cub18CUB_300001_SM_10006detail6select23DeviceSelectSweepKernelINS2_10policy_hubIjNS0_8NullTypeElLb0ELNS0_10SelectImplE2EE10Policy1000EPjPS5_S9_PmNS0_13ScanTileStateIiLb1EEE11IsProducingS5_iNS2_19streaming_context_tIlLb1EEELS6_2EEEvT0_T1_T2_T3_T4_T5_T6_T7_iT8_NS1_7vsmem_tEE19static_temp_storage];
	add.s32 	%r1775, %r1772, %r1771;
	setp.eq.s32 	%p460, %r106, 2;
	selp.b32 	%r1776, %r1775, %r1771, %p460;
	add.s32 	%r1777, %r1775, %r1773;
	setp.eq.s32 	%p461, %r106, 3;
	selp.b32 	%r1778, %r1777, %r1776, %p461;
	add.s32 	%r1779, %r1777, %r1774;
	setp.eq.s32 	%p462, %r106, 4;
	selp.b32 	%r1780, %r1779, %r1778, %p462;
	ld.shared.v4.u32 	{%r1781, %r1782, %r1783, %r1784}, [_ZZN3cub18CUB_300001_SM_10006detail6select23DeviceSelectSweepKernelINS2_10policy_hubIjNS0_8NullTypeElLb0ELNS0_10SelectImplE2EE10Policy1000EPjPS5_S9_PmNS0_13ScanTileStateIiLb1EEE11IsProducingS5_iNS2_19streaming_context_tIlLb1EEELS6_2EEEvT0_T1_T2_T3_T4_T5_T6_T7_iT8_NS1_7vsmem_tEE19static_temp_storage+16];
	add.s32 	%r1785, %r1779, %r1781;
	setp.eq.s32 	%p463, %r106, 5;
	selp.b32 	%r1786, %r1785, %r1780, %p463;
	add.s32 	%r1787, %r1785, %r1782;
	setp.eq.s32 	%p464, %r106, 6;
	selp.b32 	%r1788, %r1787, %r1786, %p464;
	add.s32 	%r1789, %r1787, %r1783;
	setp.eq.s32 	%p465, %r106, 7;
	selp.b32 	%r1790, %r1789, %r1788, %p465;
	add.s32 	%r1791, %r1789, %r1784;
	setp.eq.s32 	%p466, %r106, 8;
	selp.b32 	%r1792, %r1791, %r1790, %p466;
	ld.shared.v4.u32 	{%r1793, %r1794, %r1795, %r1796}, [_ZZN3cub18CUB_300001_SM_10006detail6select23DeviceSelectSweepKernelINS2_10policy_hubIjNS0_8NullTypeElLb0ELNS0_10SelectImplE2EE10Policy1000EPjPS5_S9_PmNS0_13ScanTileStateIiLb1EEE11IsProducingS5_iNS2_19streaming_context_tIlLb1EEELS6_2EEEvT0_T1_T2_T3_T4_T5_T6_T7_iT8_NS1_7vsmem_tEE19static_temp_storage+32];
	add.s32 	%r1797, %r1791, %r1793;
	setp.eq.s32 	%p467, %r106, 9;
	selp.b32 	%r1798, %r1797, %r1792, %p467;
	add.s32 	%r1799, %r1797, %r1794;
	setp.eq.s32 	%p468, %r106, 10;
	selp.b32 	%r1800, %r1799, %r1798, %p468;
	add.s32 	%r1801, %r1799, %r1795;
	setp.eq.s32 	%p469, %r106, 11;
	selp.b32 	%r1802, %r1801, %r1800, %p469;
	add.s32 	%r1803, %r1801, %r1796;
	setp.eq.s32 	%p470, %r106, 12;
	selp.b32 	%r1804, %r1803, %r1802, %p470;
	ld.shared.v4.u32 	{%r1805, %r1806, %r1807, %r1808}, [_ZZN3cub18CUB_300001_SM_10006detail6select23DeviceSelectSweepKernelINS2_10policy_hubIjNS0_8NullTypeElLb0ELNS0_10SelectImplE2EE10Policy1000EPjPS5_S9_PmNS0_13ScanTileStateIiLb1EEE11IsProducingS5_iNS2_19streaming_context_tIlLb1EEELS6_2EEEvT0_T1_T2_T3_T4_T5_T6_T7_iT8_NS1_7vsmem_tEE19static_temp_storage+48];
	add.s32 	%r1809, %r1803, %r1805;
	setp.eq.s32 	%p471, %r106, 13;
	selp.b32 	%r1810, %r1809, %r1804, %p471;
	add.s32 	%r1811, %r1809, %r1806;
	setp.eq.s32 	%p472, %r106, 14;
	selp.b32 	%r1812, %r1811, %r1810, %p472;
	add.s32 	%r1813, %r1811, %r1807;
	setp.eq.s32 	%p473, %r106, 15;
	selp.b32 	%r1814, %r1813, %r1812, %p473;
	add.s32 	%r1815, %r1813, %r1808;
	setp.eq.s32 	%p474, %r106, 16;
	selp.b32 	%r1816, %r1815, %r1814, %p474;
	.pragma "used_bytes_mask 4095";
	ld.shared.v4.u32 	{%r1817, %r1818, %r1819, %r1820}, [_ZZN3cub18CUB_300001_SM_10006detail6select23DeviceSelectSweepKernelINS2_10policy_hubIjNS0_8NullTypeElLb0ELNS0_10SelectImplE2EE10Policy1000EPjPS5_S9_PmNS0_13ScanTileStateIiLb1EEE11IsProducingS5_iNS2_19streaming_context_tIlLb1EEELS6_2EEEvT0_T1_T2_T3_T4_T5_T6_T7_iT8_NS1_7vsmem_tEE19static_temp_storage+64];
	add.s32 	%r1821, %r1815, %r1817;
	setp.eq.s32 	%p475, %r106, 17;
	selp.b32 	%r1822, %r1821, %r1816, %p475;
	add.s32 	%r1823, %r1821, %r1818;
	setp.eq.s32 	%p476, %r106, 18;
	selp.b32 	%r1824, %r1823, %r1822, %p476;
	add.s32 	%r183, %r1823, %r1819;
	setp.gt.u32 	%p477, %r104, 31;
	setp.lt.u32 	%p478, %r104, 32;
	setp.eq.s32 	%p479, %r1594, 0;
	selp.b32 	%r1825, 0, %r1770, %p479;
	add.s32 	%r2583, %r1824, %r1825;
	selp.b32 	%r185, %r1770, %r2583, %p478;
	@%p477 bra 	$L__BB3_348;
	setp.ne.s32 	%p480, %r104, 0;
	mul.wide.s32 	%rd1538, %r2570, 8;
	add.s64 	%rd297, %rd4, %rd1538;
	@%p480 bra 	$L__BB3_335;
	st.shared.u32 	[_ZZN3cub18CUB_300001_SM_10006detail6select23DeviceSelectSweepKernelINS2_10policy_hubIjNS0_8NullTypeElLb0ELNS0_10SelectImplE2EE10Policy1000EPjPS5_S9_PmNS0_13ScanTileStateIiLb1EEE11IsProducingS5_iNS2_19streaming_context_tIlLb1EEELS6_2EEEvT0_T1_T2_T3_T4_T5_T6_T7_iT8_NS1_7vsmem_tEE19static_temp_storage+140], %r183;
	add.s64 	%rd1539, %rd297, 256;
	mov.b32 	%r1826, 100;
	// begin inline asm
	st.relaxed.gpu.v2.u32 [%rd1539], {%r1826, %r183};
	// end inline asm
$L__BB3_335:
	not.b32 	%r1832, %r104;
	add.s32 	%r2578, %r2570, %r1832;
	mov.b32 	%r1828, 950;
	// begin inline asm
	nanosleep.u32 %r1828;
	// end inline asm
	mul.wide.s32 	%rd1541, %r2578, 8;
	add.s64 	%rd1542, %rd4, %rd1541;
	add.s64 	%rd1540, %rd1542, 256;
	// begin inline asm
	ld.relaxed.gpu.v2.u32 {%r2580, %r2572}, [%rd1540];
	// end inline asm
	mov.b32 	%r2573, 942;
$L__BB3_336:
	setp.eq.s32 	%p481, %r2580, 99;
	mov.b32 	%r1833, -1;
	vote.sync.any.pred 	%p482, %p481, %r1833;
	not.pred 	%p483, %p482;
	@%p483 bra 	$L__BB3_338;
	mul.lo.s32 	%r2122, %r2570, 16807;
	and.b32  	%r2570, %r2122, 2147483647;
	add.s32 	%r2123, %r2573, 1;
	rem.u32 	%r2119, %r2570, %r2123;
	// begin inline asm
	nanosleep.u32 %r2119;
	// end inline asm
	shr.u32 	%r2573, %r2573, 1;
	// begin inline asm
	ld.relaxed.gpu.v2.u32 {%r2580, %r2572}, [%rd1540];
	// end inline asm
	bra.uni 	$L__BB3_336;
$L__BB3_338:
	setp.eq.s32 	%p484, %r2580, 101;
	mov.b32 	%r1860, -1;
	vote.sync.ballot.b32 	%r1862, %p484, %r1860;
	// begin inline asm
	mov.u32 %r1835, %lanemask_ge;
	// end inline asm
	and.b32  	%r1863, %r1862, %r1835;
	or.b32  	%r1864, %r1863, -2147483648;
	add.s32 	%r1865, %r1864, -1;
	not.b32 	%r1866, %r1864;
	and.b32  	%r1867, %r1866, %r1865;
	popc.b32 	%r1839, %r1867;
	mov.b32 	%r1838, 1;
	// begin inline asm
	shfl.sync.down.b32 %r1836, %r2572, %r1838, %r1839, %r1860;
	// end inline asm
	setp.lt.s32 	%p486, %r1594, %r1839;
	selp.b32 	%r1868, %r1836, 0, %p486;
	add.s32 	%r1842, %r1868, %r2572;
	mov.b32 	%r1843, 2;
	// begin inline asm
	shfl.sync.down.b32 %r1841, %r1842, %r1843, %r1839, %r1860;
	// end inline asm
	add.s32 	%r200, %r1594, 2;
	setp.gt.s32 	%p487, %r200, %r1839;
	selp.b32 	%r1869, 0, %r1841, %p487;
	add.s32 	%r1847, %r1842, %r1869;
	mov.b32 	%r1848, 4;
	// begin inline asm
	shfl.sync.down.b32 %r1846, %r1847, %r1848, %r1839, %r1860;
	// end inline asm
	add.s32 	%r201, %r1594, 4;
	setp.gt.s32 	%p488, %r201, %r1839;
	selp.b32 	%r1870, 0, %r1846, %p488;
	add.s32 	%r1852, %r1847, %r1870;
	mov.b32 	%r1853, 8;
	// begin inline asm
	shfl.sync.down.b32 %r1851, %r1852, %r1853, %r1839, %r1860;
	// end inline asm
	add.s32 	%r202, %r1594, 8;
	setp.gt.s32 	%p489, %r202, %r1839;
	selp.b32 	%r1871, 0, %r1851, %p489;
	add.s32 	%r1857, %r1852, %r1871;
	mov.b32 	%r1858, 16;
	// begin inline asm
	shfl.sync.down.b32 %r1856, %r1857, %r1858, %r1839, %r1860;
	// end inline asm
	add.s32 	%r203, %r1594, 16;
	setp.gt.s32 	%p490, %r203, %r1839;
	selp.b32 	%r1872, 0, %r1856, %p490;
	add.s32 	%r2576, %r1857, %r1872;
	add.s64 	%rd299, %rd4, 256;
	mov.b32 	%r2574, 942;
$L__BB3_339:
	setp.ne.s32 	%p491, %r2580, 101;
	mov.b32 	%r1873, -1;
	vote.sync.all.pred 	%p492, %p491, %r1873;
	not.pred 	%p493, %p492;
	@%p493 bra 	$L__BB3_344;
	shr.u32 	%r2574, %r2574, 1;
	mul.wide.s32 	%rd1755, %r2578, 8;
	add.s64 	%rd1756, %rd299, %rd1755;
	add.s64 	%rd1754, %rd1756, -256;
	// begin inline asm
	ld.relaxed.gpu.v2.u32 {%r2580, %r2581}, [%rd1754];
	// end inline asm
	mov.u32 	%r2582, %r2574;
$L__BB3_341:
	setp.eq.s32 	%p573, %r2580, 99;
	mov.b32 	%r2075, -1;
	vote.sync.any.pred 	%p574, %p573, %r2075;
	not.pred 	%p575, %p574;
	@%p575 bra 	$L__BB3_343;
	mul.lo.s32 	%r2117, %r2570, 16807;
	and.b32  	%r2570, %r2117, 2147483647;
	add.s32 	%r2118, %r2582, 1;
	rem.u32 	%r2114, %r2570, %r2118;
	// begin inline asm
	nanosleep.u32 %r2114;
	// end inline asm
	shr.u32 	%r2582, %r2582, 1;
	// begin inline asm
	ld.relaxed.gpu.v2.u32 {%r2580, %r2581}, [%rd1754];
	// end inline asm
	bra.uni 	$L__BB3_341;
$L__BB3_343:
	setp.eq.s32 	%p576, %r2580, 101;
	mov.b32 	%r2101, -1;
	vote.sync.ballot.b32 	%r2102, %p576, %r2101;
	and.b32  	%r2103, %r2102, %r1835;
	or.b32  	%r2104, %r2103, -2147483648;
	add.s32 	%r2105, %r2104, -1;
	not.b32 	%r2106, %r2104;
	and.b32  	%r2107, %r2106, %r2105;
	popc.b32 	%r2080, %r2107;
	mov.b32 	%r2079, 1;
	// begin inline asm
	shfl.sync.down.b32 %r2077, %r2581, %r2079, %r2080, %r2101;
	// end inline asm
	setp.lt.s32 	%p578, %r1594, %r2080;
	selp.b32 	%r2108, %r2077, 0, %p578;
	add.s32 	%r2083, %r2108, %r2581;
	mov.b32 	%r2084, 2;
	// begin inline asm
	shfl.sync.down.b32 %r2082, %r2083, %r2084, %r2080, %r2101;
	// end inline asm
	setp.gt.s32 	%p579, %r200, %r2080;
	selp.b32 	%r2109, 0, %r2082, %p579;
	add.s32 	%r2088, %r2083, %r2109;
	mov.b32 	%r2089, 4;
	// begin inline asm
	shfl.sync.down.b32 %r2087, %r2088, %r2089, %r2080, %r2101;
	// end inline asm
	setp.gt.s32 	%p580, %r201, %r2080;
	selp.b32 	%r2110, 0, %r2087, %p580;
	add.s32 	%r2093, %r2088, %r2110;
	mov.b32 	%r2094, 8;
	// begin inline asm
	shfl.sync.down.b32 %r2092, %r2093, %r2094, %r2080, %r2101;
	// end inline asm
	setp.gt.s32 	%p581, %r202, %r2080;
	selp.b32 	%r2111, 0, %r2092, %p581;
	add.s32 	%r2098, %r2093, %r2111;
	mov.b32 	%r2099, 16;
	// begin inline asm
	shfl.sync.down.b32 %r2097, %r2098, %r2099, %r2080, %r2101;
	// end inline asm
	setp.gt.s32 	%p582, %r203, %r2080;
	selp.b32 	%r2112, 0, %r2097, %p582;
	add.s32 	%r2113, %r2112, %r2576;
	add.s32 	%r2576, %r2113, %r2098;
	add.s32 	%r2578, %r2578, -32;
	bra.uni 	$L__BB3_339;
$L__BB3_344:
	@%p480 bra 	$L__BB3_346;
	add.s32 	%r1876, %r2576, %r183;
	add.s64 	%rd1543, %rd297, 256;
	mov.b32 	%r1875, 101;
	// begin inline asm
	st.relaxed.gpu.v2.u32 [%rd1543], {%r1875, %r1876};
	// end inline asm
	st.shared.u32 	[_ZZN3cub18CUB_300001_SM_10006detail6select23DeviceSelectSweepKernelINS2_10policy_hubIjNS0_8NullTypeElLb0ELNS0_10SelectImplE2EE10Policy1000EPjPS5_S9_PmNS0_13ScanTileStateIiLb1EEE11IsProducingS5_iNS2_19streaming_context_tIlLb1EEELS6_2EEEvT0_T1_T2_T3_T4_T5_T6_T7_iT8_NS1_7vsmem_tEE19static_temp_storage+132], %r2576;
	st.shared.u32 	[_ZZN3cub18CUB_300001_SM_10006detail6select23DeviceSelectSweepKernelINS2_10policy_hubIjNS0_8NullTypeElLb0ELNS0_10SelectImplE2EE10Policy1000EPjPS5_S9_PmNS0_13ScanTileStateIiLb1EEE11IsProducingS5_iNS2_19streaming_context_tIlLb1EEELS6_2EEEvT0_T1_T2_T3_T4_T5_T6_T7_iT8_NS1_7vsmem_tEE19static_temp_storage+136], %r1876;
$L__BB3_346:
	setp.ne.s32 	%p495, %r1594, 0;
	mov.u32 	%r2583, %r185;
	@%p495 bra 	$L__BB3_348;
	st.shared.u32 	[_ZZN3cub18CUB_300001_SM_10006detail6select23DeviceSelectSweepKernelINS2_10policy_hubIjNS0_8NullTypeElLb0ELNS0_10SelectImplE2EE10Policy1000EPjPS5_S9_PmNS0_13ScanTileStateIiLb1EEE11IsProducingS5_iNS2_19streaming_context_tIlLb1EEELS6_2EEEvT0_T1_T2_T3_T4_T5_T6_T7_iT8_NS1_7vsmem_tEE19static_temp_storage+96], %r2576;
	mov.u32 	%r2583, %r2576;
$L__BB3_348:
	bar.sync 	0;
	setp.eq.s32 	%p496, %r104, 0;
	@%p496 bra 	$L__BB3_350;
	ld.shared.u32 	%r1877, [_ZZN3cub18CUB_300001_SM_10006detail6select23DeviceSelectSweepKernelINS2_10policy_hubIjNS0_8NullTypeElLb0ELNS0_10SelectImplE2EE10Policy1000EPjPS5_S9_PmNS0_13ScanTileStateIiLb1EEE11IsProducingS5_iNS2_19streaming_context_tIlLb1EEELS6_2EEEvT0_T1_T2_T3_T4_T5_T6_T7_iT8_NS1_7vsmem_tEE19static_temp_storage+96];
	add.s32 	%r2583, %r1877, %r2583;
$L__BB3_350:
	add.s32 	%r1878, %r2551, %r2583;
	add.s32 	%r1879, %r164, %r2583;
	add.s32 	%r1880, %r165, %r2583;
	add.s32 	%r1881, %r166, %r2583;
	add.s32 	%r1882, %r167, %r2583;
	add.s32 	%r1883, %r168, %r2583;
	add.s32 	%r1884, %r169, %r2583;
	add.s32 	%r1885, %r170, %r2583;
	add.s32 	%r1886, %r171, %r2583;
	add.s32 	%r1887, %r172, %r2583;
	add.s32 	%r1888, %r173, %r2583;
	add.s32 	%r1889, %r174, %r2583;
	add.s32 	%r1890, %r175, %r2583;
	add.s32 	%r1891, %r176, %r2583;
	add.s32 	%r1892, %r177, %r2583;
	add.s32 	%r1893, %r178, %r2583;
	add.s32 	%r1894, %r179, %r2583;
	add.s32 	%r1895, %r180, %r2583;
	mov.u32 	%r1896, _ZZN3cub18CUB_300001_SM_10006detail6select23DeviceSelectSweepKernelINS2_10policy_hubIjNS0_8NullTypeElLb0ELNS0_10SelectImplE2EE10Policy1000EPjPS5_S9_PmNS0_13ScanTileStateIiLb1EEE11IsProducingS5_iNS2_19streaming_context_tIlLb1EEELS6_2EEEvT0_T1_T2_T3_T4_T5_T6_T7_iT8_NS1_7vsmem_tEE19static_temp_storage;
	ld.shared.u32 	%r1897, [_ZZN3cub18CUB_300001_SM_10006detail6select23DeviceSelectSweepKernelINS2_10policy_hubIjNS0_8NullTypeElLb0ELNS0_10SelectImplE2EE10Policy1000EPjPS5_S9_PmNS0_13ScanTileStateIiLb1EEE11IsProducingS5_iNS2_19streaming_context_tIlLb1EEELS6_2EEEvT0_T1_T2_T3_T4_T5_T6_T7_iT8_NS1_7vsmem_tEE19static_temp_storage+140];
	ld.shared.u32 	%r1898, [_ZZN3cub18CUB_300001_SM_10006detail6select23DeviceSelectSweepKernelINS2_10policy_hubIjNS0_8NullTypeElLb0ELNS0_10SelectImplE2EE10Policy1000EPjPS5_S9_PmNS0_13ScanTileStateIiLb1EEE11IsProducingS5_iNS2_19streaming_context_tIlLb1EEELS6_2EEEvT0_T1_T2_T3_T4_T5_T6_T7_iT8_NS1_7vsmem_tEE19static_temp_storage+132];
	sub.s32 	%r1899, %r2, %r1898;
	bar.sync 	0;
	sub.s32 	%r228, 11552, %r1897;
	mul.lo.s32 	%r1900, %r104, 19;
	sub.s32 	%r1901, %r2583, %r1898;
	sub.s32 	%r1902, %r1900, %r1901;
	setp.eq.s32 	%p497, %r2551, 0;
	add.s32 	%r1903, %r1901, %r228;
	selp.b32 	%r1904, %r1902, %r1903, %p497;
	shl.b32 	%r1905, %r1904, 2;
	add.s32 	%r1906, %r1896, %r1905;
	st.shared.u32 	[%r1906], %r107;
	sub.s32 	%r1907, %r1898, %r1878;
	add.s32 	%r1908, %r1900, %r1907;
	add.s32 	%r1909, %r1908, 1;
	setp.eq.s32 	%p498, %r2552, 0;
	add.s32 	%r1910, %r1903, %r2551;
	selp.b32 	%r1911, %r1909, %r1910, %p498;
	shl.b32 	%r1912, %r1911, 2;
	add.s32 	%r1913, %r1896, %r1912;
	st.shared.u32 	[%r1913], %r108;
	sub.s32 	%r1914, %r1898, %r1879;
	add.s32 	%r1915, %r1900, %r1914;
	add.s32 	%r1916, %r1915, 2;
	setp.eq.s32 	%p499, %r2553, 0;
	add.s32 	%r1917, %r1910, %r2552;
	selp.b32 	%r1918, %r1916, %r1917, %p499;
	shl.b32 	%r1919, %r1918, 2;
	add.s32 	%r1920, %r1896, %r1919;
	st.shared.u32 	[%r1920], %r109;
	sub.s32 	%r1921, %r1898, %r1880;
	add.s32 	%r1922, %r1900, %r1921;
	add.s32 	%r1923, %r1922, 3;
	setp.eq.s32 	%p500, %r2554, 0;
	add.s32 	%r1924, %r1917, %r2553;
	selp.b32 	%r1925, %r1923, %r1924, %p500;
	shl.b32 	%r1926, %r1925, 2;
	add.s32 	%r1927, %r1896, %r1926;
	st.shared.u32 	[%r1927], %r110;
	sub.s32 	%r1928, %r1898, %r1881;
	add.s32 	%r1929, %r1900, %r1928;
	add.s32 	%r1930, %r1929, 4;
	setp.eq.s32 	%p501, %r2555, 0;
	add.s32 	%r1931, %r1924, %r2554;
	selp.b32 	%r1932, %r1930, %r1931, %p501;
	shl.b32 	%r1933, %r1932, 2;
	add.s32 	%r1934, %r1896, %r1933;
	st.shared.u32 	[%r1934], %r111;
	sub.s32 	%r1935, %r1898, %r1882;
	add.s32 	%r1936, %r1900, %r1935;
	add.s32 	%r1937, %r1936, 5;
	setp.eq.s32 	%p502, %r2556, 0;
	add.s32 	%r1938, %r1931, %r2555;
	selp.b32 	%r1939, %r1937, %r1938, %p502;
	shl.b32 	%r1940, %r1939, 2;
	add.s32 	%r1941, %r1896, %r1940;
	st.shared.u32 	[%r1941], %r112;
	sub.s32 	%r1942, %r1898, %r1883;
	add.s32 	%r1943, %r1900, %r1942;
	add.s32 	%r1944, %r1943, 6;
	setp.eq.s32 	%p503, %r2557, 0;
	add.s32 	%r1945, %r1938, %r2556;
	selp.b32 	%r1946, %r1944, %r1945, %p503;
	shl.b32 	%r1947, %r1946, 2;
	add.s32 	%r1948, %r1896, %r1947;
	st.shared.u32 	[%r1948], %r113;
	sub.s32 	%r1949, %r1898, %r1884;
	add.s32 	%r1950, %r1900, %r1949;
	add.s32 	%r1951, %r1950, 7;
	setp.eq.s32 	%p504, %r2558, 0;
	add.s32 	%r1952, %r1945, %r2557;
	selp.b32 	%r1953, %r1951, %r1952, %p504;
	shl.b32 	%r1954, %r1953, 2;
	add.s32 	%r1955, %r1896, %r1954;
	st.shared.u32 	[%r1955], %r114;
	sub.s32 	%r1956, %r1898, %r1885;
	add.s32 	%r1957, %r1900, %r1956;
	add.s32 	%r1958, %r1957, 8;
	setp.eq.s32 	%p505, %r2559, 0;
	add.s32 	%r1959, %r1952, %r2558;
	selp.b32 	%r1960, %r1958, %r1959, %p505;
	shl.b32 	%r1961, %r1960, 2;
	add.s32 	%r1962, %r1896, %r1961;
	st.shared.u32 	[%r1962], %r115;
	sub.s32 	%r1963, %r1898, %r1886;
	add.s32 	%r1964, %r1900, %r1963;
	add.s32 	%r1965, %r1964, 9;
	setp.eq.s32 	%p506, %r2560, 0;
	add.s32 	%r1966, %r1959, %r2559;
	selp.b32 	%r1967, %r1965, %r1966, %p506;
	shl.b32 	%r1968, %r1967, 2;
	add.s32 	%r1969, %r1896, %r1968;
	st.shared.u32 	[%r1969], %r116;
	sub.s32 	%r1970, %r1898, %r1887;
	add.s32 	%r1971, %r1900, %r1970;
	add.s32 	%r1972, %r1971, 10;
	setp.eq.s32 	%p507, %r2561, 0;
	add.s32 	%r1973, %r1966, %r2560;
	selp.b32 	%r1974, %r1972, %r1973, %p507;
	shl.b32 	%r1975, %r1974, 2;
	add.s32 	%r1976, %r1896, %r1975;
	st.shared.u32 	[%r1976], %r117;
	sub.s32 	%r1977, %r1898, %r1888;
	add.s32 	%r1978, %r1900, %r1977;
	add.s32 	%r1979, %r1978, 11;
	setp.eq.s32 	%p508, %r2562, 0;
	add.s32 	%r1980, %r1973, %r2561;
	selp.b32 	%r1981, %r1979, %r1980, %p508;
	shl.b32 	%r1982, %r1981, 2;
	add.s32 	%r1983, %r1896, %r1982;
	st.shared.u32 	[%r1983], %r118;
	sub.s32 	%r1984, %r1898, %r1889;
	add.s32 	%r1985, %r1900, %r1984;
	add.s32 	%r1986, %r1985, 12;
	setp.eq.s32 	%p509, %r2563, 0;
	add.s32 	%r1987, %r1980, %r2562;
	selp.b32 	%r1988, %r1986, %r1987, %p509;
	shl.b32 	%r1989, %r1988, 2;
	add.s32 	%r1990, %r1896, %r1989;
	st.shared.u32 	[%r1990], %r119;
	sub.s32 	%r1991, %r1898, %r1890;
	add.s32 	%r1992, %r1900, %r1991;
	add.s32 	%r1993, %r1992, 13;
	setp.eq.s32 	%p510, %r2564, 0;
	add.s32 	%r1994, %r1987, %r2563;
	selp.b32 	%r1995, %r1993, %r1994, %p510;
	shl.b32 	%r1996, %r1995, 2;
	add.s32 	%r1997, %r1896, %r1996;
	st.shared.u32 	[%r1997], %r120;
	sub.s32 	%r1998, %r1898, %r1891;
	add.s32 	%r1999, %r1900, %r1998;
	add.s32 	%r2000, %r1999, 14;
	setp.eq.s32 	%p511, %r2565, 0;
	add.s32 	%r2001, %r1994, %r2564;
	selp.b32 	%r2002, %r2000, %r2001, %p511;
	shl.b32 	%r2003, %r2002, 2;
	add.s32 	%r2004, %r1896, %r2003;
	st.shared.u32 	[%r2004], %r121;
	sub.s32 	%r2005, %r1898, %r1892;
	add.s32 	%r2006, %r1900, %r2005;
	add.s32 	%r2007, %r2006, 15;
	setp.eq.s32 	%p512, %r2566, 0;
	add.s32 	%r2008, %r2001, %r2565;
	selp.b32 	%r2009, %r2007, %r2008, %p512;
	shl.b32 	%r2010, %r2009, 2;
	add.s32 	%r2011, %r1896, %r2010;
	st.shared.u32 	[%r2011], %r122;
	sub.s32 	%r2012, %r1898, %r1893;
	add.s32 	%r2013, %r1900, %r2012;
	add.s32 	%r2014, %r2013, 16;
	setp.eq.s32 	%p513, %r2567, 0;
	add.s32 	%r2015, %r2008, %r2566;
	selp.b32 	%r2016, %r2014, %r2015, %p513;
	shl.b32 	%r2017, %r2016, 2;
	add.s32 	%r2018, %r1896, %r2017;
	st.shared.u32 	[%r2018], %r123;
	sub.s32 	%r2019, %r1898, %r1894;
	add.s32 	%r2020, %r1900, %r2019;
	add.s32 	%r2021, %r2020, 17;
	setp.eq.s32 	%p514, %r2568, 0;
	add.s32 	%r2022, %r2015, %r2567;
	selp.b32 	%r2023, %r2021, %r2022, %p514;
	shl.b32 	%r2024, %r2023, 2;
	add.s32 	%r2025, %r1896, %r2024;
	st.shared.u32 	[%r2025], %r124;
	sub.s32 	%r2026, %r1898, %r1895;
	add.s32 	%r2027, %r1900, %r2026;
	add.s32 	%r2028, %r2027, 18;
	setp.eq.s32 	%p515, %r2569, 0;
	add.s32 	%r2029, %r2022, %r2568;
	selp.b32 	%r2030, %r2028, %r2029, %p515;
	shl.b32 	%r2031, %r2030, 2;
	add.s32 	%r2032, %r1896, %r2031;
	st.shared.u32 	[%r2032], %r125;
	bar.sync 	0;
	ld.param.u8 	%rs2, [%rd1];
	ld.param.u64 	%rd1544, [%rd1+24];
	cvta.to.global.u64 	%rd301, %rd1544;
	cvt.s64.s32 	%rd302, %r1898;
	ld.param.u64 	%rd303, [%rd1+8];
	ld.param.u64 	%rd304, [%rd1+16];
	cvt.s64.s32 	%rd305, %r1899;
	setp.ge.s32 	%p516, %r104, %r228;
	@%p516 bra 	$L__BB3_354;
	setp.ne.s16 	%p518, %rs2, 0;
	mov.b64 	%rd2112, 0;
	@%p518 bra 	$L__BB3_353;
	ld.global.u64 	%rd1549, [%rd301];
	sub.s64 	%rd2112, %rd304, %rd1549;
$L__BB3_353:
	cvt.u64.u32 	%rd1550, %r104;
	add.s64 	%rd1551, %rd1550, %rd305;
	add.s64 	%rd1552, %rd1551, %rd2112;
	not.b64 	%rd1553, %rd1552;
	add.s64 	%rd2114, %rd303, %rd1553;
	bra.uni 	$L__BB3_357;
$L__BB3_354:
	setp.ne.s16 	%p517, %rs2, 0;
	mov.b64 	%rd2113, 0;
	@%p517 bra 	$L__BB3_356;
	ld.global.u64 	%rd2113, [%rd301];
$L__BB3_356:
	sub.s32 	%r2033, %r104, %r228;
	cvt.s64.s32 	%rd1546, %r2033;
	add.s64 	%rd1547, %rd1546, %rd302;
	add.s64 	%rd2114, %rd1547, %rd2113;
$L__BB3_357:
	shl.b32 	%r2034, %r104, 2;
	add.s32 	%r229, %r1896, %r2034;
	ld.shared.u32 	%r2036, [%r229];
	shl.b64 	%rd1554, %rd2114, 2;
	add.s64 	%rd1555, %rd3, %rd1554;
	st.global.u32 	[%rd1555], %r2036;
	add.s32 	%r230, %r104, 608;
	setp.lt.s32 	%p519, %r230, %r228;
	@%p519 bra 	$L__BB3_361;
	setp.ne.s16 	%p520, %rs2, 0;
	mov.b64 	%rd2115, 0;
	@%p520 bra 	$L__BB3_360;
	ld.global.u64 	%rd2115, [%rd301];
$L__BB3_360:
	sub.s32 	%r2037, %r230, %r228;
	cvt.s64.s32 	%rd1557, %r2037;
	add.s64 	%rd1558, %rd1557, %rd302;
	add.s64 	%rd2117, %rd1558, %rd2115;
	bra.uni 	$L__BB3_364;
$L__BB3_361:
	setp.ne.s16 	%p521, %rs2, 0;
	mov.b64 	%rd2116, 0;
	@%p521 bra 	$L__BB3_363;
	ld.global.u64 	%rd1560, [%rd301];
	sub.s64 	%rd2116, %rd304, %rd1560;
$L__BB3_363:
	cvt.u64.u32 	%rd1561, %r230;
	add.s64 	%rd1562, %rd1561, %rd305;
	add.s64 	%rd1563, %rd1562, %rd2116;
	not.b64 	%rd1564, %rd1563;
	add.s64 	%rd2117, %rd303, %rd1564;
$L__BB3_364:
	ld.shared.u32 	%r2038, [%r229+2432];
	shl.b64 	%rd1565, %rd2117, 2;
	add.s64 	%rd1566, %rd3, %rd1565;
	st.global.u32 	[%rd1566], %r2038;
	add.s32 	%r231, %r104, 1216;
	setp.lt.s32 	%p522, %r231, %r228;
	@%p522 bra 	$L__BB3_368;
	setp.ne.s16 	%p523, %rs2, 0;
	mov.b64 	%rd2118, 0;
	@%p523 bra 	$L__BB3_367;
	ld.global.u64 	%rd2118, [%rd301];
$L__BB3_367:
	sub.s32 	%r2039, %r231, %r228;
	cvt.s64.s32 	%rd1568, %r2039;
	add.s64 	%rd1569, %rd1568, %rd302;
	add.s64 	%rd2120, %rd1569, %rd2118;
	bra.uni 	$L__BB3_371;
$L__BB3_368:
	setp.ne.s16 	%p524, %rs2, 0;
	mov.b64 	%rd2119, 0;
	@%p524 bra 	$L__BB3_370;
	ld.global.u64 	%rd1571, [%rd301];
	sub.s64 	%rd2119, %rd304, %rd1571;
$L__BB3_370:
	cvt.u64.u32 	%rd1572, %r231;
	add.s64 	%rd1573, %rd1572, %rd305;
	add.s64 	%rd1574, %rd1573, %rd2119;
	not.b64 	%rd1575, %rd1574;
	add.s64 	%rd2120, %rd303, %rd1575;
$L__BB3_371:
	ld.shared.u32 	%r2040, [%r229+4864];
	shl.b64 	%rd1576, %rd2120, 2;
	add.s64 	%rd1577, %rd3, %rd1576;
	st.global.u32 	[%rd1577], %r2040;
	add.s32 	%r232, %r104, 1824;
	setp.lt.s32 	%p525, %r232, %r228;
	@%p525 bra 	$L__BB3_375;
	setp.ne.s16 	%p526, %rs2, 0;
	mov.b64 	%rd2121, 0;
	@%p526 bra 	$L__BB3_374;
	ld.global.u64 	%rd2121, [%rd301];
$L__BB3_374:
	sub.s32 	%r2041, %r232, %r228;
	cvt.s64.s32 	%rd1579, %r2041;
	add.s64 	%rd1580, %rd1579, %rd302;
	add.s64 	%rd2123, %rd1580, %rd2121;
	bra.uni 	$L__BB3_378;
$L__BB3_375:
	setp.ne.s16 	%p527, %rs2, 0;
	mov.b64 	%rd2122, 0;
	@%p527 bra 	$L__BB3_377;
	ld.global.u64 	%rd1582, [%rd301];
	sub.s64 	%rd2122, %rd304, %rd1582;
$L__BB3_377:
	cvt.u64.u32 	%rd1583, %r232;
	add.s64 	%rd1584, %rd1583, %rd305;
	add.s64 	%rd1585, %rd1584, %rd2122;
	not.b64 	%rd1586, %rd1585;
	add.s64 	%rd2123, %rd303, %rd1586;
$L__BB3_378:
	ld.shared.u32 	%r2042, [%r229+7296];
	shl.b64 	%rd1587, %rd2123, 2;
	add.s64 	%rd1588, %rd3, %rd1587;
	st.global.u32 	[%rd1588], %r2042;
	add.s32 	%r233, %r104, 2432;
	setp.lt.s32 	%p528, %r233, %r228;
	@%p528 bra 	$L__BB3_382;
	setp.ne.s16 	%p529, %rs2, 0;
	mov.b64 	%rd2124, 0;
	@%p529 bra 	$L__BB3_381;
	ld.global.u64 	%rd2124, [%rd301];
$L__BB3_381:
	sub.s32 	%r2043, %r233, %r228;
	cvt.s64.s32 	%rd1590, %r2043;
	add.s64 	%rd1591, %rd1590, %rd302;
	add.s64 	%rd2126, %rd1591, %rd2124;
	bra.uni 	$L__BB3_385;
$L__BB3_382:
	setp.ne.s16 	%p530, %rs2, 0;
	mov.b64 	%rd2125, 0;
	@%p530 bra 	$L__BB3_384;
	ld.global.u64 	%rd1593, [%rd301];
	sub.s64 	%rd2125, %rd304, %rd1593;
$L__BB3_384:
	cvt.u64.u32 	%rd1594, %r233;
	add.s64 	%rd1595, %rd1594, %rd305;
	add.s64 	%rd1596, %rd1595, %rd2125;
	not.b64 	%rd1597, %rd1596;
	add.s64 	%rd2126, %rd303, %rd1597;
$L__BB3_385:
	ld.shared.u32 	%r2044, [%r229+9728];
	shl.b64 	%rd1598, %rd2126, 2;
	add.s64 	%rd1599, %rd3, %rd1598;
	st.global.u32 	[%rd1599], %r2044;
	add.s32 	%r234, %r104, 3040;
	setp.lt.s32 	%p531, %r234, %r228;
	@%p531 bra 	$L__BB3_389;
	setp.ne.s16 	%p532, %rs2, 0;
	mov.b64 	%rd2127, 0;
	@%p532 bra 	$L__BB3_388;
	ld.global.u64 	%rd2127, [%rd301];
$L__BB3_388:
	sub.s32 	%r2045, %r234, %r228;
	cvt.s64.s32 	%rd1601, %r2045;
	add.s64 	%rd1602, %rd1601, %rd302;
	add.s64 	%rd2129, %rd1602, %rd2127;
	bra.uni 	$L__BB3_392;
$L__BB3_389:
	setp.ne.s16 	%p533, %rs2, 0;
	mov.b64 	%rd2128, 0;
	@%p533 bra 	$L__BB3_391;
	ld.global.u64 	%rd1604, [%rd301];
	sub.s64 	%rd2128, %rd304, %rd1604;
$L__BB3_391:
	cvt.u64.u32 	%rd1605, %r234;
	add.s64 	%rd1606, %rd1605, %rd305;
	add.s64 	%rd1607, %rd1606, %rd2128;
	not.b64 	%rd1608, %rd1607;
	add.s64 	%rd2129, %rd303, %rd1608;
$L__BB3_392:
	ld.shared.u32 	%r2046, [%r229+12160];
	shl.b64 	%rd1609, %rd2129, 2;
	add.s64 	%rd1610, %rd3, %rd1609;
	st.global.u32 	[%rd1610], %r2046;
	add.s32 	%r235, %r104, 3648;
	setp.lt.s32 	%p534, %r235, %r228;
	@%p534 bra 	$L__BB3_396;
	setp.ne.s16 	%p535, %rs2, 0;
	mov.b64 	%rd2130, 0;
	@%p535 bra 	$L__BB3_395;
	ld.global.u64 	%rd2130, [%rd301];
$L__BB3_395:
	sub.s32 	%r2047, %r235, %r228;
	cvt.s64.s32 	%rd1612, %r2047;
	add.s64 	%rd1613, %rd1612, %rd302;
	add.s64 	%rd2132, %rd1613, %rd2130;
	bra.uni 	$L__BB3_399;
$L__BB3_396:
	setp.ne.s16 	%p536, %rs2, 0;
	mov.b64 	%rd2131, 0;
	@%p536 bra 	$L__BB3_398;
	ld.global.u64 	%rd1615, [%rd301];
	sub.s64 	%rd2131, %rd304, %rd1615;
$L__BB3_398:
	cvt.u64.u32 	%rd1616, %r235;
	add.s64 	%rd1617, %rd1616, %rd305;
	add.s64 	%rd1618, %rd1617, %rd2131;
	not.b64 	%rd1619, %rd1618;
	add.s64 	%rd2132, %rd303, %rd1619;
$L__BB3_399:
	ld.shared.u32 	%r2048, [%r229+14592];
	shl.b64 	%rd1620, %rd2132, 2;
	add.s64 	%rd1621, %rd3, %rd1620;
	st.global.u32 	[%rd1621], %r2048;
	add.s32 	%r236, %r104, 4256;
	setp.lt.s32 	%p537, %r236, %r228;
	@%p537 bra 	$L__BB3_403;
	setp.ne.s16 	%p538, %rs2, 0;
	mov.b64 	%rd2133, 0;
	@%p538 bra 	$L__BB3_402;
	ld.global.u64 	%rd2133, [%rd301];
$L__BB3_402:
	sub.s32 	%r2049, %r236, %r228;
	cvt.s64.s32 	%rd1623, %r2049;
	add.s64 	%rd1624, %rd1623, %rd302;
	add.s64 	%rd2135, %rd1624, %rd2133;
	bra.uni 	$L__BB3_406;
$L__BB3_403:
	setp.ne.s16 	%p539, %rs2, 0;
	mov.b64 	%rd2134, 0;
	@%p539 bra 	$L__BB3_405;
	ld.global.u64 	%rd1626, [%rd301];
	sub.s64 	%rd2134, %rd304, %rd1626;
$L__BB3_405:
	cvt.u64.u32 	%rd1627, %r236;
	add.s64 	%rd1628, %rd1627, %rd305;
	add.s64 	%rd1629, %rd1628, %rd2134;
	not.b64 	%rd1630, %rd1629;
	add.s64 	%rd2135, %rd303, %rd1630;
$L__BB3_406:
	ld.shared.u32 	%r2050, [%r229+17024];
	shl.b64 	%rd1631, %rd2135, 2;
	add.s64 	%rd1632, %rd3, %rd1631;
	st.global.u32 	[%rd1632], %r2050;
	add.s32 	%r237, %r104, 4864;
	setp.lt.s32 	%p540, %r237, %r228;
	@%p540 bra 	$L__BB3_410;
	setp.ne.s16 	%p541, %rs2, 0;
	mov.b64 	%rd2136, 0;
	@%p541 bra 	$L__BB3_409;
	ld.global.u64 	%rd2136, [%rd301];
$L__BB3_409:
	sub.s32 	%r2051, %r237, %r228;
	cvt.s64.s32 	%rd1634, %r2051;
	add.s64 	%rd1635, %rd1634, %rd302;
	add.s64 	%rd2138, %rd1635, %rd2136;
	bra.uni 	$L__BB3_413;
$L__BB3_410:
	setp.ne.s16 	%p542, %rs2, 0;
	mov.b64 	%rd2137, 0;
	@%p542 bra 	$L__BB3_412;
	ld.global.u64 	%rd1637, [%rd301];
	sub.s64 	%rd2137, %rd304, %rd1637;
$L__BB3_412:
	cvt.u64.u32 	%rd1638, %r237;
	add.s64 	%rd1639, %rd1638, %rd305;
	add.s64 	%rd1640, %rd1639, %rd2137;
	not.b64 	%rd1641, %rd1640;
	add.s64 	%rd2138, %rd303, %rd1641;
$L__BB3_413:
	ld.shared.u32 	%r2052, [%r229+19456];
	shl.b64 	%rd1642, %rd2138, 2;
	add.s64 	%rd1643, %rd3, %rd1642;
	st.global.u32 	[%rd1643], %r2052;
	add.s32 	%r238, %r104, 5472;
	setp.lt.s32 	%p543, %r238, %r228;
	@%p543 bra 	$L__BB3_417;
	setp.ne.s16 	%p544, %rs2, 0;
	mov.b64 	%rd2139, 0;
	@%p544 bra 	$L__BB3_416;
	ld.global.u64 	%rd2139, [%rd301];
$L__BB3_416:
	sub.s32 	%r2053, %r238, %r228;
	cvt.s64.s32 	%rd1645, %r2053;
	add.s64 	%rd1646, %rd1645, %rd302;
	add.s64 	%rd2141, %rd1646, %rd2139;
	bra.uni 	$L__BB3_420;
$L__BB3_417:
	setp.ne.s16 	%p545, %rs2, 0;
	mov.b64 	%rd2140, 0;
	@%p545 bra 	$L__BB3_419;
	ld.global.u64 	%rd1648, [%rd301];
	sub.s64 	%rd2140, %rd304, %rd1648;
$L__BB3_419:
	cvt.u64.u32 	%rd1649, %r238;
	add.s64 	%rd1650, %rd1649, %rd305;
	add.s64 	%rd1651, %rd1650, %rd2140;
	not.b64 	%rd1652, %rd1651;
	add.s64 	%rd2141, %rd303, %rd1652;
$L__BB3_420:
	ld.shared.u32 	%r2054, [%r229+21888];
	shl.b64 	%rd1653, %rd2141, 2;
	add.s64 	%rd1654, %rd3, %rd1653;
	st.global.u32 	[%rd1654], %r2054;
	add.s32 	%r239, %r104, 6080;
	setp.lt.s32 	%p546, %r239, %r228;
	@%p546 bra 	$L__BB3_424;
	setp.ne.s16 	%p547, %rs2, 0;
	mov.b64 	%rd2142, 0;
	@%p547 bra 	$L__BB3_423;
	ld.global.u64 	%rd2142, [%rd301];
$L__BB3_423:
	sub.s32 	%r2055, %r239, %r228;
	cvt.s64.s32 	%rd1656, %r2055;
	add.s64 	%rd1657, %rd1656, %rd302;
	add.s64 	%rd2144, %rd1657, %rd2142;
	bra.uni 	$L__BB3_427;
$L__BB3_424:
	setp.ne.s16 	%p548, %rs2, 0;
	mov.b64 	%rd2143, 0;
	@%p548 bra 	$L__BB3_426;
	ld.global.u64 	%rd1659, [%rd301];
	sub.s64 	%rd2143, %rd304, %rd1659;
$L__BB3_426:
	cvt.u64.u32 	%rd1660, %r239;
	add.s64 	%rd1661, %rd1660, %rd305;
	add.s64 	%rd1662, %rd1661, %rd2143;
	not.b64 	%rd1663, %rd1662;
	add.s64 	%rd2144, %rd303, %rd1663;
$L__BB3_427:
	ld.shared.u32 	%r2056, [%r229+24320];
	shl.b64 	%rd1664, %rd2144, 2;
	add.s64 	%rd1665, %rd3, %rd1664;
	st.global.u32 	[%rd1665], %r2056;
	add.s32 	%r240, %r104, 6688;
	setp.lt.s32 	%p549, %r240, %r228;
	@%p549 bra 	$L__BB3_431;
	setp.ne.s16 	%p550, %rs2, 0;
	mov.b64 	%rd2145, 0;
	@%p550 bra 	$L__BB3_430;
	ld.global.u64 	%rd2145, [%rd301];
$L__BB3_430:
	sub.s32 	%r2057, %r240, %r228;
	cvt.s64.s32 	%rd1667, %r2057;
	add.s64 	%rd1668, %rd1667, %rd302;
	add.s64 	%rd2147, %rd1668, %rd2145;
	bra.uni 	$L__BB3_434;
$L__BB3_431:
	setp.ne.s16 	%p551, %rs2, 0;
	mov.b64 	%rd2146, 0;
	@%p551 bra 	$L__BB3_433;
	ld.global.u64 	%rd1670, [%rd301];
	sub.s64 	%rd2146, %rd304, %rd1670;
$L__BB3_433:
	cvt.u64.u32 	%rd1671, %r240;
	add.s64 	%rd1672, %rd1671, %rd305;
	add.s64 	%rd1673, %rd1672, %rd2146;
	not.b64 	%rd1674, %rd1673;
	add.s64 	%rd2147, %rd303, %rd1674;
$L__BB3_434:
	ld.shared.u32 	%r2058, [%r229+26752];
	shl.b64 	%rd1675, %rd2147, 2;
	add.s64 	%rd1676, %rd3, %rd1675;
	st.global.u32 	[%rd1676], %r2058;
	add.s32 	%r241, %r104, 7296;
	setp.lt.s32 	%p552, %r241, %r228;
	@%p552 bra 	$L__BB3_438;
	setp.ne.s16 	%p553, %rs2, 0;
	mov.b64 	%rd2148, 0;
	@%p553 bra 	$L__BB3_437;
	ld.global.u64 	%rd2148, [%rd301];
$L__BB3_437:
	sub.s32 	%r2059, %r241, %r228;
	cvt.s64.s32 	%rd1678, %r2059;
	add.s64 	%rd1679, %rd1678, %rd302;
	add.s64 	%rd2150, %rd1679, %rd2148;
	bra.uni 	$L__BB3_441;
$L__BB3_438:
	setp.ne.s16 	%p554, %rs2, 0;
	mov.b64 	%rd2149, 0;
	@%p554 bra 	$L__BB3_440;
	ld.global.u64 	%rd1681, [%rd301];
	sub.s64 	%rd2149, %rd304, %rd1681;
$L__BB3_440:
	cvt.u64.u32 	%rd1682, %r241;
	add.s64 	%rd1683, %rd1682, %rd305;
	add.s64 	%rd1684, %rd1683, %rd2149;
	not.b64 	%rd1685, %rd1684;
	add.s64 	%rd2150, %rd303, %rd1685;
$L__BB3_441:
	ld.shared.u32 	%r2060, [%r229+29184];
	shl.b64 	%rd1686, %rd2150, 2;
	add.s64 	%rd1687, %rd3, %rd1686;
	st.global.u32 	[%rd1687], %r2060;
	add.s32 	%r242, %r104, 7904;
	setp.lt.s32 	%p555, %r242, %r228;
	@%p555 bra 	$L__BB3_445;
	setp.ne.s16 	%p556, %rs2, 0;
	mov.b64 	%rd2151, 0;
	@%p556 bra 	$L__BB3_444;
	ld.global.u64 	%rd2151, [%rd301];
$L__BB3_444:
	sub.s32 	%r2061, %r242, %r228;
	cvt.s64.s32 	%rd1689, %r2061;
	add.s64 	%rd1690, %rd1689, %rd302;
	add.s64 	%rd2153, %rd1690, %rd2151;
	bra.uni 	$L__BB3_448;
$L__BB3_445:
	setp.ne.s16 	%p557, %rs2, 0;
	mov.b64 	%rd2152, 0;
	@%p557 bra 	$L__BB3_447;
	ld.global.u64 	%rd1692, [%rd301];
	sub.s64 	%rd2152, %rd304, %rd1692;
$L__BB3_447:
	cvt.u64.u32 	%rd1693, %r242;
	add.s64 	%rd1694, %rd1693, %rd305;
	add.s64 	%rd1695, %rd1694, %rd2152;
	not.b64 	%rd1696, %rd1695;
	add.s64 	%rd2153, %rd303, %rd1696;
$L__BB3_448:
	ld.shared.u32 	%r2062, [%r229+31616];
	shl.b64 	%rd1697, %rd2153, 2;
	add.s64 	%rd1698, %rd3, %rd1697;
	st.global.u32 	[%rd1698], %r2062;
	add.s32 	%r243, %r104, 8512;
	setp.lt.s32 	%p558, %r243, %r228;
	@%p558 bra 	$L__BB3_452;
	setp.ne.s16 	%p559, %rs2, 0;
	mov.b64 	%rd2154, 0;
	@%p559 bra 	$L__BB3_451;
	ld.global.u64 	%rd2154, [%rd301];
$L__BB3_451:
	sub.s32 	%r2063, %r243, %r228;
	cvt.s64.s32 	%rd1700, %r2063;
	add.s64 	%rd1701, %rd1700, %rd302;
	add.s64 	%rd2156, %rd1701, %rd2154;
	bra.uni 	$L__BB3_455;
$L__BB3_452:
	setp.ne.s16 	%p560, %rs2, 0;
	mov.b64 	%rd2155, 0;
	@%p560 bra 	$L__BB3_454;
	ld.global.u64 	%rd1703, [%rd301];
	sub.s64 	%rd2155, %rd304, %rd1703;
$L__BB3_454:
	cvt.u64.u32 	%rd1704, %r243;
	add.s64 	%rd1705, %rd1704, %rd305;
	add.s64 	%rd1706, %rd1705, %rd2155;
	not.b64 	%rd1707, %rd1706;
	add.s64 	%rd2156, %rd303, %rd1707;
$L__BB3_455:
	ld.shared.u32 	%r2064, [%r229+34048];
	shl.b64 	%rd1708, %rd2156, 2;
	add.s64 	%rd1709, %rd3, %rd1708;
	st.global.u32 	[%rd1709], %r2064;
	add.s32 	%r244, %r104, 9120;
	setp.lt.s32 	%p561, %r244, %r228;
	@%p561 bra 	$L__BB3_459;
	setp.ne.s16 	%p562, %rs2, 0;
	mov.b64 	%rd2157, 0;
	@%p562 bra 	$L__BB3_458;
	ld.global.u64 	%rd2157, [%rd301];
$L__BB3_458:
	sub.s32 	%r2065, %r244, %r228;
	cvt.s64.s32 	%rd1711, %r2065;
	add.s64 	%rd1712, %rd1711, %rd302;
	add.s64 	%rd2159, %rd1712, %rd2157;
	bra.uni 	$L__BB3_462;
$L__BB3_459:
	setp.ne.s16 	%p563, %rs2, 0;
	mov.b64 	%rd2158, 0;
	@%p563 bra 	$L__BB3_461;
	ld.global.u64 	%rd1714, [%rd301];
	sub.s64 	%rd2158, %rd304, %rd1714;
$L__BB3_461:
	cvt.u64.u32 	%rd1715, %r244;
	add.s64 	%rd1716, %rd1715, %rd305;
	add.s64 	%rd1717, %rd1716, %rd2158;
	not.b64 	%rd1718, %rd1717;
	add.s64 	%rd2159, %rd303, %rd1718;
$L__BB3_462:
	ld.shared.u32 	%r2066, [%r229+36480];
	shl.b64 	%rd1719, %rd2159, 2;
	add.s64 	%rd1720, %rd3, %rd1719;
	st.global.u32 	[%rd1720], %r2066;
	add.s32 	%r245, %r104, 9728;
	setp.lt.s32 	%p564, %r245, %r228;
	@%p564 bra 	$L__BB3_466;
	setp.ne.s16 	%p565, %rs2, 0;
	mov.b64 	%rd2160, 0;
	@%p565 bra 	$L__BB3_465;
	ld.global.u64 	%rd2160, [%rd301];
$L__BB3_465:
	sub.s32 	%r2067, %r245, %r228;
	cvt.s64.s32 	%rd1722, %r2067;
	add.s64 	%rd1723, %rd1722, %rd302;
	add.s64 	%rd2162, %rd1723, %rd2160;
	bra.uni 	$L__BB3_469;
$L__BB3_466:
	setp.ne.s16 	%p566, %rs2, 0;
	mov.b64 	%rd2161, 0;
	@%p566 bra 	$L__BB3_468;
	ld.global.u64 	%rd1725, [%rd301];
	sub.s64 	%rd2161, %rd304, %rd1725;
$L__BB3_468:
	cvt.u64.u32 	%rd1726, %r245;
	add.s64 	%rd1727, %rd1726, %rd305;
	add.s64 	%rd1728, %rd1727, %rd2161;
	not.b64 	%rd1729, %rd1728;
	add.s64 	%rd2162, %rd303, %rd1729;
$L__BB3_469:
	ld.shared.u32 	%r2068, [%r229+38912];
	shl.b64 	%rd1730, %rd2162, 2;
	add.s64 	%rd1731, %rd3, %rd1730;
	st.global.u32 	[%rd1731], %r2068;
	add.s32 	%r246, %r104, 10336;
	setp.lt.s32 	%p567, %r246, %r228;
	@%p567 bra 	$L__BB3_473;
	setp.ne.s16 	%p568, %rs2, 0;
	mov.b64 	%rd2163, 0;
	@%p568 bra 	$L__BB3_472;
	ld.global.u64 	%rd2163, [%rd301];
$L__BB3_472:
	sub.s32 	%r2069, %r246, %r228;
	cvt.s64.s32 	%rd1733, %r2069;
	add.s64 	%rd1734, %rd1733, %rd302;
	add.s64 	%rd2165, %rd1734, %rd2163;
	bra.uni 	$L__BB3_476;
$L__BB3_473:
	setp.ne.s16 	%p569, %rs2, 0;
	mov.b64 	%rd2164, 0;
	@%p569 bra 	$L__BB3_475;
	ld.global.u64 	%rd1736, [%rd301];
	sub.s64 	%rd2164, %rd304, %rd1736;
$L__BB3_475:
	cvt.u64.u32 	%rd1737, %r246;
	add.s64 	%rd1738, %rd1737, %rd305;
	add.s64 	%rd1739, %rd1738, %rd2164;
	not.b64 	%rd1740, %rd1739;
	add.s64 	%rd2165, %rd303, %rd1740;
$L__BB3_476:
	ld.shared.u32 	%r2070, [%r229+41344];
	shl.b64 	%rd1741, %rd2165, 2;
	add.s64 	%rd1742, %rd3, %rd1741;
	st.global.u32 	[%rd1742], %r2070;
	add.s32 	%r247, %r104, 10944;
	setp.lt.s32 	%p570, %r247, %r228;
	@%p570 bra 	$L__BB3_480;
	setp.ne.s16 	%p571, %rs2, 0;
	mov.b64 	%rd2166, 0;
	@%p571 bra 	$L__BB3_479;
	ld.global.u64 	%rd2166, [%rd301];
$L__BB3_479:
	sub.s32 	%r2071, %r247, %r228;
	cvt.s64.s32 	%rd1744, %r2071;
	add.s64 	%rd1745, %rd1744, %rd302;
	add.s64 	%rd2168, %rd1745, %rd2166;
	bra.uni 	$L__BB3_483;
$L__BB3_480:
	setp.ne.s16 	%p572, %rs2, 0;
	mov.b64 	%rd2167, 0;
	@%p572 bra 	$L__BB3_482;
	ld.global.u64 	%rd1747, [%rd301];
	sub.s64 	%rd2167, %rd304, %rd1747;
$L__BB3_482:
	cvt.u64.u32 	%rd1748, %r247;
	add.s64 	%rd1749, %rd1748, %rd305;
	add.s64 	%rd1750, %rd1749, %rd2167;
	not.b64 	%rd1751, %rd1750;
	add.s64 	%rd2168, %rd303, %rd1751;
$L__BB3_483:
	ld.shared.u32 	%r2072, [%r229+43776];
	shl.b64 	%rd1752, %rd2168, 2;
	add.s64 	%rd1753, %rd3, %rd1752;
	st.global.u32 	[%rd1753], %r2072;
	bra.uni 	$L__BB3_1161;
$L__BB3_484:
	sub.s32 	%r248, %r611, %r2;
	setp.ne.s32 	%p2, %r2570, 0;
	@%p2 bra 	$L__BB3_810;
	ld.param.u8 	%rs44, [%rd1];
	setp.eq.s16 	%p223, %rs44, 0;
	ld.param.u64 	%rd1186, [%rd1+16];
	selp.b64 	%rd1187, %rd1186, 0, %p223;
	cvt.u64.u32 	%rd1188, %r2;
	add.s64 	%rd1189, %rd1187, %rd1188;
	mov.u32 	%r249, %tid.x;
	and.b32  	%r1168, %r249, 31;
	and.b32  	%r1169, %r249, 992;
	mul.lo.s32 	%r1170, %r1169, 19;
	or.b32  	%r250, %r1170, %r1168;
	setp.ge.s32 	%p224, %r250, %r248;
	cvt.u64.u32 	%rd1190, %r250;
	add.s64 	%rd1191, %rd1189, %rd1190;
	shl.b64 	%rd1192, %rd1191, 2;
	add.s64 	%rd439, %rd2, %rd1192;
	@%p224 bra 	$L__BB3_487;
	ld.global.u32 	%r2585, [%rd439];
$L__BB3_487:
	add.s32 	%r1172, %r250, 32;
	setp.ge.s32 	%p225, %r1172, %r248;
	@%p225 bra 	$L__BB3_489;
	ld.global.u32 	%r2586, [%rd439+128];
$L__BB3_489:
	add.s32 	%r1174, %r250, 64;
	setp.ge.s32 	%p226, %r1174, %r248;
	@%p226 bra 	$L__BB3_491;
	ld.global.u32 	%r2587, [%rd439+256];
$L__BB3_491:
	add.s32 	%r1176, %r250, 96;
	setp.ge.s32 	%p227, %r1176, %r248;
	@%p227 bra 	$L__BB3_493;
	ld.global.u32 	%r2588, [%rd439+384];
$L__BB3_493:
	add.s32 	%r1178, %r250, 128;
	setp.ge.s32 	%p228, %r1178, %r248;
	@%p228 bra 	$L__BB3_495;
	ld.global.u32 	%r2589, [%rd439+512];
$L__BB3_495:
	add.s32 	%r1180, %r250, 160;
	setp.ge.s32 	%p229, %r1180, %r248;
	@%p229 bra 	$L__BB3_497;
	ld.global.u32 	%r2590, [%rd439+640];
$L__BB3_497:
	add.s32 	%r1182, %r250, 192;
	setp.ge.s32 	%p230, %r1182, %r248;
	@%p230 bra 	$L__BB3_499;
	ld.global.u32 	%r2591, [%rd439+768];
$L__BB3_499:
	add.s32 	%r1184, %r250, 224;
	setp.ge.s32 	%p231, %r1184, %r248;
	@%p231 bra 	$L__BB3_501;
	ld.global.u32 	%r2592, [%rd439+896];
$L__BB3_501:
	add.s32 	%r1186, %r250, 256;
	setp.ge.s32 	%p232, %r1186, %r248;
	@%p232 bra 	$L__BB3_503;
	ld.global.u32 	%r2593, [%rd439+1024];
$L__BB3_503:
	add.s32 	%r1188, %r250, 288;
	setp.ge.s32 	%p233, %r1188, %r248;
	@%p233 bra 	$L__BB3_505;
	ld.global.u32 	%r2594, [%rd439+1152];
$L__BB3_505:
	add.s32 	%r1190, %r250, 320;
	setp.ge.s32 	%p234, %r1190, %r248;
	@%p234 bra 	$L__BB3_507;
	ld.global.u32 	%r2595, [%rd439+1280];
$L__BB3_507:
	add.s32 	%r1192, %r250, 352;
	setp.ge.s32 	%p235, %r1192, %r248;
	@%p235 bra 	$L__BB3_509;
	ld.global.u32 	%r2596, [%rd439+1408];
$L__BB3_509:
	add.s32 	%r1194, %r250, 384;
	setp.ge.s32 	%p236, %r1194, %r248;
	@%p236 bra 	$L__BB3_511;
	ld.global.u32 	%r2597, [%rd439+1536];
$L__BB3_511:
	add.s32 	%r1196, %r250, 416;
	setp.ge.s32 	%p237, %r1196, %r248;
	@%p237 bra 	$L__BB3_513;
	ld.global.u32 	%r2598, [%rd439+1664];
$L__BB3_513:
	add.s32 	%r1198, %r250, 448;
	setp.ge.s32 	%p238, %r1198, %r248;
	@%p238 bra 	$L__BB3_515;
	ld.global.u32 	%r2599, [%rd439+1792];
$L__BB3_515:
	add.s32 	%r1200, %r250, 480;
	setp.ge.s32 	%p239, %r1200, %r248;
	@%p239 bra 	$L__BB3_517;
	ld.global.u32 	%r2600, [%rd439+1920];
$L__BB3_517:
	add.s32 	%r1202, %r250, 512;
	setp.ge.s32 	%p240, %r1202, %r248;
	@%p240 bra 	$L__BB3_519;
	ld.global.u32 	%r2601, [%rd439+2048];
$L__BB3_519:
	add.s32 	%r1204, %r250, 544;
	setp.ge.s32 	%p241, %r1204, %r248;
	@%p241 bra 	$L__BB3_521;
	ld.global.u32 	%r2602, [%rd439+2176];
$L__BB3_521:
	add.s32 	%r1206, %r250, 576;
	setp.ge.s32 	%p242, %r1206, %r248;
	@%p242 bra 	$L__BB3_523;
	ld.global.u32 	%r2603, [%rd439+2304];
$L__BB3_523:
	// begin inline asm
	mov.u32 %r1207, %laneid;
	// end inline asm
	shr.u32 	%r290, %r249, 5;
	mad.lo.s32 	%r1209, %r290, 608, %r1207;
	shl.b32 	%r1210, %r1209, 2;
	mov.u32 	%r1211, _ZZN3cub18CUB_300001_SM_10006detail6select23DeviceSelectSweepKernelINS2_10policy_hubIjNS0_8NullTypeElLb0ELNS0_10SelectImplE2EE10Policy1000EPjPS5_S9_PmNS0_13ScanTileStateIiLb1EEE11IsProducingS5_iNS2_19streaming_context_tIlLb1EEELS6_2EEEvT0_T1_T2_T3_T4_T5_T6_T7_iT8_NS1_7vsmem_tEE19static_temp_storage;
	add.s32 	%r1212, %r1211, %r1210;
	st.shared.u32 	[%r1212], %r2585;
	st.shared.u32 	[%r1212+128], %r2586;
	st.shared.u32 	[%r1212+256], %r2587;
	st.shared.u32 	[%r1212+384], %r2588;
	st.shared.u32 	[%r1212+512], %r2589;
	st.shared.u32 	[%r1212+640], %r2590;
	st.shared.u32 	[%r1212+768], %r2591;
	st.shared.u32 	[%r1212+896], %r2592;
	st.shared.u32 	[%r1212+1024], %r2593;
	st.shared.u32 	[%r1212+1152], %r2594;
	st.shared.u32 	[%r1212+1280], %r2595;
	st.shared.u32 	[%r1212+1408], %r2596;
	st.shared.u32 	[%r1212+1536], %r2597;
	st.shared.u32 	[%r1212+1664], %r2598;
	st.shared.u32 	[%r1212+1792], %r2599;
	st.shared.u32 	[%r1212+1920], %r2600;
	st.shared.u32 	[%r1212+2048], %r2601;
	st.shared.u32 	[%r1212+2176], %r2602;
	st.shared.u32 	[%r1212+2304], %r2603;
	bar.warp.sync 	-1;
	mad.lo.s32 	%r1213, %r1207, 72, %r1212;
	ld.shared.u32 	%r291, [%r1213];
	ld.shared.u32 	%r292, [%r1213+4];
	ld.shared.u32 	%r293, [%r1213+8];
	ld.shared.u32 	%r294, [%r1213+12];
	ld.shared.u32 	%r295, [%r1213+16];
	ld.shared.u32 	%r296, [%r1213+20];
	ld.shared.u32 	%r297, [%r1213+24];
	ld.shared.u32 	%r298, [%r1213+28];
	ld.shared.u32 	%r299, [%r1213+32];
	ld.shared.u32 	%r300, [%r1213+36];
	ld.shared.u32 	%r301, [%r1213+40];
	ld.shared.u32 	%r302, [%r1213+44];
	ld.shared.u32 	%r303, [%r1213+48];
	ld.shared.u32 	%r304, [%r1213+52];
	ld.shared.u32 	%r305, [%r1213+56];
	ld.shared.u32 	%r306, [%r1213+60];
	ld.shared.u32 	%r307, [%r1213+64];
	ld.shared.u32 	%r308, [%r1213+68];
	ld.shared.u32 	%r309, [%r1213+72];
	mul.lo.s32 	%r310, %r249, 19;
	add.s64 	%rd440, %rd6, -1;
	setp.ge.s32 	%p243, %r310, %r248;
	mov.b32 	%r2604, 1;
	@%p243 bra 	$L__BB3_529;
	add.s32 	%r1214, %r291, 1;
	cvt.u64.u32 	%rd441, %r1214;
	and.b64  	%rd1193, %rd6, -4294967296;
	setp.ne.s64 	%p244, %rd1193, 0;
	@%p244 bra 	$L__BB3_526;
	cvt.u32.u64 	%r1215, %rd6;
	cvt.u32.u64 	%r1216, %rd441;
	rem.u32 	%r1217, %r1216, %r1215;
	cvt.u64.u32 	%rd2169, %r1217;
	bra.uni 	$L__BB3_527;
$L__BB3_526:
	rem.u64 	%rd2169, %rd441, %rd6;
$L__BB3_527:
	cvt.u64.u32 	%rd1194, %r291;
	setp.eq.s64 	%p245, %rd440, %rd1194;
	@%p245 bra 	$L__BB3_529;
	shl.b64 	%rd1195, %rd2169, 1;
	add.s64 	%rd1196, %rd5, %rd1195;
	ld.global.u8 	%r1219, [%rd1196+1];
	and.b32  	%r2604, %r1219, 1;
$L__BB3_529:
	add.s32 	%r313, %r310, 1;
	setp.ge.s32 	%p246, %r313, %r248;
	mov.b32 	%r2605, 1;
	@%p246 bra 	$L__BB3_535;
	add.s32 	%r1221, %r292, 1;
	cvt.u64.u32 	%rd445, %r1221;
	and.b64  	%rd1197, %rd6, -4294967296;
	setp.ne.s64 	%p247, %rd1197, 0;
	@%p247 bra 	$L__BB3_532;
	cvt.u32.u64 	%r1222, %rd6;
	cvt.u32.u64 	%r1223, %rd445;
	rem.u32 	%r1224, %r1223, %r1222;
	cvt.u64.u32 	%rd2170, %r1224;
	bra.uni 	$L__BB3_533;
$L__BB3_532:
	rem.u64 	%rd2170, %rd445, %rd6;
$L__BB3_533:
	cvt.u64.u32 	%rd1198, %r292;
	setp.eq.s64 	%p248, %rd440, %rd1198;
	@%p248 bra 	$L__BB3_535;
	shl.b64 	%rd1199, %rd2170, 1;
	add.s64 	%rd1200, %rd5, %rd1199;
	ld.global.u8 	%r1226, [%rd1200+1];
	and.b32  	%r2605, %r1226, 1;
$L__BB3_535:
	add.s32 	%r316, %r310, 2;
	setp.ge.s32 	%p249, %r316, %r248;
	mov.b32 	%r2606, 1;
	@%p249 bra 	$L__BB3_541;
	add.s32 	%r1228, %r293, 1;
	cvt.u64.u32 	%rd449, %r1228;
	and.b64  	%rd1201, %rd6, -4294967296;
	setp.ne.s64 	%p250, %rd1201, 0;
	@%p250 bra 	$L__BB3_538;
	cvt.u32.u64 	%r1229, %rd6;
	cvt.u32.u64 	%r1230, %rd449;
	rem.u32 	%r1231, %r1230, %r1229;
	cvt.u64.u32 	%rd2171, %r1231;
	bra.uni 	$L__BB3_539;
$L__BB3_538:
	rem.u64 	%rd2171, %rd449, %rd6;
$L__BB3_539:
	cvt.u64.u32 	%rd1202, %r293;
	setp.eq.s64 	%p251, %rd440, %rd1202;
	@%p251 bra 	$L__BB3_541;
	shl.b64 	%rd1203, %rd2171, 1;
	add.s64 	%rd1204, %rd5, %rd1203;
	ld.global.u8 	%r1233, [%rd1204+1];
	and.b32  	%r2606, %r1233, 1;
$L__BB3_541:
	add.s32 	%r319, %r310, 3;
	setp.ge.s32 	%p252, %r319, %r248;
	mov.b32 	%r2607, 1;
	@%p252 bra 	$L__BB3_547;
	add.s32 	%r1235, %r294, 1;
	cvt.u64.u32 	%rd453, %r1235;
	and.b64  	%rd1205, %rd6, -4294967296;
	setp.ne.s64 	%p253, %rd1205, 0;
	@%p253 bra 	$L__BB3_544;
	cvt.u32.u64 	%r1236, %rd6;
	cvt.u32.u64 	%r1237, %rd453;
	rem.u32 	%r1238, %r1237, %r1236;
	cvt.u64.u32 	%rd2172, %r1238;
	bra.uni 	$L__BB3_545;
$L__BB3_544:
	rem.u64 	%rd2172, %rd453, %rd6;
$L__BB3_545:
	cvt.u64.u32 	%rd1206, %r294;
	setp.eq.s64 	%p254, %rd440, %rd1206;
	@%p254 bra 	$L__BB3_547;
	shl.b64 	%rd1207, %rd2172, 1;
	add.s64 	%rd1208, %rd5, %rd1207;
	ld.global.u8 	%r1240, [%rd1208+1];
	and.b32  	%r2607, %r1240, 1;
$L__BB3_547:
	add.s32 	%r322, %r310, 4;
	setp.ge.s32 	%p255, %r322, %r248;
	mov.b32 	%r2608, 1;
	@%p255 bra 	$L__BB3_553;
	add.s32 	%r1242, %r295, 1;
	cvt.u64.u32 	%rd457, %r1242;
	and.b64  	%rd1209, %rd6, -4294967296;
	setp.ne.s64 	%p256, %rd1209, 0;
	@%p256 bra 	$L__BB3_550;
	cvt.u32.u64 	%r1243, %rd6;
	cvt.u32.u64 	%r1244, %rd457;
	rem.u32 	%r1245, %r1244, %r1243;
	cvt.u64.u32 	%rd2173, %r1245;
	bra.uni 	$L__BB3_551;
$L__BB3_550:
	rem.u64 	%rd2173, %rd457, %rd6;
$L__BB3_551:
	cvt.u64.u32 	%rd1210, %r295;
	setp.eq.s64 	%p257, %rd440, %rd1210;
	@%p257 bra 	$L__BB3_553;
	shl.b64 	%rd1211, %rd2173, 1;
	add.s64 	%rd1212, %rd5, %rd1211;
	ld.global.u8 	%r1247, [%rd1212+1];
	and.b32  	%r2608, %r1247, 1;
$L__BB3_553:
	add.s32 	%r325, %r310, 5;
	setp.ge.s32 	%p258, %r325, %r248;
	mov.b32 	%r2609, 1;
	@%p258 bra 	$L__BB3_559;
	add.s32 	%r1249, %r296, 1;
	cvt.u64.u32 	%rd461, %r1249;
	and.b64  	%rd1213, %rd6, -4294967296;
	setp.ne.s64 	%p259, %rd1213, 0;
	@%p259 bra 	$L__BB3_556;
	cvt.u32.u64 	%r1250, %rd6;
	cvt.u32.u64 	%r1251, %rd461;
	rem.u32 	%r1252, %r1251, %r1250;
	cvt.u64.u32 	%rd2174, %r1252;
	bra.uni 	$L__BB3_557;
$L__BB3_556:
	rem.u64 	%rd2174, %rd461, %rd6;
$L__BB3_557:
	cvt.u64.u32 	%rd1214, %r296;
	setp.eq.s64 	%p260, %rd440, %rd1214;
	@%p260 bra 	$L__BB3_559;
	shl.b64 	%rd1215, %rd2174, 1;
	add.s64 	%rd1216, %rd5, %rd1215;
	ld.global.u8 	%r1254, [%rd1216+1];
	and.b32  	%r2609, %r1254, 1;
$L__BB3_559:
	add.s32 	%r328, %r310, 6;
	setp.ge.s32 	%p261, %r328, %r248;
	mov.b32 	%r2610, 1;
	@%p261 bra 	$L__BB3_565;
	add.s32 	%r1256, %r297, 1;
	cvt.u64.u32 	%rd465, %r1256;
	and.b64  	%rd1217, %rd6, -4294967296;
	setp.ne.s64 	%p262, %rd1217, 0;
	@%p262 bra 	$L__BB3_562;
	cvt.u32.u64 	%r1257, %rd6;
	cvt.u32.u64 	%r1258, %rd465;
	rem.u32 	%r1259, %r1258, %r1257;
	cvt.u64.u32 	%rd2175, %r1259;
	bra.uni 	$L__BB3_563;
$L__BB3_562:
	rem.u64 	%rd2175, %rd465, %rd6;
$L__BB3_563:
	cvt.u64.u32 	%rd1218, %r297;
	setp.eq.s64 	%p263, %rd440, %rd1218;
	@%p263 bra 	$L__BB3_565;
	shl.b64 	%rd1219, %rd2175, 1;
	add.s64 	%rd1220, %rd5, %rd1219;
	ld.global.u8 	%r1261, [%rd1220+1];
	and.b32  	%r2610, %r1261, 1;
$L__BB3_565:
	add.s32 	%r331, %r310, 7;
	setp.ge.s32 	%p264, %r331, %r248;
	mov.b32 	%r2611, 1;
	@%p264 bra 	$L__BB3_571;
	add.s32 	%r1263, %r298, 1;
	cvt.u64.u32 	%rd469, %r1263;
	and.b64  	%rd1221, %rd6, -4294967296;
	setp.ne.s64 	%p265, %rd1221, 0;
	@%p265 bra 	$L__BB3_568;
	cvt.u32.u64 	%r1264, %rd6;
	cvt.u32.u64 	%r1265, %rd469;
	rem.u32 	%r1266, %r1265, %r1264;
	cvt.u64.u32 	%rd2176, %r1266;
	bra.uni 	$L__BB3_569;
$L__BB3_568:
	rem.u64 	%rd2176, %rd469, %rd6;
$L__BB3_569:
	cvt.u64.u32 	%rd1222, %r298;
	setp.eq.s64 	%p266, %rd440, %rd1222;
	@%p266 bra 	$L__BB3_571;
	shl.b64 	%rd1223, %rd2176, 1;
	add.s64 	%rd1224, %rd5, %rd1223;
	ld.global.u8 	%r1268, [%rd1224+1];
	and.b32  	%r2611, %r1268, 1;
$L__BB3_571:
	add.s32 	%r334, %r310, 8;
	setp.ge.s32 	%p267, %r334, %r248;
	mov.b32 	%r2612, 1;
	@%p267 bra 	$L__BB3_577;
	add.s32 	%r1270, %r299, 1;
	cvt.u64.u32 	%rd473, %r1270;
	and.b64  	%rd1225, %rd6, -4294967296;
	setp.ne.s64 	%p268, %rd1225, 0;
	@%p268 bra 	$L__BB3_574;
	cvt.u32.u64 	%r1271, %rd6;
	cvt.u32.u64 	%r1272, %rd473;
	rem.u32 	%r1273, %r1272, %r1271;
	cvt.u64.u32 	%rd2177, %r1273;
	bra.uni 	$L__BB3_575;
$L__BB3_574:
	rem.u64 	%rd2177, %rd473, %rd6;
$L__BB3_575:
	cvt.u64.u32 	%rd1226, %r299;
	setp.eq.s64 	%p269, %rd440, %rd1226;
	@%p269 bra 	$L__BB3_577;
	shl.b64 	%rd1227, %rd2177, 1;
	add.s64 	%rd1228, %rd5, %rd1227;
	ld.global.u8 	%r1275, [%rd1228+1];
	and.b32  	%r2612, %r1275, 1;
$L__BB3_577:
	add.s32 	%r337, %r310, 9;
	setp.ge.s32 	%p270, %r337, %r248;
	mov.b32 	%r2613, 1;
	@%p270 bra 	$L__BB3_583;
	add.s32 	%r1277, %r300, 1;
	cvt.u64.u32 	%rd477, %r1277;
	and.b64  	%rd1229, %rd6, -4294967296;
	setp.ne.s64 	%p271, %rd1229, 0;
	@%p271 bra 	$L__BB3_580;
	cvt.u32.u64 	%r1278, %rd6;
	cvt.u32.u64 	%r1279, %rd477;
	rem.u32 	%r1280, %r1279, %r1278;
	cvt.u64.u32 	%rd2178, %r1280;
	bra.uni 	$L__BB3_581;
$L__BB3_580:
	rem.u64 	%rd2178, %rd477, %rd6;
$L__BB3_581:
	cvt.u64.u32 	%rd1230, %r300;
	setp.eq.s64 	%p272, %rd440, %rd1230;
	@%p272 bra 	$L__BB3_583;
	shl.b64 	%rd1231, %rd2178, 1;
	add.s64 	%rd1232, %rd5, %rd1231;
	ld.global.u8 	%r1282, [%rd1232+1];
	and.b32  	%r2613, %r1282, 1;
$L__BB3_583:
	add.s32 	%r340, %r310, 10;
	setp.ge.s32 	%p273, %r340, %r248;
	mov.b32 	%r2614, 1;
	@%p273 bra 	$L__BB3_589;
	add.s32 	%r1284, %r301, 1;
	cvt.u64.u32 	%rd481, %r1284;
	and.b64  	%rd1233, %rd6, -4294967296;
	setp.ne.s64 	%p274, %rd1233, 0;
	@%p274 bra 	$L__BB3_586;
	cvt.u32.u64 	%r1285, %rd6;
	cvt.u32.u64 	%r1286, %rd481;
	rem.u32 	%r1287, %r1286, %r1285;
	cvt.u64.u32 	%rd2179, %r1287;
	bra.uni 	$L__BB3_587;
$L__BB3_586:
	rem.u64 	%rd2179, %rd481, %rd6;
$L__BB3_587:
	cvt.u64.u32 	%rd1234, %r301;
	setp.eq.s64 	%p275, %rd440, %rd1234;
	@%p275 bra 	$L__BB3_589;
	shl.b64 	%rd1235, %rd2179, 1;
	add.s64 	%rd1236, %rd5, %rd1235;
	ld.global.u8 	%r1289, [%rd1236+1];
	and.b32  	%r2614, %r1289, 1;
$L__BB3_589:
	add.s32 	%r343, %r310, 11;
	setp.ge.s32 	%p276, %r343, %r248;
	mov.b32 	%r2615, 1;
	@%p276 bra 	$L__BB3_595;
	add.s32 	%r1291, %r302, 1;
	cvt.u64.u32 	%rd485, %r1291;
	and.b64  	%rd1237, %rd6, -4294967296;
	setp.ne.s64 	%p277, %rd1237, 0;
	@%p277 bra 	$L__BB3_592;
	cvt.u32.u64 	%r1292, %rd6;
	cvt.u32.u64 	%r1293, %rd485;
	rem.u32 	%r1294, %r1293, %r1292;
	cvt.u64.u32 	%rd2180, %r1294;
	bra.uni 	$L__BB3_593;
$L__BB3_592:
	rem.u64 	%rd2180, %rd485, %rd6;
$L__BB3_593:
	cvt.u64.u32 	%rd1238, %r302;
	setp.eq.s64 	%p278, %rd440, %rd1238;
	@%p278 bra 	$L__BB3_595;
	shl.b64 	%rd1239, %rd2180, 1;
	add.s64 	%rd1240, %rd5, %rd1239;
	ld.global.u8 	%r1296, [%rd1240+1];
	and.b32  	%r2615, %r1296, 1;
$L__BB3_595:
	add.s32 	%r346, %r310, 12;
	setp.ge.s32 	%p279, %r346, %r248;
	mov.b32 	%r2616, 1;
	@%p279 bra 	$L__BB3_601;
	add.s32 	%r1298, %r303, 1;
	cvt.u64.u32 	%rd489, %r1298;
	and.b64  	%rd1241, %rd6, -4294967296;
	setp.ne.s64 	%p280, %rd1241, 0;
	@%p280 bra 	$L__BB3_598;
	cvt.u32.u64 	%r1299, %rd6;
	cvt.u32.u64 	%r1300, %rd489;
	rem.u32 	%r1301, %r1300, %r1299;
	cvt.u64.u32 	%rd2181, %r1301;
	bra.uni 	$L__BB3_599;
$L__BB3_598:
	rem.u64 	%rd2181, %rd489, %rd6;
$L__BB3_599:
	cvt.u64.u32 	%rd1242, %r303;
	setp.eq.s64 	%p281, %rd440, %rd1242;
	@%p281 bra 	$L__BB3_601;
	shl.b64 	%rd1243, %rd2181, 1;
	add.s64 	%rd1244, %rd5, %rd1243;
	ld.global.u8 	%r1303, [%rd1244+1];
	and.b32  	%r2616, %r1303, 1;
$L__BB3_601:
	add.s32 	%r349, %r310, 13;
	setp.ge.s32 	%p282, %r349, %r248;
	mov.b32 	%r2617, 1;
	@%p282 bra 	$L__BB3_607;
	add.s32 	%r1305, %r304, 1;
	cvt.u64.u32 	%rd493, %r1305;
	and.b64  	%rd1245, %rd6, -4294967296;
	setp.ne.s64 	%p283, %rd1245, 0;
	@%p283 bra 	$L__BB3_604;
	cvt.u32.u64 	%r1306, %rd6;
	cvt.u32.u64 	%r1307, %rd493;
	rem.u32 	%r1308, %r1307, %r1306;
	cvt.u64.u32 	%rd2182, %r1308;
	bra.uni 	$L__BB3_605;
$L__BB3_604:
	rem.u64 	%rd2182, %rd493, %rd6;
$L__BB3_605:
	cvt.u64.u32 	%rd1246, %r304;
	setp.eq.s64 	%p284, %rd440, %rd1246;
	@%p284 bra 	$L__BB3_607;
	shl.b64 	%rd1247, %rd2182, 1;
	add.s64 	%rd1248, %rd5, %rd1247;
	ld.global.u8 	%r1310, [%rd1248+1];
	and.b32  	%r2617, %r1310, 1;
$L__BB3_607:
	add.s32 	%r352, %r310, 14;
	setp.ge.s32 	%p285, %r352, %r248;
	mov.b32 	%r2618, 1;
	@%p285 bra 	$L__BB3_613;
	add.s32 	%r1312, %r305, 1;
	cvt.u64.u32 	%rd497, %r1312;
	and.b64  	%rd1249, %rd6, -4294967296;
	setp.ne.s64 	%p286, %rd1249, 0;
	@%p286 bra 	$L__BB3_610;
	cvt.u32.u64 	%r1313, %rd6;
	cvt.u32.u64 	%r1314, %rd497;
	rem.u32 	%r1315, %r1314, %r1313;
	cvt.u64.u32 	%rd2183, %r1315;
	bra.uni 	$L__BB3_611;
$L__BB3_610:
	rem.u64 	%rd2183, %rd497, %rd6;
$L__BB3_611:
	cvt.u64.u32 	%rd1250, %r305;
	setp.eq.s64 	%p287, %rd440, %rd1250;
	@%p287 bra 	$L__BB3_613;
	shl.b64 	%rd1251, %rd2183, 1;
	add.s64 	%rd1252, %rd5, %rd1251;
	ld.global.u8 	%r1317, [%rd1252+1];
	and.b32  	%r2618, %r1317, 1;
$L__BB3_613:
	add.s32 	%r355, %r310, 15;
	setp.ge.s32 	%p288, %r355, %r248;
	mov.b32 	%r2619, 1;
	@%p288 bra 	$L__BB3_619;
	add.s32 	%r1319, %r306, 1;
	cvt.u64.u32 	%rd501, %r1319;
	and.b64  	%rd1253, %rd6, -4294967296;
	setp.ne.s64 	%p289, %rd1253, 0;
	@%p289 bra 	$L__BB3_616;
	cvt.u32.u64 	%r1320, %rd6;
	cvt.u32.u64 	%r1321, %rd501;
	rem.u32 	%r1322, %r1321, %r1320;
	cvt.u64.u32 	%rd2184, %r1322;
	bra.uni 	$L__BB3_617;
$L__BB3_616:
	rem.u64 	%rd2184, %rd501, %rd6;
$L__BB3_617:
	cvt.u64.u32 	%rd1254, %r306;
	setp.eq.s64 	%p290, %rd440, %rd1254;
	@%p290 bra 	$L__BB3_619;
	shl.b64 	%rd1255, %rd2184, 1;
	add.s64 	%rd1256, %rd5, %rd1255;
	ld.global.u8 	%r1324, [%rd1256+1];
	and.b32  	%r2619, %r1324, 1;
$L__BB3_619:
	add.s32 	%r358, %r310, 16;
	setp.ge.s32 	%p291, %r358, %r248;
	mov.b32 	%r2620, 1;
	@%p291 bra 	$L__BB3_625;
	add.s32 	%r1326, %r307, 1;
	cvt.u64.u32 	%rd505, %r1326;
	and.b64  	%rd1257, %rd6, -4294967296;
	setp.ne.s64 	%p292, %rd1257, 0;
	@%p292 bra 	$L__BB3_622;
	cvt.u32.u64 	%r1327, %rd6;
	cvt.u32.u64 	%r1328, %rd505;
	rem.u32 	%r1329, %r1328, %r1327;
	cvt.u64.u32 	%rd2185, %r1329;
	bra.uni 	$L__BB3_623;
$L__BB3_622:
	rem.u64 	%rd2185, %rd505, %rd6;
$L__BB3_623:
	cvt.u64.u32 	%rd1258, %r307;
	setp.eq.s64 	%p293, %rd440, %rd1258;
	@%p293 bra 	$L__BB3_625;
	shl.b64 	%rd1259, %rd2185, 1;
	add.s64 	%rd1260, %rd5, %rd1259;
	ld.global.u8 	%r1331, [%rd1260+1];
	and.b32  	%r2620, %r1331, 1;
$L__BB3_625:
	add.s32 	%r361, %r310, 17;
	setp.ge.s32 	%p294, %r361, %r248;
	mov.b32 	%r2621, 1;
	@%p294 bra 	$L__BB3_631;
	add.s32 	%r1333, %r308, 1;
	cvt.u64.u32 	%rd509, %r1333;
	and.b64  	%rd1261, %rd6, -4294967296;
	setp.ne.s64 	%p295, %rd1261, 0;
	@%p295 bra 	$L__BB3_628;
	cvt.u32.u64 	%r1334, %rd6;
	cvt.u32.u64 	%r1335, %rd509;
	rem.u32 	%r1336, %r1335, %r1334;
	cvt.u64.u32 	%rd2186, %r1336;
	bra.uni 	$L__BB3_629;
$L__BB3_628:
	rem.u64 	%rd2186, %rd509, %rd6;
$L__BB3_629:
	cvt.u64.u32 	%rd1262, %r308;
	setp.eq.s64 	%p296, %rd440, %rd1262;
	@%p296 bra 	$L__BB3_631;
	shl.b64 	%rd1263, %rd2186, 1;
	add.s64 	%rd1264, %rd5, %rd1263;
	ld.global.u8 	%r1338, [%rd1264+1];
	and.b32  	%r2621, %r1338, 1;
$L__BB3_631:
	add.s32 	%r364, %r310, 18;
	setp.ge.s32 	%p297, %r364, %r248;
	mov.b32 	%r2622, 1;
	@%p297 bra 	$L__BB3_637;
	add.s32 	%r1340, %r309, 1;
	cvt.u64.u32 	%rd513, %r1340;
	and.b64  	%rd1265, %rd6, -4294967296;
	setp.ne.s64 	%p298, %rd1265, 0;
	@%p298 bra 	$L__BB3_634;
	cvt.u32.u64 	%r1341, %rd6;
	cvt.u32.u64 	%r1342, %rd513;
	rem.u32 	%r1343, %r1342, %r1341;
	cvt.u64.u32 	%rd2187, %r1343;
	bra.uni 	$L__BB3_635;
$L__BB3_634:
	rem.u64 	%rd2187, %rd513, %rd6;
$L__BB3_635:
	cvt.u64.u32 	%rd1266, %r309;
	setp.eq.s64 	%p299, %rd440, %rd1266;
	@%p299 bra 	$L__BB3_637;
	shl.b64 	%rd1267, %rd2187, 1;
	add.s64 	%rd1268, %rd5, %rd1267;
	ld.global.u8 	%r1345, [%rd1268+1];
	and.b32  	%r2622, %r1345, 1;
$L__BB3_637:
	bar.sync 	0;
	add.s32 	%r367, %r2605, %r2604;
	add.s32 	%r368, %r2606, %r367;
	add.s32 	%r369, %r2607, %r368;
	add.s32 	%r370, %r2608, %r369;
	add.s32 	%r371, %r2609, %r370;
	add.s32 	%r372, %r2610, %r371;
	add.s32 	%r373, %r2611, %r372;
	add.s32 	%r374, %r2612, %r373;
	add.s32 	%r375, %r2613, %r374;
	add.s32 	%r376, %r2614, %r375;
	add.s32 	%r377, %r2615, %r376;
	add.s32 	%r378, %r2616, %r377;
	add.s32 	%r379, %r2617, %r378;
	add.s32 	%r380, %r2618, %r379;
	add.s32 	%r381, %r2619, %r380;
	add.s32 	%r382, %r2620, %r381;
	add.s32 	%r383, %r2621, %r382;
	add.s32 	%r1350, %r2622, %r383;
	mov.b32 	%r1348, 1;
	mov.b32 	%r1373, 0;
	mov.b32 	%r1375, -1;
	// begin inline asm
	{  .reg .s32 r0;  .reg .pred p;  shfl.sync.up.b32 r0|p, %r1350, %r1348, %r1373, %r1375;  @p add.s32 r0, r0, %r1350;  mov.s32 %r1346, r0;}
	// end inline asm
	mov.b32 	%r1354, 2;
	// begin inline asm
	{  .reg .s32 r0;  .reg .pred p;  shfl.sync.up.b32 r0|p, %r1346, %r1354, %r1373, %r1375;  @p add.s32 r0, r0, %r1346;  mov.s32 %r1352, r0;}
	// end inline asm
	mov.b32 	%r1360, 4;
	// begin inline asm
	{  .reg .s32 r0;  .reg .pred p;  shfl.sync.up.b32 r0|p, %r1352, %r1360, %r1373, %r1375;  @p add.s32 r0, r0, %r1352;  mov.s32 %r1358, r0;}
	// end inline asm
	mov.b32 	%r1366, 8;
	// begin inline asm
	{  .reg .s32 r0;  .reg .pred p;  shfl.sync.up.b32 r0|p, %r1358, %r1366, %r1373, %r1375;  @p add.s32 r0, r0, %r1358;  mov.s32 %r1364, r0;}
	// end inline asm
	mov.b32 	%r1372, 16;
	// begin inline asm
	{  .reg .s32 r0;  .reg .pred p;  shfl.sync.up.b32 r0|p, %r1364, %r1372, %r1373, %r1375;  @p add.s32 r0, r0, %r1364;  mov.s32 %r1370, r0;}
	// end inline asm
	setp.ne.s32 	%p300, %r1207, 31;
	@%p300 bra 	$L__BB3_639;
	shl.b32 	%r1376, %r290, 2;
	mov.u32 	%r1377, _ZZN3cub18CUB_300001_SM_10006detail6select23DeviceSelectSweepKernelINS2_10policy_hubIjNS0_8NullTypeElLb0ELNS0_10SelectImplE2EE10Policy1000EPjPS5_S9_PmNS0_13ScanTileStateIiLb1EEE11IsProducingS5_iNS2_19streaming_context_tIlLb1EEELS6_2EEEvT0_T1_T2_T3_T4_T5_T6_T7_iT8_NS1_7vsmem_tEE19static_temp_storage;
	add.s32 	%r1378, %r1377, %r1376;
	st.shared.u32 	[%r1378], %r1370;
$L__BB3_639:
	bar.sync 	0;
	mov.u32 	%r1379, _ZZN3cub18CUB_300001_SM_10006detail6select23DeviceSelectSweepKernelINS2_10policy_hubIjNS0_8NullTypeElLb0ELNS0_10SelectImplE2EE10Policy1000EPjPS5_S9_PmNS0_13ScanTileStateIiLb1EEE11IsProducingS5_iNS2_19streaming_context_tIlLb1EEELS6_2EEEvT0_T1_T2_T3_T4_T5_T6_T7_iT8_NS1_7vsmem_tEE19static_temp_storage;
	ld.shared.v4.u32 	{%r1380, %r1381, %r1382, %r1383}, [_ZZN3cub18CUB_300001_SM_10006detail6select23DeviceSelectSweepKernelINS2_10policy_hubIjNS0_8NullTypeElLb0ELNS0_10SelectImplE2EE10Policy1000EPjPS5_S9_PmNS0_13ScanTileStateIiLb1EEE11IsProducingS5_iNS2_19streaming_context_tIlLb1EEELS6_2EEEvT0_T1_T2_T3_T4_T5_T6_T7_iT8_NS1_7vsmem_tEE19static_temp_storage];
	add.s32 	%r1384, %r1381, %r1380;
	setp.eq.s32 	%p301, %r290, 2;
	selp.b32 	%r1385, %r1384, %r1380, %p301;
	add.s32 	%r1386, %r1384, %r1382;
	setp.eq.s32 	%p302, %r290, 3;
	selp.b32 	%r1387, %r1386, %r1385, %p302;
	add.s32 	%r1388, %r1386, %r1383;
	setp.eq.s32 	%p303, %r290, 4;
	selp.b32 	%r1389, %r1388, %r1387, %p303;
	ld.shared.v4.u32 	{%r1390, %r1391, %r1392, %r1393}, [_ZZN3cub18CUB_300001_SM_10006detail6select23DeviceSelectSweepKernelINS2_10policy_hubIjNS0_8NullTypeElLb0ELNS0_10SelectImplE2EE10Policy1000EPjPS5_S9_PmNS0_13ScanTileStateIiLb1EEE11IsProducingS5_iNS2_19streaming_context_tIlLb1EEELS6_2EEEvT0_T1_T2_T3_T4_T5_T6_T7_iT8_NS1_7vsmem_tEE19static_temp_storage+16];
	add.s32 	%r1394, %r1388, %r1390;
	setp.eq.s32 	%p304, %r290, 5;
	selp.b32 	%r1395, %r1394, %r1389, %p304;
	add.s32 	%r1396, %r1394, %r1391;
	setp.eq.s32 	%p305, %r290, 6;
	selp.b32 	%r1397, %r1396, %r1395, %p305;
	add.s32 	%r1398, %r1396, %r1392;
	setp.eq.s32 	%p306, %r290, 7;
	selp.b32 	%r1399, %r1398, %r1397, %p306;
	add.s32 	%r1400, %r1398, %r1393;
	setp.eq.s32 	%p307, %r290, 8;
	selp.b32 	%r1401, %r1400, %r1399, %p307;
	ld.shared.v4.u32 	{%r1402, %r1403, %r1404, %r1405}, [_ZZN3cub18CUB_300001_SM_10006detail6select23DeviceSelectSweepKernelINS2_10policy_hubIjNS0_8NullTypeElLb0ELNS0_10SelectImplE2EE10Policy1000EPjPS5_S9_PmNS0_13ScanTileStateIiLb1EEE11IsProducingS5_iNS2_19streaming_context_tIlLb1EEELS6_2EEEvT0_T1_T2_T3_T4_T5_T6_T7_iT8_NS1_7vsmem_tEE19static_temp_storage+32];
	add.s32 	%r1406, %r1400, %r1402;
	setp.eq.s32 	%p308, %r290, 9;
	selp.b32 	%r1407, %r1406, %r1401, %p308;
	add.s32 	%r1408, %r1406, %r1403;
	setp.eq.s32 	%p309, %r290, 10;
	selp.b32 	%r1409, %r1408, %r1407, %p309;
	add.s32 	%r1410, %r1408, %r1404;
	setp.eq.s32 	%p310, %r290, 11;
	selp.b32 	%r1411, %r1410, %r1409, %p310;
	add.s32 	%r1412, %r1410, %r1405;
	setp.eq.s32 	%p311, %r290, 12;
	selp.b32 	%r1413, %r1412, %r1411, %p311;
	ld.shared.v4.u32 	{%r1414, %r1415, %r1416, %r1417}, [_ZZN3cub18CUB_300001_SM_10006detail6select23DeviceSelectSweepKernelINS2_10policy_hubIjNS0_8NullTypeElLb0ELNS0_10SelectImplE2EE10Policy1000EPjPS5_S9_PmNS0_13ScanTileStateIiLb1EEE11IsProducingS5_iNS2_19streaming_context_tIlLb1EEELS6_2EEEvT0_T1_T2_T3_T4_T5_T6_T7_iT8_NS1_7vsmem_tEE19static_temp_storage+48];
	add.s32 	%r1418, %r1412, %r1414;
	setp.eq.s32 	%p312, %r290, 13;
	selp.b32 	%r1419, %r1418, %r1413, %p312;
	add.s32 	%r1420, %r1418, %r1415;
	setp.eq.s32 	%p313, %r290, 14;
	selp.b32 	%r1421, %r1420, %r1419, %p313;
	add.s32 	%r1422, %r1420, %r1416;
	setp.eq.s32 	%p314, %r290, 15;
	selp.b32 	%r1423, %r1422, %r1421, %p314;
	add.s32 	%r1424, %r1422, %r1417;
	setp.eq.s32 	%p315, %r290, 16;
	selp.b32 	%r1425, %r1424, %r1423, %p315;
	.pragma "used_bytes_mask 4095";
	ld.shared.v4.u32 	{%r1426, %r1427, %r1428, %r1429}, [_ZZN3cub18CUB_300001_SM_10006detail6select23DeviceSelectSweepKernelINS2_10policy_hubIjNS0_8NullTypeElLb0ELNS0_10SelectImplE2EE10Policy1000EPjPS5_S9_PmNS0_13ScanTileStateIiLb1EEE11IsProducingS5_iNS2_19streaming_context_tIlLb1EEELS6_2EEEvT0_T1_T2_T3_T4_T5_T6_T7_iT8_NS1_7vsmem_tEE19static_temp_storage+64];
	add.s32 	%r1430, %r1424, %r1426;
	setp.eq.s32 	%p316, %r290, 17;
	selp.b32 	%r1431, %r1430, %r1425, %p316;
	add.s32 	%r1432, %r1430, %r1427;
	setp.eq.s32 	%p317, %r290, 18;
	selp.b32 	%r1433, %r1432, %r1431, %p317;
	setp.lt.u32 	%p318, %r249, 32;
	selp.b32 	%r1434, 0, %r1433, %p318;
	setp.eq.s32 	%p319, %r1207, 0;
	sub.s32 	%r1435, %r1370, %r1350;
	selp.b32 	%r1436, 0, %r1435, %p319;
	add.s32 	%r1437, %r1434, %r1436;
	add.s32 	%r1438, %r1437, %r2604;
	add.s32 	%r1439, %r367, %r1437;
	add.s32 	%r1440, %r368, %r1437;
	add.s32 	%r1441, %r369, %r1437;
	add.s32 	%r1442, %r370, %r1437;
	add.s32 	%r1443, %r371, %r1437;
	add.s32 	%r1444, %r372, %r1437;
	add.s32 	%r1445, %r373, %r1437;
	add.s32 	%r1446, %r374, %r1437;
	add.s32 	%r1447, %r375, %r1437;
	add.s32 	%r1448, %r376, %r1437;
	add.s32 	%r1449, %r377, %r1437;
	add.s32 	%r1450, %r378, %r1437;
	add.s32 	%r1451, %r379, %r1437;
	add.s32 	%r1452, %r380, %r1437;
	add.s32 	%r1453, %r381, %r1437;
	add.s32 	%r1454, %r382, %r1437;
	add.s32 	%r1455, %r383, %r1437;
	add.s32 	%r1456, %r248, %r1428;
	add.s32 	%r1457, %r1456, %r1432;
	add.s32 	%r2676, %r1457, -11552;
	bar.sync 	0;
	sub.s32 	%r387, %r248, %r2676;
	sub.s32 	%r1458, %r310, %r1437;
	setp.eq.s32 	%p320, %r2604, 0;
	add.s32 	%r1459, %r1437, %r387;
	selp.b32 	%r1460, %r1458, %r1459, %p320;
	shl.b32 	%r1461, %r1460, 2;
	add.s32 	%r1462, %r1379, %r1461;
	st.shared.u32 	[%r1462], %r291;
	sub.s32 	%r1463, %r313, %r1438;
	setp.eq.s32 	%p321, %r2605, 0;
	add.s32 	%r1464, %r1459, %r2604;
	selp.b32 	%r1465, %r1463, %r1464, %p321;
	shl.b32 	%r1466, %r1465, 2;
	add.s32 	%r1467, %r1379, %r1466;
	st.shared.u32 	[%r1467], %r292;
	sub.s32 	%r1468, %r316, %r1439;
	setp.eq.s32 	%p322, %r2606, 0;
	add.s32 	%r1469, %r1464, %r2605;
	selp.b32 	%r1470, %r1468, %r1469, %p322;
	shl.b32 	%r1471, %r1470, 2;
	add.s32 	%r1472, %r1379, %r1471;
	st.shared.u32 	[%r1472], %r293;
	sub.s32 	%r1473, %r319, %r1440;
	setp.eq.s32 	%p323, %r2607, 0;
	add.s32 	%r1474, %r1469, %r2606;
	selp.b32 	%r1475, %r1473, %r1474, %p323;
	shl.b32 	%r1476, %r1475, 2;
	add.s32 	%r1477, %r1379, %r1476;
	st.shared.u32 	[%r1477], %r294;
	sub.s32 	%r1478, %r322, %r1441;
	setp.eq.s32 	%p324, %r2608, 0;
	add.s32 	%r1479, %r1474, %r2607;
	selp.b32 	%r1480, %r1478, %r1479, %p324;
	shl.b32 	%r1481, %r1480, 2;
	add.s32 	%r1482, %r1379, %r1481;
	st.shared.u32 	[%r1482], %r295;
	sub.s32 	%r1483, %r325, %r1442;
	setp.eq.s32 	%p325, %r2609, 0;
	add.s32 	%r1484, %r1479, %r2608;
	selp.b32 	%r1485, %r1483, %r1484, %p325;
	shl.b32 	%r1486, %r1485, 2;
	add.s32 	%r1487, %r1379, %r1486;
	st.shared.u32 	[%r1487], %r296;
	sub.s32 	%r1488, %r328, %r1443;
	setp.eq.s32 	%p326, %r2610, 0;
	add.s32 	%r1489, %r1484, %r2609;
	selp.b32 	%r1490, %r1488, %r1489, %p326;
	shl.b32 	%r1491, %r1490, 2;
	add.s32 	%r1492, %r1379, %r1491;
	st.shared.u32 	[%r1492], %r297;
	sub.s32 	%r1493, %r331, %r1444;
	setp.eq.s32 	%p327, %r2611, 0;
	add.s32 	%r1494, %r1489, %r2610;
	selp.b32 	%r1495, %r1493, %r1494, %p327;
	shl.b32 	%r1496, %r1495, 2;
	add.s32 	%r1497, %r1379, %r1496;
	st.shared.u32 	[%r1497], %r298;
	sub.s32 	%r1498, %r334, %r1445;
	setp.eq.s32 	%p328, %r2612, 0;
	add.s32 	%r1499, %r1494, %r2611;
	selp.b32 	%r1500, %r1498, %r1499, %p328;
	shl.b32 	%r1501, %r1500, 2;
	add.s32 	%r1502, %r1379, %r1501;
	st.shared.u32 	[%r1502], %r299;
	sub.s32 	%r1503, %r337, %r1446;
	setp.eq.s32 	%p329, %r2613, 0;
	add.s32 	%r1504, %r1499, %r2612;
	selp.b32 	%r1505, %r1503, %r1504, %p329;
	shl.b32 	%r1506, %r1505, 2;
	add.s32 	%r1507, %r1379, %r1506;
	st.shared.u32 	[%r1507], %r300;
	sub.s32 	%r1508, %r340, %r1447;
	setp.eq.s32 	%p330, %r2614, 0;
	add.s32 	%r1509, %r1504, %r2613;
	selp.b32 	%r1510, %r1508, %r1509, %p330;
	shl.b32 	%r1511, %r1510, 2;
	add.s32 	%r1512, %r1379, %r1511;
	st.shared.u32 	[%r1512], %r301;
	sub.s32 	%r1513, %r343, %r1448;
	setp.eq.s32 	%p331, %r2615, 0;
	add.s32 	%r1514, %r1509, %r2614;
	selp.b32 	%r1515, %r1513, %r1514, %p331;
	shl.b32 	%r1516, %r1515, 2;
	add.s32 	%r1517, %r1379, %r1516;
	st.shared.u32 	[%r1517], %r302;
	sub.s32 	%r1518, %r346, %r1449;
	setp.eq.s32 	%p332, %r2616, 0;
	add.s32 	%r1519, %r1514, %r2615;
	selp.b32 	%r1520, %r1518, %r1519, %p332;
	shl.b32 	%r1521, %r1520, 2;
	add.s32 	%r1522, %r1379, %r1521;
	st.shared.u32 	[%r1522], %r303;
	sub.s32 	%r1523, %r349, %r1450;
	setp.eq.s32 	%p333, %r2617, 0;
	add.s32 	%r1524, %r1519, %r2616;
	selp.b32 	%r1525, %r1523, %r1524, %p333;
	shl.b32 	%r1526, %r1525, 2;
	add.s32 	%r1527, %r1379, %r1526;
	st.shared.u32 	[%r1527], %r304;
	sub.s32 	%r1528, %r352, %r1451;
	setp.eq.s32 	%p334, %r2618, 0;
	add.s32 	%r1529, %r1524, %r2617;
	selp.b32 	%r1530, %r1528, %r1529, %p334;
	shl.b32 	%r1531, %r1530, 2;
	add.s32 	%r1532, %r1379, %r1531;
	st.shared.u32 	[%r1532], %r305;
	sub.s32 	%r1533, %r355, %r1452;
	setp.eq.s32 	%p335, %r2619, 0;
	add.s32 	%r1534, %r1529, %r2618;
	selp.b32 	%r1535, %r1533, %r1534, %p335;
	shl.b32 	%r1536, %r1535, 2;
	add.s32 	%r1537, %r1379, %r1536;
	st.shared.u32 	[%r1537], %r306;
	sub.s32 	%r1538, %r358, %r1453;
	setp.eq.s32 	%p336, %r2620, 0;
	add.s32 	%r1539, %r1534, %r2619;
	selp.b32 	%r1540, %r1538, %r1539, %p336;
	shl.b32 	%r1541, %r1540, 2;
	add.s32 	%r1542, %r1379, %r1541;
	st.shared.u32 	[%r1542], %r307;
	sub.s32 	%r1543, %r361, %r1454;
	setp.eq.s32 	%p337, %r2621, 0;
	add.s32 	%r1544, %r1539, %r2620;
	selp.b32 	%r1545, %r1543, %r1544, %p337;
	shl.b32 	%r1546, %r1545, 2;
	add.s32 	%r1547, %r1379, %r1546;
	st.shared.u32 	[%r1547], %r308;
	sub.s32 	%r1548, %r364, %r1455;
	setp.eq.s32 	%p338, %r2622, 0;
	add.s32 	%r1549, %r1544, %r2621;
	selp.b32 	%r1550, %r1548, %r1549, %p338;
	shl.b32 	%r1551, %r1550, 2;
	add.s32 	%r1552, %r1379, %r1551;
	st.shared.u32 	[%r1552], %r309;
	bar.sync 	0;
	ld.param.u8 	%rs3, [%rd1];
	ld.param.u64 	%rd1269, [%rd1+24];
	cvta.to.global.u64 	%rd517, %rd1269;
	ld.param.u64 	%rd518, [%rd1+8];
	ld.param.u64 	%rd519, [%rd1+16];
	setp.ge.s32 	%p339, %r249, %r387;
	@%p339 bra 	$L__BB3_643;
	setp.ne.s16 	%p341, %rs3, 0;
	mov.b64 	%rd2188, 0;
	@%p341 bra 	$L__BB3_642;
	ld.global.u64 	%rd1273, [%rd517];
	sub.s64 	%rd2188, %rd519, %rd1273;
$L__BB3_642:
	cvt.u64.u32 	%rd1274, %r249;
	add.s64 	%rd1275, %rd2188, %rd1274;
	not.b64 	%rd1276, %rd1275;
	add.s64 	%rd2190, %rd518, %rd1276;
	bra.uni 	$L__BB3_646;
$L__BB3_643:
	setp.ne.s16 	%p340, %rs3, 0;
	mov.b64 	%rd2189, 0;
	@%p340 bra 	$L__BB3_645;
	ld.global.u64 	%rd2189, [%rd517];
$L__BB3_645:
	sub.s32 	%r1553, %r249, %r387;
	cvt.s64.s32 	%rd1271, %r1553;
	add.s64 	%rd2190, %rd2189, %rd1271;
$L__BB3_646:
	setp.ge.s32 	%p342, %r249, %r248;
	shl.b32 	%r1554, %r249, 2;
	add.s32 	%r388, %r1379, %r1554;
	@%p342 bra 	$L__BB3_648;
	ld.shared.u32 	%r1556, [%r388];
	shl.b64 	%rd1277, %rd2190, 2;
	add.s64 	%rd1278, %rd3, %rd1277;
	st.global.u32 	[%rd1278], %r1556;
$L__BB3_648:
	add.s32 	%r389, %r249, 608;
	setp.lt.s32 	%p343, %r389, %r387;
	@%p343 bra 	$L__BB3_652;
	setp.ne.s16 	%p344, %rs3, 0;
	mov.b64 	%rd2191, 0;
	@%p344 bra 	$L__BB3_651;
	ld.global.u64 	%rd2191, [%rd517];
$L__BB3_651:
	sub.s32 	%r1557, %r389, %r387;
	cvt.s64.s32 	%rd1280, %r1557;
	add.s64 	%rd2193, %rd2191, %rd1280;
	bra.uni 	$L__BB3_655;
$L__BB3_652:
	setp.ne.s16 	%p345, %rs3, 0;
	mov.b64 	%rd2192, 0;
	@%p345 bra 	$L__BB3_654;
	ld.global.u64 	%rd1282, [%rd517];
	sub.s64 	%rd2192, %rd519, %rd1282;
$L__BB3_654:
	cvt.u64.u32 	%rd1283, %r389;
	add.s64 	%rd1284, %rd2192, %rd1283;
	not.b64 	%rd1285, %rd1284;
	add.s64 	%rd2193, %rd518, %rd1285;
$L__BB3_655:
	setp.ge.s32 	%p346, %r389, %r248;
	@%p346 bra 	$L__BB3_657;
	ld.shared.u32 	%r1558, [%r388+2432];
	shl.b64 	%rd1286, %rd2193, 2;
	add.s64 	%rd1287, %rd3, %rd1286;
	st.global.u32 	[%rd1287], %r1558;
$L__BB3_657:
	add.s32 	%r390, %r249, 1216;
	setp.lt.s32 	%p347, %r390, %r387;
	@%p347 bra 	$L__BB3_661;
	setp.ne.s16 	%p348, %rs3, 0;
	mov.b64 	%rd2194, 0;
	@%p348 bra 	$L__BB3_660;
	ld.global.u64 	%rd2194, [%rd517];
$L__BB3_660:
	sub.s32 	%r1559, %r390, %r387;
	cvt.s64.s32 	%rd1289, %r1559;
	add.s64 	%rd2196, %rd2194, %rd1289;
	bra.uni 	$L__BB3_664;
$L__BB3_661:
	setp.ne.s16 	%p349, %rs3, 0;
	mov.b64 	%rd2195, 0;
	@%p349 bra 	$L__BB3_663;
	ld.global.u64 	%rd1291, [%rd517];
	sub.s64 	%rd2195, %rd519, %rd1291;
$L__BB3_663:
	cvt.u64.u32 	%rd1292, %r390;
	add.s64 	%rd1293, %rd2195, %rd1292;
	not.b64 	%rd1294, %rd1293;
	add.s64 	%rd2196, %rd518, %rd1294;
$L__BB3_664:
	setp.ge.s32 	%p350, %r390, %r248;
	@%p350 bra 	$L__BB3_666;
	ld.shared.u32 	%r1560, [%r388+4864];
	shl.b64 	%rd1295, %rd2196, 2;
	add.s64 	%rd1296, %rd3, %rd1295;
	st.global.u32 	[%rd1296], %r1560;
$L__BB3_666:
	add.s32 	%r391, %r249, 1824;
	setp.lt.s32 	%p351, %r391, %r387;
	@%p351 bra 	$L__BB3_670;
	setp.ne.s16 	%p352, %rs3, 0;
	mov.b64 	%rd2197, 0;
	@%p352 bra 	$L__BB3_669;
	ld.global.u64 	%rd2197, [%rd517];
$L__BB3_669:
	sub.s32 	%r1561, %r391, %r387;
	cvt.s64.s32 	%rd1298, %r1561;
	add.s64 	%rd2199, %rd2197, %rd1298;
	bra.uni 	$L__BB3_673;
$L__BB3_670:
	setp.ne.s16 	%p353, %rs3, 0;
	mov.b64 	%rd2198, 0;
	@%p353 bra 	$L__BB3_672;
	ld.global.u64 	%rd1300, [%rd517];
	sub.s64 	%rd2198, %rd519, %rd1300;
$L__BB3_672:
	cvt.u64.u32 	%rd1301, %r391;
	add.s64 	%rd1302, %rd2198, %rd1301;
	not.b64 	%rd1303, %rd1302;
	add.s64 	%rd2199, %rd518, %rd1303;
$L__BB3_673:
	setp.ge.s32 	%p354, %r391, %r248;
	@%p354 bra 	$L__BB3_675;
	ld.shared.u32 	%r1562, [%r388+7296];
	shl.b64 	%rd1304, %rd2199, 2;
	add.s64 	%rd1305, %rd3, %rd1304;
	st.global.u32 	[%rd1305], %r1562;
$L__BB3_675:
	add.s32 	%r392, %r249, 2432;
	setp.lt.s32 	%p355, %r392, %r387;
	@%p355 bra 	$L__BB3_679;
	setp.ne.s16 	%p356, %rs3, 0;
	mov.b64 	%rd2200, 0;
	@%p356 bra 	$L__BB3_678;
	ld.global.u64 	%rd2200, [%rd517];
$L__BB3_678:
	sub.s32 	%r1563, %r392, %r387;
	cvt.s64.s32 	%rd1307, %r1563;
	add.s64 	%rd2202, %rd2200, %rd1307;
	bra.uni 	$L__BB3_682;
$L__BB3_679:
	setp.ne.s16 	%p357, %rs3, 0;
	mov.b64 	%rd2201, 0;
	@%p357 bra 	$L__BB3_681;
	ld.global.u64 	%rd1309, [%rd517];
	sub.s64 	%rd2201, %rd519, %rd1309;
$L__BB3_681:
	cvt.u64.u32 	%rd1310, %r392;
	add.s64 	%rd1311, %rd2201, %rd1310;
	not.b64 	%rd1312, %rd1311;
	add.s64 	%rd2202, %rd518, %rd1312;
$L__BB3_682:
	setp.ge.s32 	%p358, %r392, %r248;
	@%p358 bra 	$L__BB3_684;
	ld.shared.u32 	%r1564, [%r388+9728];
	shl.b64 	%rd1313, %rd2202, 2;
	add.s64 	%rd1314, %rd3, %rd1313;
	st.global.u32 	[%rd1314], %r1564;
$L__BB3_684:
	add.s32 	%r393, %r249, 3040;
	setp.lt.s32 	%p359, %r393, %r387;
	@%p359 bra 	$L__BB3_688;
	setp.ne.s16 	%p360, %rs3, 0;
	mov.b64 	%rd2203, 0;
	@%p360 bra 	$L__BB3_687;
	ld.global.u64 	%rd2203, [%rd517];
$L__BB3_687:
	sub.s32 	%r1565, %r393, %r387;
	cvt.s64.s32 	%rd1316, %r1565;
	add.s64 	%rd2205, %rd2203, %rd1316;
	bra.uni 	$L__BB3_691;
$L__BB3_688:
	setp.ne.s16 	%p361, %rs3, 0;
	mov.b64 	%rd2204, 0;
	@%p361 bra 	$L__BB3_690;
	ld.global.u64 	%rd1318, [%rd517];
	sub.s64 	%rd2204, %rd519, %rd1318;
$L__BB3_690:
	cvt.u64.u32 	%rd1319, %r393;
	add.s64 	%rd1320, %rd2204, %rd1319;
	not.b64 	%rd1321, %rd1320;
	add.s64 	%rd2205, %rd518, %rd1321;
$L__BB3_691:
	setp.ge.s32 	%p362, %r393, %r248;
	@%p362 bra 	$L__BB3_693;
	ld.shared.u32 	%r1566, [%r388+12160];
	shl.b64 	%rd1322, %rd2205, 2;
	add.s64 	%rd1323, %rd3, %rd1322;
	st.global.u32 	[%rd1323], %r1566;
$L__BB3_693:
	add.s32 	%r394, %r249, 3648;
	setp.lt.s32 	%p363, %r394, %r387;
	@%p363 bra 	$L__BB3_697;
	setp.ne.s16 	%p364, %rs3, 0;
	mov.b64 	%rd2206, 0;
	@%p364 bra 	$L__BB3_696;
	ld.global.u64 	%rd2206, [%rd517];
$L__BB3_696:
	sub.s32 	%r1567, %r394, %r387;
	cvt.s64.s32 	%rd1325, %r1567;
	add.s64 	%rd2208, %rd2206, %rd1325;
	bra.uni 	$L__BB3_700;
$L__BB3_697:
	setp.ne.s16 	%p365, %rs3, 0;
	mov.b64 	%rd2207, 0;
	@%p365 bra 	$L__BB3_699;
	ld.global.u64 	%rd1327, [%rd517];
	sub.s64 	%rd2207, %rd519, %rd1327;
$L__BB3_699:
	cvt.u64.u32 	%rd1328, %r394;
	add.s64 	%rd1329, %rd2207, %rd1328;
	not.b64 	%rd1330, %rd1329;
	add.s64 	%rd2208, %rd518, %rd1330;
$L__BB3_700:
	setp.ge.s32 	%p366, %r394, %r248;
	@%p366 bra 	$L__BB3_702;
	ld.shared.u32 	%r1568, [%r388+14592];
	shl.b64 	%rd1331, %rd2208, 2;
	add.s64 	%rd1332, %rd3, %rd1331;
	st.global.u32 	[%rd1332], %r1568;
$L__BB3_702:
	add.s32 	%r395, %r249, 4256;
	setp.lt.s32 	%p367, %r395, %r387;
	@%p367 bra 	$L__BB3_706;
	setp.ne.s16 	%p368, %rs3, 0;
	mov.b64 	%rd2209, 0;
	@%p368 bra 	$L__BB3_705;
	ld.global.u64 	%rd2209, [%rd517];
$L__BB3_705:
	sub.s32 	%r1569, %r395, %r387;
	cvt.s64.s32 	%rd1334, %r1569;
	add.s64 	%rd2211, %rd2209, %rd1334;
	bra.uni 	$L__BB3_709;
$L__BB3_706:
	setp.ne.s16 	%p369, %rs3, 0;
	mov.b64 	%rd2210, 0;
	@%p369 bra 	$L__BB3_708;
	ld.global.u64 	%rd1336, [%rd517];
	sub.s64 	%rd2210, %rd519, %rd1336;
$L__BB3_708:
	cvt.u64.u32 	%rd1337, %r395;
	add.s64 	%rd1338, %rd2210, %rd1337;
	not.b64 	%rd1339, %rd1338;
	add.s64 	%rd2211, %rd518, %rd1339;
$L__BB3_709:
	setp.ge.s32 	%p370, %r395, %r248;
	@%p370 bra 	$L__BB3_711;
	ld.shared.u32 	%r1570, [%r388+17024];
	shl.b64 	%rd1340, %rd2211, 2;
	add.s64 	%rd1341, %rd3, %rd1340;
	st.global.u32 	[%rd1341], %r1570;
$L__BB3_711:
	add.s32 	%r396, %r249, 4864;
	setp.lt.s32 	%p371, %r396, %r387;
	@%p371 bra 	$L__BB3_715;
	setp.ne.s16 	%p372, %rs3, 0;
	mov.b64 	%rd2212, 0;
	@%p372 bra 	$L__BB3_714;
	ld.global.u64 	%rd2212, [%rd517];
$L__BB3_714:
	sub.s32 	%r1571, %r396, %r387;
	cvt.s64.s32 	%rd1343, %r1571;
	add.s64 	%rd2214, %rd2212, %rd1343;
	bra.uni 	$L__BB3_718;
$L__BB3_715:
	setp.ne.s16 	%p373, %rs3, 0;
	mov.b64 	%rd2213, 0;
	@%p373 bra 	$L__BB3_717;
	ld.global.u64 	%rd1345, [%rd517];
	sub.s64 	%rd2213, %rd519, %rd1345;
$L__BB3_717:
	cvt.u64.u32 	%rd1346, %r396;
	add.s64 	%rd1347, %rd2213, %rd1346;
	not.b64 	%rd1348, %rd1347;
	add.s64 	%rd2214, %rd518, %rd1348;
$L__BB3_718:
	setp.ge.s32 	%p374, %r396, %r248;
	@%p374 bra 	$L__BB3_720;
	ld.shared.u32 	%r1572, [%r388+19456];
	shl.b64 	%rd1349, %rd2214, 2;
	add.s64 	%rd1350, %rd3, %rd1349;
	st.global.u32 	[%rd1350], %r1572;
$L__BB3_720:
	add.s32 	%r397, %r249, 5472;
	setp.lt.s32 	%p375, %r397, %r387;
	@%p375 bra 	$L__BB3_724;
	setp.ne.s16 	%p376, %rs3, 0;
	mov.b64 	%rd2215, 0;
	@%p376 bra 	$L__BB3_723;
	ld.global.u64 	%rd2215, [%rd517];
$L__BB3_723:
	sub.s32 	%r1573, %r397, %r387;
	cvt.s64.s32 	%rd1352, %r1573;
	add.s64 	%rd2217, %rd2215, %rd1352;
	bra.uni 	$L__BB3_727;
$L__BB3_724:
	setp.ne.s16 	%p377, %rs3, 0;
	mov.b64 	%rd2216, 0;
	@%p377 bra 	$L__BB3_726;
	ld.global.u64 	%rd1354, [%rd517];
	sub.s64 	%rd2216, %rd519, %rd1354;
$L__BB3_726:
	cvt.u64.u32 	%rd1355, %r397;
	add.s64 	%rd1356, %rd2216, %rd1355;
	not.b64 	%rd1357, %rd1356;
	add.s64 	%rd2217, %rd518, %rd1357;
$L__BB3_727:
	setp.ge.s32 	%p378, %r397, %r248;
	@%p378 bra 	$L__BB3_729;
	ld.shared.u32 	%r1574, [%r388+21888];
	shl.b64 	%rd1358, %rd2217, 2;
	add.s64 	%rd1359, %rd3, %rd1358;
	st.global.u32 	[%rd1359], %r1574;
$L__BB3_729:
	add.s32 	%r398, %r249, 6080;
	setp.lt.s32 	%p379, %r398, %r387;
	@%p379 bra 	$L__BB3_733;
	setp.ne.s16 	%p380, %rs3, 0;
	mov.b64 	%rd2218, 0;
	@%p380 bra 	$L__BB3_732;
	ld.global.u64 	%rd2218, [%rd517];
$L__BB3_732:
	sub.s32 	%r1575, %r398, %r387;
	cvt.s64.s32 	%rd1361, %r1575;
	add.s64 	%rd2220, %rd2218, %rd1361;
	bra.uni 	$L__BB3_736;
$L__BB3_733:
	setp.ne.s16 	%p381, %rs3, 0;
	mov.b64 	%rd2219, 0;
	@%p381 bra 	$L__BB3_735;
	ld.global.u64 	%rd1363, [%rd517];
	sub.s64 	%rd2219, %rd519, %rd1363;
$L__BB3_735:
	cvt.u64.u32 	%rd1364, %r398;
	add.s64 	%rd1365, %rd2219, %rd1364;
	not.b64 	%rd1366, %rd1365;
	add.s64 	%rd2220, %rd518, %rd1366;
$L__BB3_736:
	setp.ge.s32 	%p382, %r398, %r248;
	@%p382 bra 	$L__BB3_738;
	ld.shared.u32 	%r1576, [%r388+24320];
	shl.b64 	%rd1367, %rd2220, 2;
	add.s64 	%rd1368, %rd3, %rd1367;
	st.global.u32 	[%rd1368], %r1576;
$L__BB3_738:
	add.s32 	%r399, %r249, 6688;
	setp.lt.s32 	%p383, %r399, %r387;
	@%p383 bra 	$L__BB3_742;
	setp.ne.s16 	%p384, %rs3, 0;
	mov.b64 	%rd2221, 0;
	@%p384 bra 	$L__BB3_741;
	ld.global.u64 	%rd2221, [%rd517];
$L__BB3_741:
	sub.s32 	%r1577, %r399, %r387;
	cvt.s64.s32 	%rd1370, %r1577;
	add.s64 	%rd2223, %rd2221, %rd1370;
	bra.uni 	$L__BB3_745;
$L__BB3_742:
	setp.ne.s16 	%p385, %rs3, 0;
	mov.b64 	%rd2222, 0;
	@%p385 bra 	$L__BB3_744;
	ld.global.u64 	%rd1372, [%rd517];
	sub.s64 	%rd2222, %rd519, %rd1372;
$L__BB3_744:
	cvt.u64.u32 	%rd1373, %r399;
	add.s64 	%rd1374, %rd2222, %rd1373;
	not.b64 	%rd1375, %rd1374;
	add.s64 	%rd2223, %rd518, %rd1375;
$L__BB3_745:
	setp.ge.s32 	%p386, %r399, %r248;
	@%p386 bra 	$L__BB3_747;
	ld.shared.u32 	%r1578, [%r388+26752];
	shl.b64 	%rd1376, %rd2223, 2;
	add.s64 	%rd1377, %rd3, %rd1376;
	st.global.u32 	[%rd1377], %r1578;
$L__BB3_747:
	add.s32 	%r400, %r249, 7296;
	setp.lt.s32 	%p387, %r400, %r387;
	@%p387 bra 	$L__BB3_751;
	setp.ne.s16 	%p388, %rs3, 0;
	mov.b64 	%rd2224, 0;
	@%p388 bra 	$L__BB3_750;
	ld.global.u64 	%rd2224, [%rd517];
$L__BB3_750:
	sub.s32 	%r1579, %r400, %r387;
	cvt.s64.s32 	%rd1379, %r1579;
	add.s64 	%rd2226, %rd2224, %rd1379;
	bra.uni 	$L__BB3_754;
$L__BB3_751:
	setp.ne.s16 	%p389, %rs3, 0;
	mov.b64 	%rd2225, 0;
	@%p389 bra 	$L__BB3_753;
	ld.global.u64 	%rd1381, [%rd517];
	sub.s64 	%rd2225, %rd519, %rd1381;
$L__BB3_753:
	cvt.u64.u32 	%rd1382, %r400;
	add.s64 	%rd1383, %rd2225, %rd1382;
	not.b64 	%rd1384, %rd1383;
	add.s64 	%rd2226, %rd518, %rd1384;
$L__BB3_754:
	setp.ge.s32 	%p390, %r400, %r248;
	@%p390 bra 	$L__BB3_756;
	ld.shared.u32 	%r1580, [%r388+29184];
	shl.b64 	%rd1385, %rd2226, 2;
	add.s64 	%rd1386, %rd3, %rd1385;
	st.global.u32 	[%rd1386], %r1580;
$L__BB3_756:
	add.s32 	%r401, %r249, 7904;
	setp.lt.s32 	%p391, %r401, %r387;
	@%p391 bra 	$L__BB3_760;
	setp.ne.s16 	%p392, %rs3, 0;
	mov.b64 	%rd2227, 0;
	@%p392 bra 	$L__BB3_759;
	ld.global.u64 	%rd2227, [%rd517];
$L__BB3_759:
	sub.s32 	%r1581, %r401, %r387;
	cvt.s64.s32 	%rd1388, %r1581;
	add.s64 	%rd2229, %rd2227, %rd1388;
	bra.uni 	$L__BB3_763;
$L__BB3_760:
	setp.ne.s16 	%p393, %rs3, 0;
	mov.b64 	%rd2228, 0;
	@%p393 bra 	$L__BB3_762;
	ld.global.u64 	%rd1390, [%rd517];
	sub.s64 	%rd2228, %rd519, %rd1390;
$L__BB3_762:
	cvt.u64.u32 	%rd1391, %r401;
	add.s64 	%rd1392, %rd2228, %rd1391;
	not.b64 	%rd1393, %rd1392;
	add.s64 	%rd2229, %rd518, %rd1393;
$L__BB3_763:
	setp.ge.s32 	%p394, %r401, %r248;
	@%p394 bra 	$L__BB3_765;
	ld.shared.u32 	%r1582, [%r388+31616];
	shl.b64 	%rd1394, %rd2229, 2;
	add.s64 	%rd1395, %rd3, %rd1394;
	st.global.u32 	[%rd1395], %r1582;
$L__BB3_765:
	add.s32 	%r402, %r249, 8512;
	setp.lt.s32 	%p395, %r402, %r387;
	@%p395 bra 	$L__BB3_769;
	setp.ne.s16 	%p396, %rs3, 0;
	mov.b64 	%rd2230, 0;
	@%p396 bra 	$L__BB3_768;
	ld.global.u64 	%rd2230, [%rd517];
$L__BB3_768:
	sub.s32 	%r1583, %r402, %r387;
	cvt.s64.s32 	%rd1397, %r1583;
	add.s64 	%rd2232, %rd2230, %rd1397;
	bra.uni 	$L__BB3_772;
$L__BB3_769:
	setp.ne.s16 	%p397, %rs3, 0;
	mov.b64 	%rd2231, 0;
	@%p397 bra 	$L__BB3_771;
	ld.global.u64 	%rd1399, [%rd517];
	sub.s64 	%rd2231, %rd519, %rd1399;
$L__BB3_771:
	cvt.u64.u32 	%rd1400, %r402;
	add.s64 	%rd1401, %rd2231, %rd1400;
	not.b64 	%rd1402, %rd1401;
	add.s64 	%rd2232, %rd518, %rd1402;
$L__BB3_772:
	setp.ge.s32 	%p398, %r402, %r248;
	@%p398 bra 	$L__BB3_774;
	ld.shared.u32 	%r1584, [%r388+34048];
	shl.b64 	%rd1403, %rd2232, 2;
	add.s64 	%rd1404, %rd3, %rd1403;
	st.global.u32 	[%rd1404], %r1584;
$L__BB3_774:
	add.s32 	%r403, %r249, 9120;
	setp.lt.s32 	%p399, %r403, %r387;
	@%p399 bra 	$L__BB3_778;
	setp.ne.s16 	%p400, %rs3, 0;
	mov.b64 	%rd2233, 0;
	@%p400 bra 	$L__BB3_777;
	ld.global.u64 	%rd2233, [%rd517];
$L__BB3_777:
	sub.s32 	%r1585, %r403, %r387;
	cvt.s64.s32 	%rd1406, %r1585;
	add.s64 	%rd2235, %rd2233, %rd1406;
	bra.uni 	$L__BB3_781;
$L__BB3_778:
	setp.ne.s16 	%p401, %rs3, 0;
	mov.b64 	%rd2234, 0;
	@%p401 bra 	$L__BB3_780;
	ld.global.u64 	%rd1408, [%rd517];
	sub.s64 	%rd2234, %rd519, %rd1408;
$L__BB3_780:
	cvt.u64.u32 	%rd1409, %r403;
	add.s64 	%rd1410, %rd2234, %rd1409;
	not.b64 	%rd1411, %rd1410;
	add.s64 	%rd2235, %rd518, %rd1411;
$L__BB3_781:
	setp.ge.s32 	%p402, %r403, %r248;
	@%p402 bra 	$L__BB3_783;
	ld.shared.u32 	%r1586, [%r388+36480];
	shl.b64 	%rd1412, %rd2235, 2;
	add.s64 	%rd1413, %rd3, %rd1412;
	st.global.u32 	[%rd1413], %r1586;
$L__BB3_783:
	add.s32 	%r404, %r249, 9728;
	setp.lt.s32 	%p403, %r404, %r387;
	@%p403 bra 	$L__BB3_787;
	setp.ne.s16 	%p404, %rs3, 0;
	mov.b64 	%rd2236, 0;
	@%p404 bra 	$L__BB3_786;
	ld.global.u64 	%rd2236, [%rd517];
$L__BB3_786:
	sub.s32 	%r1587, %r404, %r387;
	cvt.s64.s32 	%rd1415, %r1587;
	add.s64 	%rd2238, %rd2236, %rd1415;
	bra.uni 	$L__BB3_790;
$L__BB3_787:
	setp.ne.s16 	%p405, %rs3, 0;
	mov.b64 	%rd2237, 0;
	@%p405 bra 	$L__BB3_789;
	ld.global.u64 	%rd1417, [%rd517];
	sub.s64 	%rd2237, %rd519, %rd1417;
$L__BB3_789:
	cvt.u64.u32 	%rd1418, %r404;
	add.s64 	%rd1419, %rd2237, %rd1418;
	not.b64 	%rd1420, %rd1419;
	add.s64 	%rd2238, %rd518, %rd1420;
$L__BB3_790:
	setp.ge.s32 	%p406, %r404, %r248;
	@%p406 bra 	$L__BB3_792;
	ld.shared.u32 	%r1588, [%r388+38912];
	shl.b64 	%rd1421, %rd2238, 2;
	add.s64 	%rd1422, %rd3, %rd1421;
	st.global.u32 	[%rd1422], %r1588;
$L__BB3_792:
	add.s32 	%r405, %r249, 10336;
	setp.lt.s32 	%p407, %r405, %r387;
	@%p407 bra 	$L__BB3_796;
	setp.ne.s16 	%p408, %rs3, 0;
	mov.b64 	%rd2239, 0;
	@%p408 bra 	$L__BB3_795;
	ld.global.u64 	%rd2239, [%rd517];
$L__BB3_795:
	sub.s32 	%r1589, %r405, %r387;
	cvt.s64.s32 	%rd1424, %r1589;
	add.s64 	%rd2241, %rd2239, %rd1424;
	bra.uni 	$L__BB3_799;
$L__BB3_796:
	setp.ne.s16 	%p409, %rs3, 0;
	mov.b64 	%rd2240, 0;
	@%p409 bra 	$L__BB3_798;
	ld.global.u64 	%rd1426, [%rd517];
	sub.s64 	%rd2240, %rd519, %rd1426;
$L__BB3_798:
	cvt.u64.u32 	%rd1427, %r405;
	add.s64 	%rd1428, %rd2240, %rd1427;
	not.b64 	%rd1429, %rd1428;
	add.s64 	%rd2241, %rd518, %rd1429;
$L__BB3_799:
	setp.ge.s32 	%p410, %r405, %r248;
	@%p410 bra 	$L__BB3_801;
	ld.shared.u32 	%r1590, [%r388+41344];
	shl.b64 	%rd1430, %rd2241, 2;
	add.s64 	%rd1431, %rd3, %rd1430;
	st.global.u32 	[%rd1431], %r1590;
$L__BB3_801:
	add.s32 	%r406, %r249, 10944;
	setp.lt.s32 	%p411, %r406, %r387;
	@%p411 bra 	$L__BB3_805;
	setp.ne.s16 	%p412, %rs3, 0;
	mov.b64 	%rd2242, 0;
	@%p412 bra 	$L__BB3_804;
	ld.global.u64 	%rd2242, [%rd517];
$L__BB3_804:
	sub.s32 	%r1591, %r406, %r387;
	cvt.s64.s32 	%rd1433, %r1591;
	add.s64 	%rd2244, %rd2242, %rd1433;
	bra.uni 	$L__BB3_808;
$L__BB3_805:
	setp.ne.s16 	%p413, %rs3, 0;
	mov.b64 	%rd2243, 0;
	@%p413 bra 	$L__BB3_807;
	ld.global.u64 	%rd1435, [%rd517];
	sub.s64 	%rd2243, %rd519, %rd1435;
$L__BB3_807:
	cvt.u64.u32 	%rd1436, %r406;
	add.s64 	%rd1437, %rd2243, %rd1436;
	not.b64 	%rd1438, %rd1437;
	add.s64 	%rd2244, %rd518, %rd1438;
$L__BB3_808:
	setp.ge.s32 	%p414, %r406, %r248;
	@%p414 bra 	$L__BB3_1153;
	ld.shared.u32 	%r1592, [%r388+43776];
	shl.b64 	%rd1439, %rd2244, 2;
	add.s64 	%rd1440, %rd3, %rd1439;
	st.global.u32 	[%rd1440], %r1592;
	bra.uni 	$L__BB3_1153;
$L__BB3_810:
	ld.param.u8 	%rs5, [%rd1];
	setp.eq.s16 	%p3, %rs5, 0;
	ld.param.u64 	%rd882, [%rd1+16];
	selp.b64 	%rd883, %rd882, 0, %p3;
	cvt.s64.s32 	%rd884, %r2;
	add.s64 	%rd885, %rd883, %rd884;
	mov.u32 	%r407, %tid.x;
	and.b32  	%r618, %r407, 31;
	and.b32  	%r619, %r407, 992;
	mul.lo.s32 	%r620, %r619, 19;
	or.b32  	%r408, %r620, %r618;
	setp.ge.s32 	%p4, %r408, %r248;
	cvt.u64.u32 	%rd886, %r408;
	add.s64 	%rd887, %rd885, %rd886;
	shl.b64 	%rd888, %rd887, 2;
	add.s64 	%rd653, %rd2, %rd888;
	@%p4 bra 	$L__BB3_812;
	ld.global.u32 	%r2623, [%rd653];
$L__BB3_812:
	add.s32 	%r622, %r408, 32;
	setp.ge.s32 	%p5, %r622, %r248;
	@%p5 bra 	$L__BB3_814;
	ld.global.u32 	%r2624, [%rd653+128];
$L__BB3_814:
	add.s32 	%r624, %r408, 64;
	setp.ge.s32 	%p6, %r624, %r248;
	@%p6 bra 	$L__BB3_816;
	ld.global.u32 	%r2625, [%rd653+256];
$L__BB3_816:
	add.s32 	%r626, %r408, 96;
	setp.ge.s32 	%p7, %r626, %r248;
	@%p7 bra 	$L__BB3_818;
	ld.global.u32 	%r2626, [%rd653+384];
$L__BB3_818:
	add.s32 	%r628, %r408, 128;
	setp.ge.s32 	%p8, %r628, %r248;
	@%p8 bra 	$L__BB3_820;
	ld.global.u32 	%r2627, [%rd653+512];
$L__BB3_820:
	add.s32 	%r630, %r408, 160;
	setp.ge.s32 	%p9, %r630, %r248;
	@%p9 bra 	$L__BB3_822;
	ld.global.u32 	%r2628, [%rd653+640];
$L__BB3_822:
	add.s32 	%r632, %r408, 192;
	setp.ge.s32 	%p10, %r632, %r248;
	@%p10 bra 	$L__BB3_824;
	ld.global.u32 	%r2629, [%rd653+768];
$L__BB3_824:
	add.s32 	%r634, %r408, 224;
	setp.ge.s32 	%p11, %r634, %r248;
	@%p11 bra 	$L__BB3_826;
	ld.global.u32 	%r2630, [%rd653+896];
$L__BB3_826:
	add.s32 	%r636, %r408, 256;
	setp.ge.s32 	%p12, %r636, %r248;
	@%p12 bra 	$L__BB3_828;
	ld.global.u32 	%r2631, [%rd653+1024];
$L__BB3_828:
	add.s32 	%r638, %r408, 288;
	setp.ge.s32 	%p13, %r638, %r248;
	@%p13 bra 	$L__BB3_830;
	ld.global.u32 	%r2632, [%rd653+1152];
$L__BB3_830:
	add.s32 	%r640, %r408, 320;
	setp.ge.s32 	%p14, %r640, %r248;
	@%p14 bra 	$L__BB3_832;
	ld.global.u32 	%r2633, [%rd653+1280];
$L__BB3_832:
	add.s32 	%r642, %r408, 352;
	setp.ge.s32 	%p15, %r642, %r248;
	@%p15 bra 	$L__BB3_834;
	ld.global.u32 	%r2634, [%rd653+1408];
$L__BB3_834:
	add.s32 	%r644, %r408, 384;
	setp.ge.s32 	%p16, %r644, %r248;
	@%p16 bra 	$L__BB3_836;
	ld.global.u32 	%r2635, [%rd653+1536];
$L__BB3_836:
	add.s32 	%r646, %r408, 416;
	setp.ge.s32 	%p17, %r646, %r248;
	@%p17 bra 	$L__BB3_838;
	ld.global.u32 	%r2636, [%rd653+1664];
$L__BB3_838:
	add.s32 	%r648, %r408, 448;
	setp.ge.s32 	%p18, %r648, %r248;
	@%p18 bra 	$L__BB3_840;
	ld.global.u32 	%r2637, [%rd653+1792];
$L__BB3_840:
	add.s32 	%r650, %r408, 480;
	setp.ge.s32 	%p19, %r650, %r248;
	@%p19 bra 	$L__BB3_842;
	ld.global.u32 	%r2638, [%rd653+1920];
$L__BB3_842:
	add.s32 	%r652, %r408, 512;
	setp.ge.s32 	%p20, %r652, %r248;
	@%p20 bra 	$L__BB3_844;
	ld.global.u32 	%r2639, [%rd653+2048];
$L__BB3_844:
	add.s32 	%r654, %r408, 544;
	setp.ge.s32 	%p21, %r654, %r248;
	@%p21 bra 	$L__BB3_846;
	ld.global.u32 	%r2640, [%rd653+2176];
$L__BB3_846:
	add.s32 	%r656, %r408, 576;
	setp.ge.s32 	%p22, %r656, %r248;
	@%p22 bra 	$L__BB3_848;
	ld.global.u32 	%r2641, [%rd653+2304];
$L__BB3_848:
	// begin inline asm
	mov.u32 %r657, %laneid;
	// end inline asm
	shr.u32 	%r448, %r407, 5;
	mad.lo.s32 	%r659, %r448, 608, %r657;
	shl.b32 	%r660, %r659, 2;
	mov.u32 	%r661, _ZZN3cub18CUB_300001_SM_10006detail6select23DeviceSelectSweepKernelINS2_10policy_hubIjNS0_8NullTypeElLb0ELNS0_10SelectImplE2EE10Policy1000EPjPS5_S9_PmNS0_13ScanTileStateIiLb1EEE11IsProducingS5_iNS2_19streaming_context_tIlLb1EEELS6_2EEEvT0_T1_T2_T3_T4_T5_T6_T7_iT8_NS1_7vsmem_tEE19static_temp_storage;
	add.s32 	%r662, %r661, %r660;
	st.shared.u32 	[%r662], %r2623;
	st.shared.u32 	[%r662+128], %r2624;
	st.shared.u32 	[%r662+256], %r2625;
	st.shared.u32 	[%r662+384], %r2626;
	st.shared.u32 	[%r662+512], %r2627;
	st.shared.u32 	[%r662+640], %r2628;
	st.shared.u32 	[%r662+768], %r2629;
	st.shared.u32 	[%r662+896], %r2630;
	st.shared.u32 	[%r662+1024], %r2631;
	st.shared.u32 	[%r662+1152], %r2632;
	st.shared.u32 	[%r662+1280], %r2633;
	st.shared.u32 	[%r662+1408], %r2634;
	st.shared.u32 	[%r662+1536], %r2635;
	st.shared.u32 	[%r662+1664], %r2636;
	st.shared.u32 	[%r662+1792], %r2637;
	st.shared.u32 	[%r662+1920], %r2638;
	st.shared.u32 	[%r662+2048], %r2639;
	st.shared.u32 	[%r662+2176], %r2640;
	st.shared.u32 	[%r662+2304], %r2641;
	bar.warp.sync 	-1;
	mad.lo.s32 	%r663, %r657, 72, %r662;
	ld.shared.u32 	%r449, [%r663];
	ld.shared.u32 	%r450, [%r663+4];
	ld.shared.u32 	%r451, [%r663+8];
	ld.shared.u32 	%r452, [%r663+12];
	ld.shared.u32 	%r453, [%r663+16];
	ld.shared.u32 	%r454, [%r663+20];
	ld.shared.u32 	%r455, [%r663+24];
	ld.shared.u32 	%r456, [%r663+28];
	ld.shared.u32 	%r457, [%r663+32];
	ld.shared.u32 	%r458, [%r663+36];
	ld.shared.u32 	%r459, [%r663+40];
	ld.shared.u32 	%r460, [%r663+44];
	ld.shared.u32 	%r461, [%r663+48];
	ld.shared.u32 	%r462, [%r663+52];
	ld.shared.u32 	%r463, [%r663+56];
	ld.shared.u32 	%r464, [%r663+60];
	ld.shared.u32 	%r465, [%r663+64];
	ld.shared.u32 	%r466, [%r663+68];
	ld.shared.u32 	%r467, [%r663+72];
	mul.lo.s32 	%r468, %r407, 19;
	add.s64 	%rd654, %rd6, -1;
	setp.ge.s32 	%p23, %r468, %r248;
	mov.b32 	%r2642, 1;
	@%p23 bra 	$L__BB3_854;
	add.s32 	%r664, %r449, 1;
	cvt.u64.u32 	%rd655, %r664;
	and.b64  	%rd889, %rd6, -4294967296;
	setp.ne.s64 	%p24, %rd889, 0;
	@%p24 bra 	$L__BB3_851;
	cvt.u32.u64 	%r665, %rd6;
	cvt.u32.u64 	%r666, %rd655;
	rem.u32 	%r667, %r666, %r665;
	cvt.u64.u32 	%rd2245, %r667;
	bra.uni 	$L__BB3_852;
$L__BB3_851:
	rem.u64 	%rd2245, %rd655, %rd6;
$L__BB3_852:
	cvt.u64.u32 	%rd890, %r449;
	setp.eq.s64 	%p25, %rd654, %rd890;
	@%p25 bra 	$L__BB3_854;
	shl.b64 	%rd891, %rd2245, 1;
	add.s64 	%rd892, %rd5, %rd891;
	ld.global.u8 	%r669, [%rd892+1];
	and.b32  	%r2642, %r669, 1;
$L__BB3_854:
	add.s32 	%r471, %r468, 1;
	setp.ge.s32 	%p26, %r471, %r248;
	mov.b32 	%r2643, 1;
	@%p26 bra 	$L__BB3_860;
	add.s32 	%r671, %r450, 1;
	cvt.u64.u32 	%rd659, %r671;
	and.b64  	%rd893, %rd6, -4294967296;
	setp.ne.s64 	%p27, %rd893, 0;
	@%p27 bra 	$L__BB3_857;
	cvt.u32.u64 	%r672, %rd6;
	cvt.u32.u64 	%r673, %rd659;
	rem.u32 	%r674, %r673, %r672;
	cvt.u64.u32 	%rd2246, %r674;
	bra.uni 	$L__BB3_858;
$L__BB3_857:
	rem.u64 	%rd2246, %rd659, %rd6;
$L__BB3_858:
	cvt.u64.u32 	%rd894, %r450;
	setp.eq.s64 	%p28, %rd654, %rd894;
	@%p28 bra 	$L__BB3_860;
	shl.b64 	%rd895, %rd2246, 1;
	add.s64 	%rd896, %rd5, %rd895;
	ld.global.u8 	%r676, [%rd896+1];
	and.b32  	%r2643, %r676, 1;
$L__BB3_860:
	add.s32 	%r474, %r468, 2;
	setp.ge.s32 	%p29, %r474, %r248;
	mov.b32 	%r2644, 1;
	@%p29 bra 	$L__BB3_866;
	add.s32 	%r678, %r451, 1;
	cvt.u64.u32 	%rd663, %r678;
	and.b64  	%rd897, %rd6, -4294967296;
	setp.ne.s64 	%p30, %rd897, 0;
	@%p30 bra 	$L__BB3_863;
	cvt.u32.u64 	%r679, %rd6;
	cvt.u32.u64 	%r680, %rd663;
	rem.u32 	%r681, %r680, %r679;
	cvt.u64.u32 	%rd2247, %r681;
	bra.uni 	$L__BB3_864;
$L__BB3_863:
	rem.u64 	%rd2247, %rd663, %rd6;
$L__BB3_864:
	cvt.u64.u32 	%rd898, %r451;
	setp.eq.s64 	%p31, %rd654, %rd898;
	@%p31 bra 	$L__BB3_866;
	shl.b64 	%rd899, %rd2247, 1;
	add.s64 	%rd900, %rd5, %rd899;
	ld.global.u8 	%r683, [%rd900+1];
	and.b32  	%r2644, %r683, 1;
$L__BB3_866:
	add.s32 	%r477, %r468, 3;
	setp.ge.s32 	%p32, %r477, %r248;
	mov.b32 	%r2645, 1;
	@%p32 bra 	$L__BB3_872;
	add.s32 	%r685, %r452, 1;
	cvt.u64.u32 	%rd667, %r685;
	and.b64  	%rd901, %rd6, -4294967296;
	setp.ne.s64 	%p33, %rd901, 0;
	@%p33 bra 	$L__BB3_869;
	cvt.u32.u64 	%r686, %rd6;
	cvt.u32.u64 	%r687, %rd667;
	rem.u32 	%r688, %r687, %r686;
	cvt.u64.u32 	%rd2248, %r688;
	bra.uni 	$L__BB3_870;
$L__BB3_869:
	rem.u64 	%rd2248, %rd667, %rd6;
$L__BB3_870:
	cvt.u64.u32 	%rd902, %r452;
	setp.eq.s64 	%p34, %rd654, %rd902;
	@%p34 bra 	$L__BB3_872;
	shl.b64 	%rd903, %rd2248, 1;
	add.s64 	%rd904, %rd5, %rd903;
	ld.global.u8 	%r690, [%rd904+1];
	and.b32  	%r2645, %r690, 1;
$L__BB3_872:
	add.s32 	%r480, %r468, 4;
	setp.ge.s32 	%p35, %r480, %r248;
	mov.b32 	%r2646, 1;
	@%p35 bra 	$L__BB3_878;
	add.s32 	%r692, %r453, 1;
	cvt.u64.u32 	%rd671, %r692;
	and.b64  	%rd905, %rd6, -4294967296;
	setp.ne.s64 	%p36, %rd905, 0;
	@%p36 bra 	$L__BB3_875;
	cvt.u32.u64 	%r693, %rd6;
	cvt.u32.u64 	%r694, %rd671;
	rem.u32 	%r695, %r694, %r693;
	cvt.u64.u32 	%rd2249, %r695;
	bra.uni 	$L__BB3_876;
$L__BB3_875:
	rem.u64 	%rd2249, %rd671, %rd6;
$L__BB3_876:
	cvt.u64.u32 	%rd906, %r453;
	setp.eq.s64 	%p37, %rd654, %rd906;
	@%p37 bra 	$L__BB3_878;
	shl.b64 	%rd907, %rd2249, 1;
	add.s64 	%rd908, %rd5, %rd907;
	ld.global.u8 	%r697, [%rd908+1];
	and.b32  	%r2646, %r697, 1;
$L__BB3_878:
	add.s32 	%r483, %r468, 5;
	setp.ge.s32 	%p38, %r483, %r248;
	mov.b32 	%r2647, 1;
	@%p38 bra 	$L__BB3_884;
	add.s32 	%r699, %r454, 1;
	cvt.u64.u32 	%rd675, %r699;
	and.b64  	%rd909, %rd6, -4294967296;
	setp.ne.s64 	%p39, %rd909, 0;
	@%p39 bra 	$L__BB3_881;
	cvt.u32.u64 	%r700, %rd6;
	cvt.u32.u64 	%r701, %rd675;
	rem.u32 	%r702, %r701, %r700;
	cvt.u64.u32 	%rd2250, %r702;
	bra.uni 	$L__BB3_882;
$L__BB3_881:
	rem.u64 	%rd2250, %rd675, %rd6;
$L__BB3_882:
	cvt.u64.u32 	%rd910, %r454;
	setp.eq.s64 	%p40, %rd654, %rd910;
	@%p40 bra 	$L__BB3_884;
	shl.b64 	%rd911, %rd2250, 1;
	add.s64 	%rd912, %rd5, %rd911;
	ld.global.u8 	%r704, [%rd912+1];
	and.b32  	%r2647, %r704, 1;
$L__BB3_884:
	add.s32 	%r486, %r468, 6;
	setp.ge.s32 	%p41, %r486, %r248;
	mov.b32 	%r2648, 1;
	@%p41 bra 	$L__BB3_890;
	add.s32 	%r706, %r455, 1;
	cvt.u64.u32 	%rd679, %r706;
	and.b64  	%rd913, %rd6, -4294967296;
	setp.ne.s64 	%p42, %rd913, 0;
	@%p42 bra 	$L__BB3_887;
	cvt.u32.u64 	%r707, %rd6;
	cvt.u32.u64 	%r708, %rd679;
	rem.u32 	%r709, %r708, %r707;
	cvt.u64.u32 	%rd2251, %r709;
	bra.uni 	$L__BB3_888;
$L__BB3_887:
	rem.u64 	%rd2251, %rd679, %rd6;
$L__BB3_888:
	cvt.u64.u32 	%rd914, %r455;
	setp.eq.s64 	%p43, %rd654, %rd914;
	@%p43 bra 	$L__BB3_890;
	shl.b64 	%rd915, %rd2251, 1;
	add.s64 	%rd916, %rd5, %rd915;
	ld.global.u8 	%r711, [%rd916+1];
	and.b32  	%r2648, %r711, 1;
$L__BB3_890:
	add.s32 	%r489, %r468, 7;
	setp.ge.s32 	%p44, %r489, %r248;
	mov.b32 	%r2649, 1;
	@%p44 bra 	$L__BB3_896;
	add.s32 	%r713, %r456, 1;
	cvt.u64.u32 	%rd683, %r713;
	and.b64  	%rd917, %rd6, -4294967296;
	setp.ne.s64 	%p45, %rd917, 0;
	@%p45 bra 	$L__BB3_893;
	cvt.u32.u64 	%r714, %rd6;
	cvt.u32.u64 	%r715, %rd683;
	rem.u32 	%r716, %r715, %r714;
	cvt.u64.u32 	%rd2252, %r716;
	bra.uni 	$L__BB3_894;
$L__BB3_893:
	rem.u64 	%rd2252, %rd683, %rd6;
$L__BB3_894:
	cvt.u64.u32 	%rd918, %r456;
	setp.eq.s64 	%p46, %rd654, %rd918;
	@%p46 bra 	$L__BB3_896;
	shl.b64 	%rd919, %rd2252, 1;
	add.s64 	%rd920, %rd5, %rd919;
	ld.global.u8 	%r718, [%rd920+1];
	and.b32  	%r2649, %r718, 1;
$L__BB3_896:
	add.s32 	%r492, %r468, 8;
	setp.ge.s32 	%p47, %r492, %r248;
	mov.b32 	%r2650, 1;
	@%p47 bra 	$L__BB3_902;
	add.s32 	%r720, %r457, 1;
	cvt.u64.u32 	%rd687, %r720;
	and.b64  	%rd921, %rd6, -4294967296;
	setp.ne.s64 	%p48, %rd921, 0;
	@%p48 bra 	$L__BB3_899;
	cvt.u32.u64 	%r721, %rd6;
	cvt.u32.u64 	%r722, %rd687;
	rem.u32 	%r723, %r722, %r721;
	cvt.u64.u32 	%rd2253, %r723;
	bra.uni 	$L__BB3_900;
$L__BB3_899:
	rem.u64 	%rd2253, %rd687, %rd6;
$L__BB3_900:
	cvt.u64.u32 	%rd922, %r457;
	setp.eq.s64 	%p49, %rd654, %rd922;
	@%p49 bra 	$L__BB3_902;
	shl.b64 	%rd923, %rd2253, 1;
	add.s64 	%rd924, %rd5, %rd923;
	ld.global.u8 	%r725, [%rd924+1];
	and.b32  	%r2650, %r725, 1;
$L__BB3_902:
	add.s32 	%r495, %r468, 9;
	setp.ge.s32 	%p50, %r495, %r248;
	mov.b32 	%r2651, 1;
	@%p50 bra 	$L__BB3_908;
	add.s32 	%r727, %r458, 1;
	cvt.u64.u32 	%rd691, %r727;
	and.b64  	%rd925, %rd6, -4294967296;
	setp.ne.s64 	%p51, %rd925, 0;
	@%p51 bra 	$L__BB3_905;
	cvt.u32.u64 	%r728, %rd6;
	cvt.u32.u64 	%r729, %rd691;
	rem.u32 	%r730, %r729, %r728;
	cvt.u64.u32 	%rd2254, %r730;
	bra.uni 	$L__BB3_906;
$L__BB3_905:
	rem.u64 	%rd2254, %rd691, %rd6;
$L__BB3_906:
	cvt.u64.u32 	%rd926, %r458;
	setp.eq.s64 	%p52, %rd654, %rd926;
	@%p52 bra 	$L__BB3_908;
	shl.b64 	%rd927, %rd2254, 1;
	add.s64 	%rd928, %rd5, %rd927;
	ld.global.u8 	%r732, [%rd928+1];
	and.b32  	%r2651, %r732, 1;
$L__BB3_908:
	add.s32 	%r498, %r468, 10;
	setp.ge.s32 	%p53, %r498, %r248;
	mov.b32 	%r2652, 1;
	@%p53 bra 	$L__BB3_914;
	add.s32 	%r734, %r459, 1;
	cvt.u64.u32 	%rd695, %r734;
	and.b64  	%rd929, %rd6, -4294967296;
	setp.ne.s64 	%p54, %rd929, 0;
	@%p54 bra 	$L__BB3_911;
	cvt.u32.u64 	%r735, %rd6;
	cvt.u32.u64 	%r736, %rd695;
	rem.u32 	%r737, %r736, %r735;
	cvt.u64.u32 	%rd2255, %r737;
	bra.uni 	$L__BB3_912;
$L__BB3_911:
	rem.u64 	%rd2255, %rd695, %rd6;
$L__BB3_912:
	cvt.u64.u32 	%rd930, %r459;
	setp.eq.s64 	%p55, %rd654, %rd930;
	@%p55 bra 	$L__BB3_914;
	shl.b64 	%rd931, %rd2255, 1;
	add.s64 	%rd932, %rd5, %rd931;
	ld.global.u8 	%r739, [%rd932+1];
	and.b32  	%r2652, %r739, 1;
$L__BB3_914:
	add.s32 	%r501, %r468, 11;
	setp.ge.s32 	%p56, %r501, %r248;
	mov.b32 	%r2653, 1;
	@%p56 bra 	$L__BB3_920;
	add.s32 	%r741, %r460, 1;
	cvt.u64.u32 	%rd699, %r741;
	and.b64  	%rd933, %rd6, -4294967296;
	setp.ne.s64 	%p57, %rd933, 0;
	@%p57 bra 	$L__BB3_917;
	cvt.u32.u64 	%r742, %rd6;
	cvt.u32.u64 	%r743, %rd699;
	rem.u32 	%r744, %r743, %r742;
	cvt.u64.u32 	%rd2256, %r744;
	bra.uni 	$L__BB3_918;
$L__BB3_917:
	rem.u64 	%rd2256, %rd699, %rd6;
$L__BB3_918:
	cvt.u64.u32 	%rd934, %r460;
	setp.eq.s64 	%p58, %rd654, %rd934;
	@%p58 bra 	$L__BB3_920;
	shl.b64 	%rd935, %rd2256, 1;
	add.s64 	%rd936, %rd5, %rd935;
	ld.global.u8 	%r746, [%rd936+1];
	and.b32  	%r2653, %r746, 1;
$L__BB3_920:
	add.s32 	%r504, %r468, 12;
	setp.ge.s32 	%p59, %r504, %r248;
	mov.b32 	%r2654, 1;
	@%p59 bra 	$L__BB3_926;
	add.s32 	%r748, %r461, 1;
	cvt.u64.u32 	%rd703, %r748;
	and.b64  	%rd937, %rd6, -4294967296;
	setp.ne.s64 	%p60, %rd937, 0;
	@%p60 bra 	$L__BB3_923;
	cvt.u32.u64 	%r749, %rd6;
	cvt.u32.u64 	%r750, %rd703;
	rem.u32 	%r751, %r750, %r749;
	cvt.u64.u32 	%rd2257, %r751;
	bra.uni 	$L__BB3_924;
$L__BB3_923:
	rem.u64 	%rd2257, %rd703, %rd6;
$L__BB3_924:
	cvt.u64.u32 	%rd938, %r461;
	setp.eq.s64 	%p61, %rd654, %rd938;
	@%p61 bra 	$L__BB3_926;
	shl.b64 	%rd939, %rd2257, 1;
	add.s64 	%rd940, %rd5, %rd939;
	ld.global.u8 	%r753, [%rd940+1];
	and.b32  	%r2654, %r753, 1;
$L__BB3_926:
	add.s32 	%r507, %r468, 13;
	setp.ge.s32 	%p62, %r507, %r248;
	mov.b32 	%r2655, 1;
	@%p62 bra 	$L__BB3_932;
	add.s32 	%r755, %r462, 1;
	cvt.u64.u32 	%rd707, %r755;
	and.b64  	%rd941, %rd6, -4294967296;
	setp.ne.s64 	%p63, %rd941, 0;
	@%p63 bra 	$L__BB3_929;
	cvt.u32.u64 	%r756, %rd6;
	cvt.u32.u64 	%r757, %rd707;
	rem.u32 	%r758, %r757, %r756;
	cvt.u64.u32 	%rd2258, %r758;
	bra.uni 	$L__BB3_930;
$L__BB3_929:
	rem.u64 	%rd2258, %rd707, %rd6;
$L__BB3_930:
	cvt.u64.u32 	%rd942, %r462;
	setp.eq.s64 	%p64, %rd654, %rd942;
	@%p64 bra 	$L__BB3_932;
	shl.b64 	%rd943, %rd2258, 1;
	add.s64 	%rd944, %rd5, %rd943;
	ld.global.u8 	%r760, [%rd944+1];
	and.b32  	%r2655, %r760, 1;
$L__BB3_932:
	add.s32 	%r510, %r468, 14;
	setp.ge.s32 	%p65, %r510, %r248;
	mov.b32 	%r2656, 1;
	@%p65 bra 	$L__BB3_938;
	add.s32 	%r762, %r463, 1;
	cvt.u64.u32 	%rd711, %r762;
	and.b64  	%rd945, %rd6, -4294967296;
	setp.ne.s64 	%p66, %rd945, 0;
	@%p66 bra 	$L__BB3_935;
	cvt.u32.u64 	%r763, %rd6;
	cvt.u32.u64 	%r764, %rd711;
	rem.u32 	%r765, %r764, %r763;
	cvt.u64.u32 	%rd2259, %r765;
	bra.uni 	$L__BB3_936;
$L__BB3_935:
	rem.u64 	%rd2259, %rd711, %rd6;
$L__BB3_936:
	cvt.u64.u32 	%rd946, %r463;
	setp.eq.s64 	%p67, %rd654, %rd946;
	@%p67 bra 	$L__BB3_938;
	shl.b64 	%rd947, %rd2259, 1;
	add.s64 	%rd948, %rd5, %rd947;
	ld.global.u8 	%r767, [%rd948+1];
	and.b32  	%r2656, %r767, 1;
$L__BB3_938:
	add.s32 	%r513, %r468, 15;
	setp.ge.s32 	%p68, %r513, %r248;
	mov.b32 	%r2657, 1;
	@%p68 bra 	$L__BB3_944;
	add.s32 	%r769, %r464, 1;
	cvt.u64.u32 	%rd715, %r769;
	and.b64  	%rd949, %rd6, -4294967296;
	setp.ne.s64 	%p69, %rd949, 0;
	@%p69 bra 	$L__BB3_941;
	cvt.u32.u64 	%r770, %rd6;
	cvt.u32.u64 	%r771, %rd715;
	rem.u32 	%r772, %r771, %r770;
	cvt.u64.u32 	%rd2260, %r772;
	bra.uni 	$L__BB3_942;
$L__BB3_941:
	rem.u64 	%rd2260, %rd715, %rd6;
$L__BB3_942:
	cvt.u64.u32 	%rd950, %r464;
	setp.eq.s64 	%p70, %rd654, %rd950;
	@%p70 bra 	$L__BB3_944;
	shl.b64 	%rd951, %rd2260, 1;
	add.s64 	%rd952, %rd5, %rd951;
	ld.global.u8 	%r774, [%rd952+1];
	and.b32  	%r2657, %r774, 1;
$L__BB3_944:
	add.s32 	%r516, %r468, 16;
	setp.ge.s32 	%p71, %r516, %r248;
	mov.b32 	%r2658, 1;
	@%p71 bra 	$L__BB3_950;
	add.s32 	%r776, %r465, 1;
	cvt.u64.u32 	%rd719, %r776;
	and.b64  	%rd953, %rd6, -4294967296;
	setp.ne.s64 	%p72, %rd953, 0;
	@%p72 bra 	$L__BB3_947;
	cvt.u32.u64 	%r777, %rd6;
	cvt.u32.u64 	%r778, %rd719;
	rem.u32 	%r779, %r778, %r777;
	cvt.u64.u32 	%rd2261, %r779;
	bra.uni 	$L__BB3_948;
$L__BB3_947:
	rem.u64 	%rd2261, %rd719, %rd6;
$L__BB3_948:
	cvt.u64.u32 	%rd954, %r465;
	setp.eq.s64 	%p73, %rd654, %rd954;
	@%p73 bra 	$L__BB3_950;
	shl.b64 	%rd955, %rd2261, 1;
	add.s64 	%rd956, %rd5, %rd955;
	ld.global.u8 	%r781, [%rd956+1];
	and.b32  	%r2658, %r781, 1;
$L__BB3_950:
	add.s32 	%r519, %r468, 17;
	setp.ge.s32 	%p74, %r519, %r248;
	mov.b32 	%r2659, 1;
	@%p74 bra 	$L__BB3_956;
	add.s32 	%r783, %r466, 1;
	cvt.u64.u32 	%rd723, %r783;
	and.b64  	%rd957, %rd6, -4294967296;
	setp.ne.s64 	%p75, %rd957, 0;
	@%p75 bra 	$L__BB3_953;
	cvt.u32.u64 	%r784, %rd6;
	cvt.u32.u64 	%r785, %rd723;
	rem.u32 	%r786, %r785, %r784;
	cvt.u64.u32 	%rd2262, %r786;
	bra.uni 	$L__BB3_954;
$L__BB3_953:
	rem.u64 	%rd2262, %rd723, %rd6;
$L__BB3_954:
	cvt.u64.u32 	%rd958, %r466;
	setp.eq.s64 	%p76, %rd654, %rd958;
	@%p76 bra 	$L__BB3_956;
	shl.b64 	%rd959, %rd2262, 1;
	add.s64 	%rd960, %rd5, %rd959;
	ld.global.u8 	%r788, [%rd960+1];
	and.b32  	%r2659, %r788, 1;
$L__BB3_956:
	add.s32 	%r522, %r468, 18;
	setp.ge.s32 	%p77, %r522, %r248;
	mov.b32 	%r2660, 1;
	@%p77 bra 	$L__BB3_962;
	add.s32 	%r790, %r467, 1;
	cvt.u64.u32 	%rd727, %r790;
	and.b64  	%rd961, %rd6, -4294967296;
	setp.ne.s64 	%p78, %rd961, 0;
	@%p78 bra 	$L__BB3_959;
	cvt.u32.u64 	%r791, %rd6;
	cvt.u32.u64 	%r792, %rd727;
	rem.u32 	%r793, %r792, %r791;
	cvt.u64.u32 	%rd2263, %r793;
	bra.uni 	$L__BB3_960;
$L__BB3_959:
	rem.u64 	%rd2263, %rd727, %rd6;
$L__BB3_960:
	cvt.u64.u32 	%rd962, %r467;
	setp.eq.s64 	%p79, %rd654, %rd962;
	@%p79 bra 	$L__BB3_962;
	shl.b64 	%rd963, %rd2263, 1;
	add.s64 	%rd964, %rd5, %rd963;
	ld.global.u8 	%r795, [%rd964+1];
	and.b32  	%r2660, %r795, 1;
$L__BB3_962:
	bar.sync 	0;
	add.s32 	%r525, %r2643, %r2642;
	add.s32 	%r526, %r2644, %r525;
	add.s32 	%r527, %r2645, %r526;
	add.s32 	%r528, %r2646, %r527;
	add.s32 	%r529, %r2647, %r528;
	add.s32 	%r530, %r2648, %r529;
	add.s32 	%r531, %r2649, %r530;
	add.s32 	%r532, %r2650, %r531;
	add.s32 	%r533, %r2651, %r532;
	add.s32 	%r534, %r2652, %r533;
	add.s32 	%r535, %r2653, %r534;
	add.s32 	%r536, %r2654, %r535;
	add.s32 	%r537, %r2655, %r536;
	add.s32 	%r538, %r2656, %r537;
	add.s32 	%r539, %r2657, %r538;
	add.s32 	%r540, %r2658, %r539;
	add.s32 	%r541, %r2659, %r540;
	add.s32 	%r800, %r2660, %r541;
	mov.b32 	%r798, 1;
	mov.b32 	%r823, 0;
	mov.b32 	%r825, -1;
	// begin inline asm
	{  .reg .s32 r0;  .reg .pred p;  shfl.sync.up.b32 r0|p, %r800, %r798, %r823, %r825;  @p add.s32 r0, r0, %r800;  mov.s32 %r796, r0;}
	// end inline asm
	mov.b32 	%r804, 2;
	// begin inline asm
	{  .reg .s32 r0;  .reg .pred p;  shfl.sync.up.b32 r0|p, %r796, %r804, %r823, %r825;  @p add.s32 r0, r0, %r796;  mov.s32 %r802, r0;}
	// end inline asm
	mov.b32 	%r810, 4;
	// begin inline asm
	{  .reg .s32 r0;  .reg .pred p;  shfl.sync.up.b32 r0|p, %r802, %r810, %r823, %r825;  @p add.s32 r0, r0, %r802;  mov.s32 %r808, r0;}
	// end inline asm
	mov.b32 	%r816, 8;
	// begin inline asm
	{  .reg .s32 r0;  .reg .pred p;  shfl.sync.up.b32 r0|p, %r808, %r816, %r823, %r825;  @p add.s32 r0, r0, %r808;  mov.s32 %r814, r0;}
	// end inline asm
	mov.b32 	%r822, 16;
	// begin inline asm
	{  .reg .s32 r0;  .reg .pred p;  shfl.sync.up.b32 r0|p, %r814, %r822, %r823, %r825;  @p add.s32 r0, r0, %r814;  mov.s32 %r820, r0;}
	// end inline asm
	setp.ne.s32 	%p80, %r657, 31;
	@%p80 bra 	$L__BB3_964;
	shl.b32 	%r826, %r448, 2;
	mov.u32 	%r827, _ZZN3cub18CUB_300001_SM_10006detail6select23DeviceSelectSweepKernelINS2_10policy_hubIjNS0_8NullTypeElLb0ELNS0_10SelectImplE2EE10Policy1000EPjPS5_S9_PmNS0_13ScanTileStateIiLb1EEE11IsProducingS5_iNS2_19streaming_context_tIlLb1EEELS6_2EEEvT0_T1_T2_T3_T4_T5_T6_T7_iT8_NS1_7vsmem_tEE19static_temp_storage;
	add.s32 	%r828, %r827, %r826;
	st.shared.u32 	[%r828], %r820;
$L__BB3_964:
	sub.s32 	%r829, %r820, %r800;
	bar.sync 	0;
	ld.shared.v4.u32 	{%r830, %r831, %r832, %r833}, [_ZZN3cub18CUB_300001_SM_10006detail6select23DeviceSelectSweepKernelINS2_10policy_hubIjNS0_8NullTypeElLb0ELNS0_10SelectImplE2EE10Policy1000EPjPS5_S9_PmNS0_13ScanTileStateIiLb1EEE11IsProducingS5_iNS2_19streaming_context_tIlLb1EEELS6_2EEEvT0_T1_T2_T3_T4_T5_T6_T7_iT8_NS1_7vsmem_tEE19static_temp_storage];
	add.s32 	%r834, %r831, %r830;
	setp.eq.s32 	%p81, %r448, 2;
	selp.b32 	%r835, %r834, %r830, %p81;
	add.s32 	%r836, %r834, %r832;
	setp.eq.s32 	%p82, %r448, 3;
	selp.b32 	%r837, %r836, %r835, %p82;
	add.s32 	%r838, %r836, %r833;
	setp.eq.s32 	%p83, %r448, 4;
	selp.b32 	%r839, %r838, %r837, %p83;
	ld.shared.v4.u32 	{%r840, %r841, %r842, %r843}, [_ZZN3cub18CUB_300001_SM_10006detail6select23DeviceSelectSweepKernelINS2_10policy_hubIjNS0_8NullTypeElLb0ELNS0_10SelectImplE2EE10Policy1000EPjPS5_S9_PmNS0_13ScanTileStateIiLb1EEE11IsProducingS5_iNS2_19streaming_context_tIlLb1EEELS6_2EEEvT0_T1_T2_T3_T4_T5_T6_T7_iT8_NS1_7vsmem_tEE19static_temp_storage+16];
	add.s32 	%r844, %r838, %r840;
	setp.eq.s32 	%p84, %r448, 5;
	selp.b32 	%r845, %r844, %r839, %p84;
	add.s32 	%r846, %r844, %r841;
	setp.eq.s32 	%p85, %r448, 6;
	selp.b32 	%r847, %r846, %r845, %p85;
	add.s32 	%r848, %r846, %r842;
	setp.eq.s32 	%p86, %r448, 7;
	selp.b32 	%r849, %r848, %r847, %p86;
	add.s32 	%r850, %r848, %r843;
	setp.eq.s32 	%p87, %r448, 8;
	selp.b32 	%r851, %r850, %r849, %p87;
	ld.shared.v4.u32 	{%r852, %r853, %r854, %r855}, [_ZZN3cub18CUB_300001_SM_10006detail6select23DeviceSelectSweepKernelINS2_10policy_hubIjNS0_8NullTypeElLb0ELNS0_10SelectImplE2EE10Policy1000EPjPS5_S9_PmNS0_13ScanTileStateIiLb1EEE11IsProducingS5_iNS2_19streaming_context_tIlLb1EEELS6_2EEEvT0_T1_T2_T3_T4_T5_T6_T7_iT8_NS1_7vsmem_tEE19static_temp_storage+32];
	add.s32 	%r856, %r850, %r852;
	setp.eq.s32 	%p88, %r448, 9;
	selp.b32 	%r857, %r856, %r851, %p88;
	add.s32 	%r858, %r856, %r853;
	setp.eq.s32 	%p89, %r448, 10;
	selp.b32 	%r859, %r858, %r857, %p89;
	add.s32 	%r860, %r858, %r854;
	setp.eq.s32 	%p90, %r448, 11;
	selp.b32 	%r861, %r860, %r859, %p90;
	add.s32 	%r862, %r860, %r855;
	setp.eq.s32 	%p91, %r448, 12;
	selp.b32 	%r863, %r862, %r861, %p91;
	ld.shared.v4.u32 	{%r864, %r865, %r866, %r867}, [_ZZN3cub18CUB_300001_SM_10006detail6select23DeviceSelectSweepKernelINS2_10policy_hubIjNS0_8NullTypeElLb0ELNS0_10SelectImplE2EE10Policy1000EPjPS5_S9_PmNS0_13ScanTileStateIiLb1EEE11IsProducingS5_iNS2_19streaming_context_tIlLb1EEELS6_2EEEvT0_T1_T2_T3_T4_T5_T6_T7_iT8_NS1_7vsmem_tEE19static_temp_storage+48];
	add.s32 	%r868, %r862, %r864;
	setp.eq.s32 	%p92, %r448, 13;
	selp.b32 	%r869, %r868, %r863, %p92;
	add.s32 	%r870, %r868, %r865;
	setp.eq.s32 	%p93, %r448, 14;
	selp.b32 	%r871, %r870, %r869, %p93;
	add.s32 	%r872, %r870, %r866;
	setp.eq.s32 	%p94, %r448, 15;
	selp.b32 	%r873, %r872, %r871, %p94;
	add.s32 	%r874, %r872, %r867;
	setp.eq.s32 	%p95, %r448, 16;
	selp.b32 	%r875, %r874, %r873, %p95;
	.pragma "used_bytes_mask 4095";
	ld.shared.v4.u32 	{%r876, %r877, %r878, %r879}, [_ZZN3cub18CUB_300001_SM_10006detail6select23DeviceSelectSweepKernelINS2_10policy_hubIjNS0_8NullTypeElLb0ELNS0_10SelectImplE2EE10Policy1000EPjPS5_S9_PmNS0_13ScanTileStateIiLb1EEE11IsProducingS5_iNS2_19streaming_context_tIlLb1EEELS6_2EEEvT0_T1_T2_T3_T4_T5_T6_T7_iT8_NS1_7vsmem_tEE19static_temp_storage+64];
	add.s32 	%r880, %r874, %r876;
	setp.eq.s32 	%p96, %r448, 17;
	selp.b32 	%r881, %r880, %r875, %p96;
	add.s32 	%r882, %r880, %r877;
	setp.eq.s32 	%p97, %r448, 18;
	selp.b32 	%r883, %r882, %r881, %p97;
	add.s32 	%r544, %r882, %r878;
	setp.gt.u32 	%p98, %r407, 31;
	setp.lt.u32 	%p99, %r407, 32;
	setp.eq.s32 	%p100, %r657, 0;
	selp.b32 	%r884, 0, %r829, %p100;
	add.s32 	%r2674, %r883, %r884;
	selp.b32 	%r546, %r829, %r2674, %p99;
	@%p98 bra 	$L__BB3_980;
	setp.ne.s32 	%p101, %r407, 0;
	mul.wide.s32 	%rd965, %r2570, 8;
	add.s64 	%rd731, %rd4, %rd965;
	@%p101 bra 	$L__BB3_967;
	st.shared.u32 	[_ZZN3cub18CUB_300001_SM_10006detail6select23DeviceSelectSweepKernelINS2_10policy_hubIjNS0_8NullTypeElLb0ELNS0_10SelectImplE2EE10Policy1000EPjPS5_S9_PmNS0_13ScanTileStateIiLb1EEE11IsProducingS5_iNS2_19streaming_context_tIlLb1EEELS6_2EEEvT0_T1_T2_T3_T4_T5_T6_T7_iT8_NS1_7vsmem_tEE19static_temp_storage+140], %r544;
	add.s64 	%rd966, %rd731, 256;
	mov.b32 	%r885, 100;
	// begin inline asm
	st.relaxed.gpu.v2.u32 [%rd966], {%r885, %r544};
	// end inline asm
$L__BB3_967:
	not.b32 	%r891, %r407;
	add.s32 	%r2669, %r2570, %r891;
	mov.b32 	%r887, 950;
	// begin inline asm
	nanosleep.u32 %r887;
	// end inline asm
	mul.wide.s32 	%rd968, %r2669, 8;
	add.s64 	%rd969, %rd4, %rd968;
	add.s64 	%rd967, %rd969, 256;
	// begin inline asm
	ld.relaxed.gpu.v2.u32 {%r2671, %r2663}, [%rd967];
	// end inline asm
	mov.b32 	%r2664, 942;
$L__BB3_968:
	setp.eq.s32 	%p102, %r2671, 99;
	mov.b32 	%r892, -1;
	vote.sync.any.pred 	%p103, %p102, %r892;
	not.pred 	%p104, %p103;
	@%p104 bra 	$L__BB3_970;
	mul.lo.s32 	%r1165, %r2570, 16807;
	and.b32  	%r2570, %r1165, 2147483647;
	add.s32 	%r1166, %r2664, 1;
	rem.u32 	%r1162, %r2570, %r1166;
	// begin inline asm
	nanosleep.u32 %r1162;
	// end inline asm
	shr.u32 	%r2664, %r2664, 1;
	// begin inline asm
	ld.relaxed.gpu.v2.u32 {%r2671, %r2663}, [%rd967];
	// end inline asm
	bra.uni 	$L__BB3_968;
$L__BB3_970:
	setp.eq.s32 	%p105, %r2671, 101;
	mov.b32 	%r919, -1;
	vote.sync.ballot.b32 	%r921, %p105, %r919;
	// begin inline asm
	mov.u32 %r894, %lanemask_ge;
	// end inline asm
	and.b32  	%r922, %r921, %r894;
	or.b32  	%r923, %r922, -2147483648;
	add.s32 	%r924, %r923, -1;
	not.b32 	%r925, %r923;
	and.b32  	%r926, %r925, %r924;
	popc.b32 	%r898, %r926;
	mov.b32 	%r897, 1;
	// begin inline asm
	shfl.sync.down.b32 %r895, %r2663, %r897, %r898, %r919;
	// end inline asm
	setp.lt.s32 	%p107, %r657, %r898;
	selp.b32 	%r927, %r895, 0, %p107;
	add.s32 	%r901, %r927, %r2663;
	mov.b32 	%r902, 2;
	// begin inline asm
	shfl.sync.down.b32 %r900, %r901, %r902, %r898, %r919;
	// end inline asm
	add.s32 	%r561, %r657, 2;
	setp.gt.s32 	%p108, %r561, %r898;
	selp.b32 	%r928, 0, %r900, %p108;
	add.s32 	%r906, %r901, %r928;
	mov.b32 	%r907, 4;
	// begin inline asm
	shfl.sync.down.b32 %r905, %r906, %r907, %r898, %r919;
	// end inline asm
	add.s32 	%r562, %r657, 4;
	setp.gt.s32 	%p109, %r562, %r898;
	selp.b32 	%r929, 0, %r905, %p109;
	add.s32 	%r911, %r906, %r929;
	mov.b32 	%r912, 8;
	// begin inline asm
	shfl.sync.down.b32 %r910, %r911, %r912, %r898, %r919;
	// end inline asm
	add.s32 	%r563, %r657, 8;
	setp.gt.s32 	%p110, %r563, %r898;
	selp.b32 	%r930, 0, %r910, %p110;
	add.s32 	%r916, %r911, %r930;
	mov.b32 	%r917, 16;
	// begin inline asm
	shfl.sync.down.b32 %r915, %r916, %r917, %r898, %r919;
	// end inline asm
	add.s32 	%r564, %r657, 16;
	setp.gt.s32 	%p111, %r564, %r898;
	selp.b32 	%r931, 0, %r915, %p111;
	add.s32 	%r2667, %r916, %r931;
	add.s64 	%rd733, %rd4, 256;
	mov.b32 	%r2665, 942;
$L__BB3_971:
	setp.ne.s32 	%p112, %r2671, 101;
	mov.b32 	%r932, -1;
	vote.sync.all.pred 	%p113, %p112, %r932;
	not.pred 	%p114, %p113;
	@%p114 bra 	$L__BB3_976;
	shr.u32 	%r2665, %r2665, 1;
	mul.wide.s32 	%rd1182, %r2669, 8;
	add.s64 	%rd1183, %rd733, %rd1182;
	add.s64 	%rd1181, %rd1183, -256;
	// begin inline asm
	ld.relaxed.gpu.v2.u32 {%r2671, %r2672}, [%rd1181];
	// end inline asm
	mov.u32 	%r2673, %r2665;
$L__BB3_973:
	setp.eq.s32 	%p213, %r2671, 99;
	mov.b32 	%r1118, -1;
	vote.sync.any.pred 	%p214, %p213, %r1118;
	not.pred 	%p215, %p214;
	@%p215 bra 	$L__BB3_975;
	mul.lo.s32 	%r1160, %r2570, 16807;
	and.b32  	%r2570, %r1160, 2147483647;
	add.s32 	%r1161, %r2673, 1;
	rem.u32 	%r1157, %r2570, %r1161;
	// begin inline asm
	nanosleep.u32 %r1157;
	// end inline asm
	shr.u32 	%r2673, %r2673, 1;
	// begin inline asm
	ld.relaxed.gpu.v2.u32 {%r2671, %r2672}, [%rd1181];
	// end inline asm
	bra.uni 	$L__BB3_973;
$L__BB3_975:
	setp.eq.s32 	%p216, %r2671, 101;
	mov.b32 	%r1144, -1;
	vote.sync.ballot.b32 	%r1145, %p216, %r1144;
	and.b32  	%r1146, %r1145, %r894;
	or.b32  	%r1147, %r1146, -2147483648;
	add.s32 	%r1148, %r1147, -1;
	not.b32 	%r1149, %r1147;
	and.b32  	%r1150, %r1149, %r1148;
	popc.b32 	%r1123, %r1150;
	mov.b32 	%r1122, 1;
	// begin inline asm
	shfl.sync.down.b32 %r1120, %r2672, %r1122, %r1123, %r1144;
	// end inline asm
	setp.lt.s32 	%p218, %r657, %r1123;
	selp.b32 	%r1151, %r1120, 0, %p218;
	add.s32 	%r1126, %r1151, %r2672;
	mov.b32 	%r1127, 2;
	// begin inline asm
	shfl.sync.down.b32 %r1125, %r1126, %r1127, %r1123, %r1144;
	// end inline asm
	setp.gt.s32 	%p219, %r561, %r1123;
	selp.b32 	%r1152, 0, %r1125, %p219;
	add.s32 	%r1131, %r1126, %r1152;
	mov.b32 	%r1132, 4;
	// begin inline asm
	shfl.sync.down.b32 %r1130, %r1131, %r1132, %r1123, %r1144;
	// end inline asm
	setp.gt.s32 	%p220, %r562, %r1123;
	selp.b32 	%r1153, 0, %r1130, %p220;
	add.s32 	%r1136, %r1131, %r1153;
	mov.b32 	%r1137, 8;
	// begin inline asm
	shfl.sync.down.b32 %r1135, %r1136, %r1137, %r1123, %r1144;
	// end inline asm
	setp.gt.s32 	%p221, %r563, %r1123;
	selp.b32 	%r1154, 0, %r1135, %p221;
	add.s32 	%r1141, %r1136, %r1154;
	mov.b32 	%r1142, 16;
	// begin inline asm
	shfl.sync.down.b32 %r1140, %r1141, %r1142, %r1123, %r1144;
	// end inline asm
	setp.gt.s32 	%p222, %r564, %r1123;
	selp.b32 	%r1155, 0, %r1140, %p222;
	add.s32 	%r1156, %r1155, %r2667;
	add.s32 	%r2667, %r1156, %r1141;
	add.s32 	%r2669, %r2669, -32;
	bra.uni 	$L__BB3_971;
$L__BB3_976:
	@%p101 bra 	$L__BB3_978;
	add.s32 	%r935, %r2667, %r544;
	add.s64 	%rd970, %rd731, 256;
	mov.b32 	%r934, 101;
	// begin inline asm
	st.relaxed.gpu.v2.u32 [%rd970], {%r934, %r935};
	// end inline asm
	st.shared.u32 	[_ZZN3cub18CUB_300001_SM_10006detail6select23DeviceSelectSweepKernelINS2_10policy_hubIjNS0_8NullTypeElLb0ELNS0_10SelectImplE2EE10Policy1000EPjPS5_S9_PmNS0_13ScanTileStateIiLb1EEE11IsProducingS5_iNS2_19streaming_context_tIlLb1EEELS6_2EEEvT0_T1_T2_T3_T4_T5_T6_T7_iT8_NS1_7vsmem_tEE19static_temp_storage+132], %r2667;
	st.shared.u32 	[_ZZN3cub18CUB_300001_SM_10006detail6select23DeviceSelectSweepKernelINS2_10policy_hubIjNS0_8NullTypeElLb0ELNS0_10SelectImplE2EE10Policy1000EPjPS5_S9_PmNS0_13ScanTileStateIiLb1EEE11IsProducingS5_iNS2_19streaming_context_tIlLb1EEELS6_2EEEvT0_T1_T2_T3_T4_T5_T6_T7_iT8_NS1_7vsmem_tEE19static_temp_storage+136], %r935;
$L__BB3_978:
	setp.ne.s32 	%p116, %r657, 0;
	mov.u32 	%r2674, %r546;
	@%p116 bra 	$L__BB3_980;
	st.shared.u32 	[_ZZN3cub18CUB_300001_SM_10006detail6select23DeviceSelectSweepKernelINS2_10policy_hubIjNS0_8NullTypeElLb0ELNS0_10SelectImplE2EE10Policy1000EPjPS5_S9_PmNS0_13ScanTileStateIiLb1EEE11IsProducingS5_iNS2_19streaming_context_tIlLb1EEELS6_2EEEvT0_T1_T2_T3_T4_T5_T6_T7_iT8_NS1_7vsmem_tEE19static_temp_storage+96], %r2667;
	mov.u32 	%r2674, %r2667;
$L__BB3_980:
	bar.sync 	0;
	setp.eq.s32 	%p117, %r407, 0;
	@%p117 bra 	$L__BB3_982;
	ld.shared.u32 	%r936, [_ZZN3cub18CUB_300001_SM_10006detail6select23DeviceSelectSweepKernelINS2_10policy_hubIjNS0_8NullTypeElLb0ELNS0_10SelectImplE2EE10Policy1000EPjPS5_S9_PmNS0_13ScanTileStateIiLb1EEE11IsProducingS5_iNS2_19streaming_context_tIlLb1EEELS6_2EEEvT0_T1_T2_T3_T4_T5_T6_T7_iT8_NS1_7vsmem_tEE19static_temp_storage+96];
	add.s32 	%r2674, %r936, %r2674;
$L__BB3_982:
	add.s32 	%r937, %r2642, %r2674;
	add.s32 	%r938, %r525, %r2674;
	add.s32 	%r939, %r526, %r2674;
	add.s32 	%r940, %r527, %r2674;
	add.s32 	%r941, %r528, %r2674;
	add.s32 	%r942, %r529, %r2674;
	add.s32 	%r943, %r530, %r2674;
	add.s32 	%r944, %r531, %r2674;
	add.s32 	%r945, %r532, %r2674;
	add.s32 	%r946, %r533, %r2674;
	add.s32 	%r947, %r534, %r2674;
	add.s32 	%r948, %r535, %r2674;
	add.s32 	%r949, %r536, %r2674;
	add.s32 	%r950, %r537, %r2674;
	add.s32 	%r951, %r538, %r2674;
	add.s32 	%r952, %r539, %r2674;
	add.s32 	%r953, %r540, %r2674;
	add.s32 	%r954, %r541, %r2674;
	mov.u32 	%r955, _ZZN3cub18CUB_300001_SM_10006detail6select23DeviceSelectSweepKernelINS2_10policy_hubIjNS0_8NullTypeElLb0ELNS0_10SelectImplE2EE10Policy1000EPjPS5_S9_PmNS0_13ScanTileStateIiLb1EEE11IsProducingS5_iNS2_19streaming_context_tIlLb1EEELS6_2EEEvT0_T1_T2_T3_T4_T5_T6_T7_iT8_NS1_7vsmem_tEE19static_temp_storage;
	ld.shared.v2.u32 	{%r956, %r957}, [_ZZN3cub18CUB_300001_SM_10006detail6select23DeviceSelectSweepKernelINS2_10policy_hubIjNS0_8NullTypeElLb0ELNS0_10SelectImplE2EE10Policy1000EPjPS5_S9_PmNS0_13ScanTileStateIiLb1EEE11IsProducingS5_iNS2_19streaming_context_tIlLb1EEELS6_2EEEvT0_T1_T2_T3_T4_T5_T6_T7_iT8_NS1_7vsmem_tEE19static_temp_storage+136];
	ld.shared.u32 	%r958, [_ZZN3cub18CUB_300001_SM_10006detail6select23DeviceSelectSweepKernelINS2_10policy_hubIjNS0_8NullTypeElLb0ELNS0_10SelectImplE2EE10Policy1000EPjPS5_S9_PmNS0_13ScanTileStateIiLb1EEE11IsProducingS5_iNS2_19streaming_context_tIlLb1EEELS6_2EEEvT0_T1_T2_T3_T4_T5_T6_T7_iT8_NS1_7vsmem_tEE19static_temp_storage+132];
	sub.s32 	%r959, %r2, %r958;
	sub.s32 	%r960, 11552, %r248;
	sub.s32 	%r2676, %r956, %r960;
	sub.s32 	%r961, %r960, %r957;
	bar.sync 	0;
	add.s32 	%r590, %r961, %r248;
	sub.s32 	%r962, %r2674, %r958;
	sub.s32 	%r963, %r468, %r962;
	setp.eq.s32 	%p118, %r2642, 0;
	add.s32 	%r964, %r962, %r590;
	selp.b32 	%r965, %r963, %r964, %p118;
	shl.b32 	%r966, %r965, 2;
	add.s32 	%r967, %r955, %r966;
	st.shared.u32 	[%r967], %r449;
	sub.s32 	%r968, %r958, %r937;
	add.s32 	%r969, %r968, %r471;
	setp.eq.s32 	%p119, %r2643, 0;
	add.s32 	%r970, %r964, %r2642;
	selp.b32 	%r971, %r969, %r970, %p119;
	shl.b32 	%r972, %r971, 2;
	add.s32 	%r973, %r955, %r972;
	st.shared.u32 	[%r973], %r450;
	sub.s32 	%r974, %r958, %r938;
	add.s32 	%r975, %r974, %r474;
	setp.eq.s32 	%p120, %r2644, 0;
	add.s32 	%r976, %r970, %r2643;
	selp.b32 	%r977, %r975, %r976, %p120;
	shl.b32 	%r978, %r977, 2;
	add.s32 	%r979, %r955, %r978;
	st.shared.u32 	[%r979], %r451;
	sub.s32 	%r980, %r958, %r939;
	add.s32 	%r981, %r980, %r477;
	setp.eq.s32 	%p121, %r2645, 0;
	add.s32 	%r982, %r976, %r2644;
	selp.b32 	%r983, %r981, %r982, %p121;
	shl.b32 	%r984, %r983, 2;
	add.s32 	%r985, %r955, %r984;
	st.shared.u32 	[%r985], %r452;
	sub.s32 	%r986, %r958, %r940;
	add.s32 	%r987, %r986, %r480;
	setp.eq.s32 	%p122, %r2646, 0;
	add.s32 	%r988, %r982, %r2645;
	selp.b32 	%r989, %r987, %r988, %p122;
	shl.b32 	%r990, %r989, 2;
	add.s32 	%r991, %r955, %r990;
	st.shared.u32 	[%r991], %r453;
	sub.s32 	%r992, %r958, %r941;
	add.s32 	%r993, %r992, %r483;
	setp.eq.s32 	%p123, %r2647, 0;
	add.s32 	%r994, %r988, %r2646;
	selp.b32 	%r995, %r993, %r994, %p123;
	shl.b32 	%r996, %r995, 2;
	add.s32 	%r997, %r955, %r996;
	st.shared.u32 	[%r997], %r454;
	sub.s32 	%r998, %r958, %r942;
	add.s32 	%r999, %r998, %r486;
	setp.eq.s32 	%p124, %r2648, 0;
	add.s32 	%r1000, %r994, %r2647;
	selp.b32 	%r1001, %r999, %r1000, %p124;
	shl.b32 	%r1002, %r1001, 2;
	add.s32 	%r1003, %r955, %r1002;
	st.shared.u32 	[%r1003], %r455;
	sub.s32 	%r1004, %r958, %r943;
	add.s32 	%r1005, %r1004, %r489;
	setp.eq.s32 	%p125, %r2649, 0;
	add.s32 	%r1006, %r1000, %r2648;
	selp.b32 	%r1007, %r1005, %r1006, %p125;
	shl.b32 	%r1008, %r1007, 2;
	add.s32 	%r1009, %r955, %r1008;
	st.shared.u32 	[%r1009], %r456;
	sub.s32 	%r1010, %r958, %r944;
	add.s32 	%r1011, %r1010, %r492;
	setp.eq.s32 	%p126, %r2650, 0;
	add.s32 	%r1012, %r1006, %r2649;
	selp.b32 	%r1013, %r1011, %r1012, %p126;
	shl.b32 	%r1014, %r1013, 2;
	add.s32 	%r1015, %r955, %r1014;
	st.shared.u32 	[%r1015], %r457;
	sub.s32 	%r1016, %r958, %r945;
	add.s32 	%r1017, %r1016, %r495;
	setp.eq.s32 	%p127, %r2651, 0;
	add.s32 	%r1018, %r1012, %r2650;
	selp.b32 	%r1019, %r1017, %r1018, %p127;
	shl.b32 	%r1020, %r1019, 2;
	add.s32 	%r1021, %r955, %r1020;
	st.shared.u32 	[%r1021], %r458;
	sub.s32 	%r1022, %r958, %r946;
	add.s32 	%r1023, %r1022, %r498;
	setp.eq.s32 	%p128, %r2652, 0;
	add.s32 	%r1024, %r1018, %r2651;
	selp.b32 	%r1025, %r1023, %r1024, %p128;
	shl.b32 	%r1026, %r1025, 2;
	add.s32 	%r1027, %r955, %r1026;
	st.shared.u32 	[%r1027], %r459;
	sub.s32 	%r1028, %r958, %r947;
	add.s32 	%r1029, %r1028, %r501;
	setp.eq.s32 	%p129, %r2653, 0;
	add.s32 	%r1030, %r1024, %r2652;
	selp.b32 	%r1031, %r1029, %r1030, %p129;
	shl.b32 	%r1032, %r1031, 2;
	add.s32 	%r1033, %r955, %r1032;
	st.shared.u32 	[%r1033], %r460;
	sub.s32 	%r1034, %r958, %r948;
	add.s32 	%r1035, %r1034, %r504;
	setp.eq.s32 	%p130, %r2654, 0;
	add.s32 	%r1036, %r1030, %r2653;
	selp.b32 	%r1037, %r1035, %r1036, %p130;
	shl.b32 	%r1038, %r1037, 2;
	add.s32 	%r1039, %r955, %r1038;
	st.shared.u32 	[%r1039], %r461;
	sub.s32 	%r1040, %r958, %r949;
	add.s32 	%r1041, %r1040, %r507;
	setp.eq.s32 	%p131, %r2655, 0;
	add.s32 	%r1042, %r1036, %r2654;
	selp.b32 	%r1043, %r1041, %r1042, %p131;
	shl.b32 	%r1044, %r1043, 2;
	add.s32 	%r1045, %r955, %r1044;
	st.shared.u32 	[%r1045], %r462;
	sub.s32 	%r1046, %r958, %r950;
	add.s32 	%r1047, %r1046, %r510;
	setp.eq.s32 	%p132, %r2656, 0;
	add.s32 	%r1048, %r1042, %r2655;
	selp.b32 	%r1049, %r1047, %r1048, %p132;
	shl.b32 	%r1050, %r1049, 2;
	add.s32 	%r1051, %r955, %r1050;
	st.shared.u32 	[%r1051], %r463;
	sub.s32 	%r1052, %r958, %r951;
	add.s32 	%r1053, %r1052, %r513;
	setp.eq.s32 	%p133, %r2657, 0;
	add.s32 	%r1054, %r1048, %r2656;
	selp.b32 	%r1055, %r1053, %r1054, %p133;
	shl.b32 	%r1056, %r1055, 2;
	add.s32 	%r1057, %r955, %r1056;
	st.shared.u32 	[%r1057], %r464;
	sub.s32 	%r1058, %r958, %r952;
	add.s32 	%r1059, %r1058, %r516;
	setp.eq.s32 	%p134, %r2658, 0;
	add.s32 	%r1060, %r1054, %r2657;
	selp.b32 	%r1061, %r1059, %r1060, %p134;
	shl.b32 	%r1062, %r1061, 2;
	add.s32 	%r1063, %r955, %r1062;
	st.shared.u32 	[%r1063], %r465;
	sub.s32 	%r1064, %r958, %r953;
	add.s32 	%r1065, %r1064, %r519;
	setp.eq.s32 	%p135, %r2659, 0;
	add.s32 	%r1066, %r1060, %r2658;
	selp.b32 	%r1067, %r1065, %r1066, %p135;
	shl.b32 	%r1068, %r1067, 2;
	add.s32 	%r1069, %r955, %r1068;
	st.shared.u32 	[%r1069], %r466;
	sub.s32 	%r1070, %r958, %r954;
	add.s32 	%r1071, %r1070, %r522;
	setp.eq.s32 	%p136, %r2660, 0;
	add.s32 	%r1072, %r1066, %r2659;
	selp.b32 	%r1073, %r1071, %r1072, %p136;
	shl.b32 	%r1074, %r1073, 2;
	add.s32 	%r1075, %r955, %r1074;
	st.shared.u32 	[%r1075], %r467;
	bar.sync 	0;
	ld.param.u8 	%rs4, [%rd1];
	ld.param.u64 	%rd971, [%rd1+24];
	cvta.to.global.u64 	%rd735, %rd971;
	cvt.s64.s32 	%rd736, %r958;
	ld.param.u64 	%rd737, [%rd1+8];
	ld.param.u64 	%rd738, [%rd1+16];
	cvt.s64.s32 	%rd739, %r959;
	setp.ge.s32 	%p137, %r407, %r590;
	@%p137 bra 	$L__BB3_986;
	setp.ne.s16 	%p139, %rs4, 0;
	mov.b64 	%rd2264, 0;
	@%p139 bra 	$L__BB3_985;
	ld.global.u64 	%rd976, [%rd735];
	sub.s64 	%rd2264, %rd738, %rd976;
$L__BB3_985:
	cvt.u64.u32 	%rd977, %r407;
	add.s64 	%rd978, %rd977, %rd739;
	add.s64 	%rd979, %rd978, %rd2264;
	not.b64 	%rd980, %rd979;
	add.s64 	%rd2266, %rd737, %rd980;
	bra.uni 	$L__BB3_989;
$L__BB3_986:
	setp.ne.s16 	%p138, %rs4, 0;
	mov.b64 	%rd2265, 0;
	@%p138 bra 	$L__BB3_988;
	ld.global.u64 	%rd2265, [%rd735];
$L__BB3_988:
	sub.s32 	%r1076, %r407, %r590;
	cvt.s64.s32 	%rd973, %r1076;
	add.s64 	%rd974, %rd973, %rd736;
	add.s64 	%rd2266, %rd974, %rd2265;
$L__BB3_989:
	setp.ge.s32 	%p140, %r407, %r248;
	shl.b32 	%r1077, %r407, 2;
	add.s32 	%r591, %r955, %r1077;
	@%p140 bra 	$L__BB3_991;
	ld.shared.u32 	%r1079, [%r591];
	shl.b64 	%rd981, %rd2266, 2;
	add.s64 	%rd982, %rd3, %rd981;
	st.global.u32 	[%rd982], %r1079;
$L__BB3_991:
	add.s32 	%r592, %r407, 608;
	setp.lt.s32 	%p141, %r592, %r590;
	@%p141 bra 	$L__BB3_995;
	setp.ne.s16 	%p142, %rs4, 0;
	mov.b64 	%rd2267, 0;
	@%p142 bra 	$L__BB3_994;
	ld.global.u64 	%rd2267, [%rd735];
$L__BB3_994:
	sub.s32 	%r1080, %r592, %r590;
	cvt.s64.s32 	%rd984, %r1080;
	add.s64 	%rd985, %rd984, %rd736;
	add.s64 	%rd2269, %rd985, %rd2267;
	bra.uni 	$L__BB3_998;
$L__BB3_995:
	setp.ne.s16 	%p143, %rs4, 0;
	mov.b64 	%rd2268, 0;
	@%p143 bra 	$L__BB3_997;
	ld.global.u64 	%rd987, [%rd735];
	sub.s64 	%rd2268, %rd738, %rd987;
$L__BB3_997:
	cvt.u64.u32 	%rd988, %r592;
	add.s64 	%rd989, %rd988, %rd739;
	add.s64 	%rd990, %rd989, %rd2268;
	not.b64 	%rd991, %rd990;
	add.s64 	%rd2269, %rd737, %rd991;
$L__BB3_998:
	setp.ge.s32 	%p144, %r592, %r248;
	@%p144 bra 	$L__BB3_1000;
	ld.shared.u32 	%r1081, [%r591+2432];
	shl.b64 	%rd992, %rd2269, 2;
	add.s64 	%rd993, %rd3, %rd992;
	st.global.u32 	[%rd993], %r1081;
$L__BB3_1000:
	add.s32 	%r593, %r407, 1216;
	setp.lt.s32 	%p145, %r593, %r590;
	@%p145 bra 	$L__BB3_1004;
	setp.ne.s16 	%p146, %rs4, 0;
	mov.b64 	%rd2270, 0;
	@%p146 bra 	$L__BB3_1003;
	ld.global.u64 	%rd2270, [%rd735];
$L__BB3_1003:
	sub.s32 	%r1082, %r593, %r590;
	cvt.s64.s32 	%rd995, %r1082;
	add.s64 	%rd996, %rd995, %rd736;
	add.s64 	%rd2272, %rd996, %rd2270;
	bra.uni 	$L__BB3_1007;
$L__BB3_1004:
	setp.ne.s16 	%p147, %rs4, 0;
	mov.b64 	%rd2271, 0;
	@%p147 bra 	$L__BB3_1006;
	ld.global.u64 	%rd998, [%rd735];
	sub.s64 	%rd2271, %rd738, %rd998;
$L__BB3_1006:
	cvt.u64.u32 	%rd999, %r593;
	add.s64 	%rd1000, %rd999, %rd739;
	add.s64 	%rd1001, %rd1000, %rd2271;
	not.b64 	%rd1002, %rd1001;
	add.s64 	%rd2272, %rd737, %rd1002;
$L__BB3_1007:
	setp.ge.s32 	%p148, %r593, %r248;
	@%p148 bra 	$L__BB3_1009;
	ld.shared.u32 	%r1083, [%r591+4864];
	shl.b64 	%rd1003, %rd2272, 2;
	add.s64 	%rd1004, %rd3, %rd1003;
	st.global.u32 	[%rd1004], %r1083;
$L__BB3_1009:
	add.s32 	%r594, %r407, 1824;
	setp.lt.s32 	%p149, %r594, %r590;
	@%p149 bra 	$L__BB3_1013;
	setp.ne.s16 	%p150, %rs4, 0;
	mov.b64 	%rd2273, 0;
	@%p150 bra 	$L__BB3_1012;
	ld.global.u64 	%rd2273, [%rd735];
$L__BB3_1012:
	sub.s32 	%r1084, %r594, %r590;
	cvt.s64.s32 	%rd1006, %r1084;
	add.s64 	%rd1007, %rd1006, %rd736;
	add.s64 	%rd2275, %rd1007, %rd2273;
	bra.uni 	$L__BB3_1016;
$L__BB3_1013:
	setp.ne.s16 	%p151, %rs4, 0;
	mov.b64 	%rd2274, 0;
	@%p151 bra 	$L__BB3_1015;
	ld.global.u64 	%rd1009, [%rd735];
	sub.s64 	%rd2274, %rd738, %rd1009;
$L__BB3_1015:
	cvt.u64.u32 	%rd1010, %r594;
	add.s64 	%rd1011, %rd1010, %rd739;
	add.s64 	%rd1012, %rd1011, %rd2274;
	not.b64 	%rd1013, %rd1012;
	add.s64 	%rd2275, %rd737, %rd1013;
$L__BB3_1016:
	setp.ge.s32 	%p152, %r594, %r248;
	@%p152 bra 	$L__BB3_1018;
	ld.shared.u32 	%r1085, [%r591+7296];
	shl.b64 	%rd1014, %rd2275, 2;
	add.s64 	%rd1015, %rd3, %rd1014;
	st.global.u32 	[%rd1015], %r1085;
$L__BB3_1018:
	add.s32 	%r595, %r407, 2432;
	setp.lt.s32 	%p153, %r595, %r590;
	@%p153 bra 	$L__BB3_1022;
	setp.ne.s16 	%p154, %rs4, 0;
	mov.b64 	%rd2276, 0;
	@%p154 bra 	$L__BB3_1021;
	ld.global.u64 	%rd2276, [%rd735];
$L__BB3_1021:
	sub.s32 	%r1086, %r595, %r590;
	cvt.s64.s32 	%rd1017, %r1086;
	add.s64 	%rd1018, %rd1017, %rd736;
	add.s64 	%rd2278, %rd1018, %rd2276;
	bra.uni 	$L__BB3_1025;
$L__BB3_1022:
	setp.ne.s16 	%p155, %rs4, 0;
	mov.b64 	%rd2277, 0;
	@%p155 bra 	$L__BB3_1024;
	ld.global.u64 	%rd1020, [%rd735];
	sub.s64 	%rd2277, %rd738, %rd1020;
$L__BB3_1024:
	cvt.u64.u32 	%rd1021, %r595;
	add.s64 	%rd1022, %rd1021, %rd739;
	add.s64 	%rd1023, %rd1022, %rd2277;
	not.b64 	%rd1024, %rd1023;
	add.s64 	%rd2278, %rd737, %rd1024;
$L__BB3_1025:
	setp.ge.s32 	%p156, %r595, %r248;
	@%p156 bra 	$L__BB3_1027;
	ld.shared.u32 	%r1087, [%r591+9728];
	shl.b64 	%rd1025, %rd2278, 2;
	add.s64 	%rd1026, %rd3, %rd1025;
	st.global.u32 	[%rd1026], %r1087;
$L__BB3_1027:
	add.s32 	%r596, %r407, 3040;
	setp.lt.s32 	%p157, %r596, %r590;
	@%p157 bra 	$L__BB3_1031;
	setp.ne.s16 	%p158, %rs4, 0;
	mov.b64 	%rd2279, 0;
	@%p158 bra 	$L__BB3_1030;
	ld.global.u64 	%rd2279, [%rd735];
$L__BB3_1030:
	sub.s32 	%r1088, %r596, %r590;
	cvt.s64.s32 	%rd1028, %r1088;
	add.s64 	%rd1029, %rd1028, %rd736;
	add.s64 	%rd2281, %rd1029, %rd2279;
	bra.uni 	$L__BB3_1034;
$L__BB3_1031:
	setp.ne.s16 	%p159, %rs4, 0;
	mov.b64 	%rd2280, 0;
	@%p159 bra 	$L__BB3_1033;
	ld.global.u64 	%rd1031, [%rd735];
	sub.s64 	%rd2280, %rd738, %rd1031;
$L__BB3_1033:
	cvt.u64.u32 	%rd1032, %r596;
	add.s64 	%rd1033, %rd1032, %rd739;
	add.s64 	%rd1034, %rd1033, %rd2280;
	not.b64 	%rd1035, %rd1034;
	add.s64 	%rd2281, %rd737, %rd1035;
$L__BB3_1034:
	setp.ge.s32 	%p160, %r596, %r248;
	@%p160 bra 	$L__BB3_1036;
	ld.shared.u32 	%r1089, [%r591+12160];
	shl.b64 	%rd1036, %rd2281, 2;
	add.s64 	%rd1037, %rd3, %rd1036;
	st.global.u32 	[%rd1037], %r1089;
$L__BB3_1036:
	add.s32 	%r597, %r407, 3648;
	setp.lt.s32 	%p161, %r597, %r590;
	@%p161 bra 	$L__BB3_1040;
	setp.ne.s16 	%p162, %rs4, 0;
	mov.b64 	%rd2282, 0;
	@%p162 bra 	$L__BB3_1039;
	ld.global.u64 	%rd2282, [%rd735];
$L__BB3_1039:
	sub.s32 	%r1090, %r597, %r590;
	cvt.s64.s32 	%rd1039, %r1090;
	add.s64 	%rd1040, %rd1039, %rd736;
	add.s64 	%rd2284, %rd1040, %rd2282;
	bra.uni 	$L__BB3_1043;
$L__BB3_1040:
	setp.ne.s16 	%p163, %rs4, 0;
	mov.b64 	%rd2283, 0;
	@%p163 bra 	$L__BB3_1042;
	ld.global.u64 	%rd1042, [%rd735];
	sub.s64 	%rd2283, %rd738, %rd1042;
$L__BB3_1042:
	cvt.u64.u32 	%rd1043, %r597;
	add.s64 	%rd1044, %rd1043, %rd739;
	add.s64 	%rd1045, %rd1044, %rd2283;
	not.b64 	%rd1046, %rd1045;
	add.s64 	%rd2284, %rd737, %rd1046;
$L__BB3_1043:
	setp.ge.s32 	%p164, %r597, %r248;
	@%p164 bra 	$L__BB3_1045;
	ld.shared.u32 	%r1091, [%r591+14592];
	shl.b64 	%rd1047, %rd2284, 2;
	add.s64 	%rd1048, %rd3, %rd1047;
	st.global.u32 	[%rd1048], %r1091;
$L__BB3_1045:
	add.s32 	%r598, %r407, 4256;
	setp.lt.s32 	%p165, %r598, %r590;
	@%p165 bra 	$L__BB3_1049;
	setp.ne.s16 	%p166, %rs4, 0;
	mov.b64 	%rd2285, 0;
	@%p166 bra 	$L__BB3_1048;
	ld.global.u64 	%rd2285, [%rd735];
$L__BB3_1048:
	sub.s32 	%r1092, %r598, %r590;
	cvt.s64.s32 	%rd1050, %r1092;
	add.s64 	%rd1051, %rd1050, %rd736;
	add.s64 	%rd2287, %rd1051, %rd2285;
	bra.uni 	$L__BB3_1052;
$L__BB3_1049:
	setp.ne.s16 	%p167, %rs4, 0;
	mov.b64 	%rd2286, 0;
	@%p167 bra 	$L__BB3_1051;
	ld.global.u64 	%rd1053, [%rd735];
	sub.s64 	%rd2286, %rd738, %rd1053;
$L__BB3_1051:
	cvt.u64.u32 	%rd1054, %r598;
	add.s64 	%rd1055, %rd1054, %rd739;
	add.s64 	%rd1056, %rd1055, %rd2286;
	not.b64 	%rd1057, %rd1056;
	add.s64 	%rd2287, %rd737, %rd1057;
$L__BB3_1052:
	setp.ge.s32 	%p168, %r598, %r248;
	@%p168 bra 	$L__BB3_1054;
	ld.shared.u32 	%r1093, [%r591+17024];
	shl.b64 	%rd1058, %rd2287, 2;
	add.s64 	%rd1059, %rd3, %rd1058;
	st.global.u32 	[%rd1059], %r1093;
$L__BB3_1054:
	add.s32 	%r599, %r407, 4864;
	setp.lt.s32 	%p169, %r599, %r590;
	@%p169 bra 	$L__BB3_1058;
	setp.ne.s16 	%p170, %rs4, 0;
	mov.b64 	%rd2288, 0;
	@%p170 bra 	$L__BB3_1057;
	ld.global.u64 	%rd2288, [%rd735];
$L__BB3_1057:
	sub.s32 	%r1094, %r599, %r590;
	cvt.s64.s32 	%rd1061, %r1094;
	add.s64 	%rd1062, %rd1061, %rd736;
	add.s64 	%rd2290, %rd1062, %rd2288;
	bra.uni 	$L__BB3_1061;
$L__BB3_1058:
	setp.ne.s16 	%p171, %rs4, 0;
	mov.b64 	%rd2289, 0;
	@%p171 bra 	$L__BB3_1060;
	ld.global.u64 	%rd1064, [%rd735];
	sub.s64 	%rd2289, %rd738, %rd1064;
$L__BB3_1060:
	cvt.u64.u32 	%rd1065, %r599;
	add.s64 	%rd1066, %rd1065, %rd739;
	add.s64 	%rd1067, %rd1066, %rd2289;
	not.b64 	%rd1068, %rd1067;
	add.s64 	%rd2290, %rd737, %rd1068;
$L__BB3_1061:
	setp.ge.s32 	%p172, %r599, %r248;
	@%p172 bra 	$L__BB3_1063;
	ld.shared.u32 	%r1095, [%r591+19456];
	shl.b64 	%rd1069, %rd2290, 2;
	add.s64 	%rd1070, %rd3, %rd1069;
	st.global.u32 	[%rd1070], %r1095;
$L__BB3_1063:
	add.s32 	%r600, %r407, 5472;
	setp.lt.s32 	%p173, %r600, %r590;
	@%p173 bra 	$L__BB3_1067;
	setp.ne.s16 	%p174, %rs4, 0;
	mov.b64 	%rd2291, 0;
	@%p174 bra 	$L__BB3_1066;
	ld.global.u64 	%rd2291, [%rd735];
$L__BB3_1066:
	sub.s32 	%r1096, %r600, %r590;
	cvt.s64.s32 	%rd1072, %r1096;
	add.s64 	%rd1073, %rd1072, %rd736;
	add.s64 	%rd2293, %rd1073, %rd2291;
	bra.uni 	$L__BB3_1070;
$L__BB3_1067:
	setp.ne.s16 	%p175, %rs4, 0;
	mov.b64 	%rd2292, 0;
	@%p175 bra 	$L__BB3_1069;
	ld.global.u64 	%rd1075, [%rd735];
	sub.s64 	%rd2292, %rd738, %rd1075;
$L__BB3_1069:
	cvt.u64.u32 	%rd1076, %r600;
	add.s64 	%rd1077, %rd1076, %rd739;
	add.s64 	%rd1078, %rd1077, %rd2292;
	not.b64 	%rd1079, %rd1078;
	add.s64 	%rd2293, %rd737, %rd1079;
$L__BB3_1070:
	setp.ge.s32 	%p176, %r600, %r248;
	@%p176 bra 	$L__BB3_1072;
	ld.shared.u32 	%r1097, [%r591+21888];
	shl.b64 	%rd1080, %rd2293, 2;
	add.s64 	%rd1081, %rd3, %rd1080;
	st.global.u32 	[%rd1081], %r1097;
$L__BB3_1072:
	add.s32 	%r601, %r407, 6080;
	setp.lt.s32 	%p177, %r601, %r590;
	@%p177 bra 	$L__BB3_1076;
	setp.ne.s16 	%p178, %rs4, 0;
	mov.b64 	%rd2294, 0;
	@%p178 bra 	$L__BB3_1075;
	ld.global.u64 	%rd2294, [%rd735];
$L__BB3_1075:
	sub.s32 	%r1098, %r601, %r590;
	cvt.s64.s32 	%rd1083, %r1098;
	add.s64 	%rd1084, %rd1083, %rd736;
	add.s64 	%rd2296, %rd1084, %rd2294;
	bra.uni 	$L__BB3_1079;
$L__BB3_1076:
	setp.ne.s16 	%p179, %rs4, 0;
	mov.b64 	%rd2295, 0;
	@%p179 bra 	$L__BB3_1078;
	ld.global.u64 	%rd1086, [%rd735];
	sub.s64 	%rd2295, %rd738, %rd1086;
$L__BB3_1078:
	cvt.u64.u32 	%rd1087, %r601;
	add.s64 	%rd1088, %rd1087, %rd739;
	add.s64 	%rd1089, %rd1088, %rd2295;
	not.b64 	%rd1090, %rd1089;
	add.s64 	%rd2296, %rd737, %rd1090;
$L__BB3_1079:
	setp.ge.s32 	%p180, %r601, %r248;
	@%p180 bra 	$L__BB3_1081;
	ld.shared.u32 	%r1099, [%r591+24320];
	shl.b64 	%rd1091, %rd2296, 2;
	add.s64 	%rd1092, %rd3, %rd1091;
	st.global.u32 	[%rd1092], %r1099;
$L__BB3_1081:
	add.s32 	%r602, %r407, 6688;
	setp.lt.s32 	%p181, %r602, %r590;
	@%p181 bra 	$L__BB3_1085;
	setp.ne.s16 	%p182, %rs4, 0;
	mov.b64 	%rd2297, 0;
	@%p182 bra 	$L__BB3_1084;
	ld.global.u64 	%rd2297, [%rd735];
$L__BB3_1084:
	sub.s32 	%r1100, %r602, %r590;
	cvt.s64.s32 	%rd1094, %r1100;
	add.s64 	%rd1095, %rd1094, %rd736;
	add.s64 	%rd2299, %rd1095, %rd2297;
	bra.uni 	$L__BB3_1088;
$L__BB3_1085:
	setp.ne.s16 	%p183, %rs4, 0;
	mov.b64 	%rd2298, 0;
	@%p183 bra 	$L__BB3_1087;
	ld.global.u64 	%rd1097, [%rd735];
	sub.s64 	%rd2298, %rd738, %rd1097;
$L__BB3_1087:
	cvt.u64.u32 	%rd1098, %r602;
	add.s64 	%rd1099, %rd1098, %rd739;
	add.s64 	%rd1100, %rd1099, %rd2298;
	not.b64 	%rd1101, %rd1100;
	add.s64 	%rd2299, %rd737, %rd1101;
$L__BB3_1088:
	setp.ge.s32 	%p184, %r602, %r248;
	@%p184 bra 	$L__BB3_1090;
	ld.shared.u32 	%r1101, [%r591+26752];
	shl.b64 	%rd1102, %rd2299, 2;
	add.s64 	%rd1103, %rd3, %rd1102;
	st.global.u32 	[%rd1103], %r1101;
$L__BB3_1090:
	add.s32 	%r603, %r407, 7296;
	setp.lt.s32 	%p185, %r603, %r590;
	@%p185 bra 	$L__BB3_1094;
	setp.ne.s16 	%p186, %rs4, 0;
	mov.b64 	%rd2300, 0;
	@%p186 bra 	$L__BB3_1093;
	ld.global.u64 	%rd2300, [%rd735];
$L__BB3_1093:
	sub.s32 	%r1102, %r603, %r590;
	cvt.s64.s32 	%rd1105, %r1102;
	add.s64 	%rd1106, %rd1105, %rd736;
	add.s64 	%rd2302, %rd1106, %rd2300;
	bra.uni 	$L__BB3_1097;
$L__BB3_1094:
	setp.ne.s16 	%p187, %rs4, 0;
	mov.b64 	%rd2301, 0;
	@%p187 bra 	$L__BB3_1096;
	ld.global.u64 	%rd1108, [%rd735];
	sub.s64 	%rd2301, %rd738, %rd1108;
$L__BB3_1096:
	cvt.u64.u32 	%rd1109, %r603;
	add.s64 	%rd1110, %rd1109, %rd739;
	add.s64 	%rd1111, %rd1110, %rd2301;
	not.b64 	%rd1112, %rd1111;
	add.s64 	%rd2302, %rd737, %rd1112;
$L__BB3_1097:
	setp.ge.s32 	%p188, %r603, %r248;
	@%p188 bra 	$L__BB3_1099;
	ld.shared.u32 	%r1103, [%r591+29184];
	shl.b64 	%rd1113, %rd2302, 2;
	add.s64 	%rd1114, %rd3, %rd1113;
	st.global.u32 	[%rd1114], %r1103;
$L__BB3_1099:
	add.s32 	%r604, %r407, 7904;
	setp.lt.s32 	%p189, %r604, %r590;
	@%p189 bra 	$L__BB3_1103;
	setp.ne.s16 	%p190, %rs4, 0;
	mov.b64 	%rd2303, 0;
	@%p190 bra 	$L__BB3_1102;
	ld.global.u64 	%rd2303, [%rd735];
$L__BB3_1102:
	sub.s32 	%r1104, %r604, %r590;
	cvt.s64.s32 	%rd1116, %r1104;
	add.s64 	%rd1117, %rd1116, %rd736;
	add.s64 	%rd2305, %rd1117, %rd2303;
	bra.uni 	$L__BB3_1106;
$L__BB3_1103:
	setp.ne.s16 	%p191, %rs4, 0;
	mov.b64 	%rd2304, 0;
	@%p191 bra 	$L__BB3_1105;
	ld.global.u64 	%rd1119, [%rd735];
	sub.s64 	%rd2304, %rd738, %rd1119;
$L__BB3_1105:
	cvt.u64.u32 	%rd1120, %r604;
	add.s64 	%rd1121, %rd1120, %rd739;
	add.s64 	%rd1122, %rd1121, %rd2304;
	not.b64 	%rd1123, %rd1122;
	add.s64 	%rd2305, %rd737, %rd1123;
$L__BB3_1106:
	setp.ge.s32 	%p192, %r604, %r248;
	@%p192 bra 	$L__BB3_1108;
	ld.shared.u32 	%r1105, [%r591+31616];
	shl.b64 	%rd1124, %rd2305, 2;
	add.s64 	%rd1125, %rd3, %rd1124;
	st.global.u32 	[%rd1125], %r1105;
$L__BB3_1108:
	add.s32 	%r605, %r407, 8512;
	setp.lt.s32 	%p193, %r605, %r590;
	@%p193 bra 	$L__BB3_1112;
	setp.ne.s16 	%p194, %rs4, 0;
	mov.b64 	%rd2306, 0;
	@%p194 bra 	$L__BB3_1111;
	ld.global.u64 	%rd2306, [%rd735];
$L__BB3_1111:
	sub.s32 	%r1106, %r605, %r590;
	cvt.s64.s32 	%rd1127, %r1106;
	add.s64 	%rd1128, %rd1127, %rd736;
	add.s64 	%rd2308, %rd1128, %rd2306;
	bra.uni 	$L__BB3_1115;
$L__BB3_1112:
	setp.ne.s16 	%p195, %rs4, 0;
	mov.b64 	%rd2307, 0;
	@%p195 bra 	$L__BB3_1114;
	ld.global.u64 	%rd1130, [%rd735];
	sub.s64 	%rd2307, %rd738, %rd1130;
$L__BB3_1114:
	cvt.u64.u32 	%rd1131, %r605;
	add.s64 	%rd1132, %rd1131, %rd739;
	add.s64 	%rd1133, %rd1132, %rd2307;
	not.b64 	%rd1134, %rd1133;
	add.s64 	%rd2308, %rd737, %rd1134;
$L__BB3_1115:
	setp.ge.s32 	%p196, %r605, %r248;
	@%p196 bra 	$L__BB3_1117;
	ld.shared.u32 	%r1107, [%r591+34048];
	shl.b64 	%rd1135, %rd2308, 2;
	add.s64 	%rd1136, %rd3, %rd1135;
	st.global.u32 	[%rd1136], %r1107;
$L__BB3_1117:
	add.s32 	%r606, %r407, 9120;
	setp.lt.s32 	%p197, %r606, %r590;
	@%p197 bra 	$L__BB3_1121;
	setp.ne.s16 	%p198, %rs4, 0;
	mov.b64 	%rd2309, 0;
	@%p198 bra 	$L__BB3_1120;
	ld.global.u64 	%rd2309, [%rd735];
$L__BB3_1120:
	sub.s32 	%r1108, %r606, %r590;
	cvt.s64.s32 	%rd1138, %r1108;
	add.s64 	%rd1139, %rd1138, %rd736;
	add.s64 	%rd2311, %rd1139, %rd2309;
	bra.uni 	$L__BB3_1124;
$L__BB3_1121:
	setp.ne.s16 	%p199, %rs4, 0;
	mov.b64 	%rd2310, 0;
	@%p199 bra 	$L__BB3_1123;
	ld.global.u64 	%rd1141, [%rd735];
	sub.s64 	%rd2310, %rd738, %rd1141;
$L__BB3_1123:
	cvt.u64.u32 	%rd1142, %r606;
	add.s64 	%rd1143, %rd1142, %rd739;
	add.s64 	%rd1144, %rd1143, %rd2310;
	not.b64 	%rd1145, %rd1144;
	add.s64 	%rd2311, %rd737, %rd1145;
$L__BB3_1124:
	setp.ge.s32 	%p200, %r606, %r248;
	@%p200 bra 	$L__BB3_1126;
	ld.shared.u32 	%r1109, [%r591+36480];
	shl.b64 	%rd1146, %rd2311, 2;
	add.s64 	%rd1147, %rd3, %rd1146;
	st.global.u32 	[%rd1147], %r1109;
$L__BB3_1126:
	add.s32 	%r607, %r407, 9728;
	setp.lt.s32 	%p201, %r607, %r590;
	@%p201 bra 	$L__BB3_1130;
	setp.ne.s16 	%p202, %rs4, 0;
	mov.b64 	%rd2312, 0;
	@%p202 bra 	$L__BB3_1129;
	ld.global.u64 	%rd2312, [%rd735];
$L__BB3_1129:
	sub.s32 	%r1110, %r607, %r590;
	cvt.s64.s32 	%rd1149, %r1110;
	add.s64 	%rd1150, %rd1149, %rd736;
	add.s64 	%rd2314, %rd1150, %rd2312;
	bra.uni 	$L__BB3_1133;
$L__BB3_1130:
	setp.ne.s16 	%p203, %rs4, 0;
	mov.b64 	%rd2313, 0;
	@%p203 bra 	$L__BB3_1132;
	ld.global.u64 	%rd1152, [%rd735];
	sub.s64 	%rd2313, %rd738, %rd1152;
$L__BB3_1132:
	cvt.u64.u32 	%rd1153, %r607;
	add.s64 	%rd1154, %rd1153, %rd739;
	add.s64 	%rd1155, %rd1154, %rd2313;
	not.b64 	%rd1156, %rd1155;
	add.s64 	%rd2314, %rd737, %rd1156;
$L__BB3_1133:
	setp.ge.s32 	%p204, %r607, %r248;
	@%p204 bra 	$L__BB3_1135;
	ld.shared.u32 	%r1111, [%r591+38912];
	shl.b64 	%rd1157, %rd2314, 2;
	add.s64 	%rd1158, %rd3, %rd1157;
	st.global.u32 	[%rd1158], %r1111;
$L__BB3_1135:
	add.s32 	%r608, %r407, 10336;
	setp.lt.s32 	%p205, %r608, %r590;
	@%p205 bra 	$L__BB3_1139;
	setp.ne.s16 	%p206, %rs4, 0;
	mov.b64 	%rd2315, 0;
	@%p206 bra 	$L__BB3_1138;
	ld.global.u64 	%rd2315, [%rd735];
$L__BB3_1138:
	sub.s32 	%r1112, %r608, %r590;
	cvt.s64.s32 	%rd1160, %r1112;
	add.s64 	%rd1161, %rd1160, %rd736;
	add.s64 	%rd2317, %rd1161, %rd2315;
	bra.uni 	$L__BB3_1142;
$L__BB3_1139:
	setp.ne.s16 	%p207, %rs4, 0;
	mov.b64 	%rd2316, 0;
	@%p207 bra 	$L__BB3_1141;
	ld.global.u64 	%rd1163, [%rd735];
	sub.s64 	%rd2316, %rd738, %rd1163;
$L__BB3_1141:
	cvt.u64.u32 	%rd1164, %r608;
	add.s64 	%rd1165, %rd1164, %rd739;
	add.s64 	%rd1166, %rd1165, %rd2316;
	not.b64 	%rd1167, %rd1166;
	add.s64 	%rd2317, %rd737, %rd1167;
$L__BB3_1142:
	setp.ge.s32 	%p208, %r608, %r248;
	@%p208 bra 	$L__BB3_1144;
	ld.shared.u32 	%r1113, [%r591+41344];
	shl.b64 	%rd1168, %rd2317, 2;
	add.s64 	%rd1169, %rd3, %rd1168;
	st.global.u32 	[%rd1169], %r1113;
$L__BB3_1144:
	add.s32 	%r609, %r407, 10944;
	setp.lt.s32 	%p209, %r609, %r590;
	@%p209 bra 	$L__BB3_1148;
	setp.ne.s16 	%p210, %rs4, 0;
	mov.b64 	%rd2318, 0;
	@%p210 bra 	$L__BB3_1147;
	ld.global.u64 	%rd2318, [%rd735];
$L__BB3_1147:
	sub.s32 	%r1114, %r609, %r590;
	cvt.s64.s32 	%rd1171, %r1114;
	add.s64 	%rd1172, %rd1171, %rd736;
	add.s64 	%rd2320, %rd1172, %rd2318;
	bra.uni 	$L__BB3_1151;
$L__BB3_1148:
	setp.ne.s16 	%p211, %rs4, 0;
	mov.b64 	%rd2319, 0;
	@%p211 bra 	$L__BB3_1150;
	ld.global.u64 	%rd1174, [%rd735];
	sub.s64 	%rd2319, %rd738, %rd1174;
$L__BB3_1150:
	cvt.u64.u32 	%rd1175, %r609;
	add.s64 	%rd1176, %rd1175, %rd739;
	add.s64 	%rd1177, %rd1176, %rd2319;
	not.b64 	%rd1178, %rd1177;
	add.s64 	%rd2320, %rd737, %rd1178;
$L__BB3_1151:
	setp.ge.s32 	%p212, %r609, %r248;
	@%p212 bra 	$L__BB3_1153;
	ld.shared.u32 	%r1115, [%r591+43776];
	shl.b64 	%rd1179, %rd2320, 2;
	add.s64 	%rd1180, %rd3, %rd1179;
	st.global.u32 	[%rd1180], %r1115;
$L__BB3_1153:
	mov.u32 	%r1593, %tid.x;
	setp.ne.s32 	%p415, %r1593, 0;
	@%p415 bra 	$L__BB3_1161;
	ld.param.u8 	%rs83, [%rd1+1];
	setp.eq.s16 	%p416, %rs83, 0;
	@%p416 bra 	$L__BB3_1158;
	ld.param.u8 	%rs84, [%rd1];
	setp.ne.s16 	%p417, %rs84, 0;
	mov.b64 	%rd2321, 0;
	@%p417 bra 	$L__BB3_1157;
	ld.param.u64 	%rd1442, [%rd1+24];
	cvta.to.global.u64 	%rd1443, %rd1442;
	ld.global.u64 	%rd2321, [%rd1443];
$L__BB3_1157:
	ld.param.u64 	%rd2016, [_ZN3cub18CUB_300001_SM_10006detail6select23DeviceSelectSweepKernelINS2_10policy_hubIjNS0_8NullTypeElLb0ELNS0_10SelectImplE2EE10Policy1000EPjPS5_S9_PmNS0_13ScanTileStateIiLb1EEE11IsProducingS5_iNS2_19streaming_context_tIlLb1EEELS6_2EEEvT0_T1_T2_T3_T4_T5_T6_T7_iT8_NS1_7vsmem_tE_param_3];
	cvt.s64.s32 	%rd1444, %r2676;
	add.s64 	%rd1445, %rd2321, %rd1444;
	cvta.to.global.u64 	%rd1446, %rd2016;
	st.global.u64 	[%rd1446], %rd1445;
	bra.uni 	$L__BB3_1161;
$L__BB3_1158:
	ld.param.u8 	%rs85, [%rd1];
	setp.ne.s16 	%p418, %rs85, 0;
	mov.b64 	%rd2322, 0;
	@%p418 bra 	$L__BB3_1160;
	ld.param.u64 	%rd1448, [%rd1+24];
	cvta.to.global.u64 	%rd1449, %rd1448;
	ld.global.u64 	%rd2322, [%rd1449];
$L__BB3_1160:
	cvt.s64.s32 	%rd1450, %r2676;
	add.s64 	%rd1451, %rd2322, %rd1450;
	ld.param.u64 	%rd1452, [%rd1+32];
	cvta.to.global.u64 	%rd1453, %rd1452;
	st.global.u64 	[%rd1453], %rd1451;
$L__BB3_1161:
	ret;

}
	// .globl	_ZN3cub18CUB_300001_SM_10006detail6select23DeviceSelectSweepKernelINS2_10policy_hubI5tokenNS0_8NullTypeElLb0ELNS0_10SelectImplE2EE10Policy1000EPS5_PS6_SA_PmNS0_13ScanTileStateIiLb1EEE8IsIgnoreS6_iNS2_19streaming_context_tIlLb1EEELS7_2EEEvT0_T1_T2_T3_T4_T5_T6_T7_iT8_NS1_7vsmem_tE
.visible .entry _ZN3cub18CUB_300001_SM_10006detail6select23DeviceSelectSweepKernelINS2_10policy_hubI5tokenNS0_8NullTypeElLb0ELNS0_10SelectImplE2EE10Policy1000EPS5_PS6_SA_PmNS0_13ScanTileStateIiLb1EEE8IsIgnoreS6_iNS2_19streaming_context_tIlLb1EEELS7_2EEEvT0_T1_T2_T3_T4_T5_T6_T7_iT8_NS1_7vsmem_tE(
	.param .u64 .ptr .align 1 _ZN3cub18CUB_300001_SM_10006detail6select23DeviceSelectSweepKernelINS2_10policy_hubI5tokenNS0_8NullTypeElLb0ELNS0_10SelectImplE2EE10Policy1000EPS5_PS6_SA_PmNS0_13ScanTileStateIiLb1EEE8IsIgnoreS6_iNS2_19streaming_context_tIlLb1EEELS7_2EEEvT0_T1_T2_T3_T4_T5_T6_T7_iT8_NS1_7vsmem_tE_param_0,
	.param .u64 .ptr .align 1 _ZN3cub18CUB_300001_SM_10006detail6select23DeviceSelectSweepKernelINS2_10policy_hubI5tokenNS0_8NullTypeElLb0ELNS0_10SelectImplE2EE10Policy1000EPS5_PS6_SA_PmNS0_13ScanTileStateIiLb1EEE8IsIgnoreS6_iNS2_19streaming_context_tIlLb1EEELS7_2EEEvT0_T1_T2_T3_T4_T5_T6_T7_iT8_NS1_7vsmem_tE_param_1,
	.param .u64 .ptr .align 1 _ZN3cub18CUB_300001_SM_10006detail6select23DeviceSelectSweepKernelINS2_10policy_hubI5tokenNS0_8NullTypeElLb0ELNS0_10SelectImplE2EE10Policy1000EPS5_PS6_SA_PmNS0_13ScanTileStateIiLb1EEE8IsIgnoreS6_iNS2_19streaming_context_tIlLb1EEELS7_2EEEvT0_T1_T2_T3_T4_T5_T6_T7_iT8_NS1_7vsmem_tE_param_2,
	.param .u64 .ptr .align 1 _ZN3cub18CUB_300001_SM_10006detail6select23DeviceSelectSweepKernelINS2_10policy_hubI5tokenNS0_8NullTypeElLb0ELNS0_10SelectImplE2EE10Policy1000EPS5_PS6_SA_PmNS0_13ScanTileStateIiLb1EEE8IsIgnoreS6_iNS2_19streaming_context_tIlLb1EEELS7_2EEEvT0_T1_T2_T3_T4_T5_T6_T7_iT8_NS1_7vsmem_tE_param_3,
	.param .align 8 .b8 _ZN3cub18CUB_300001_SM_10006detail6select23DeviceSelectSweepKernelINS2_10policy_hubI5tokenNS0_8NullTypeElLb0ELNS0_10SelectImplE2EE10Policy1000EPS5_PS6_SA_PmNS0_13ScanTileStateIiLb1EEE8IsIgnoreS6_iNS2_19streaming_context_tIlLb1EEELS7_2EEEvT0_T1_T2_T3_T4_T5_T6_T7_iT8_NS1_7vsmem_tE_param_4[8],
	.param .align 1 .b8 _ZN3cub18CUB_300001_SM_10006detail6select23DeviceSelectSweepKernelINS2_10policy_hubI5tokenNS0_8NullTypeElLb0ELNS0_10SelectImplE2EE10Policy1000EPS5_PS6_SA_PmNS0_13ScanTileStateIiLb1EEE8IsIgnoreS6_iNS2_19streaming_context_tIlLb1EEELS7_2EEEvT0_T1_T2_T3_T4_T5_T6_T7_iT8_NS1_7vsmem_tE_param_5[1],
	.param .align 1 .b8 _ZN3cub18CUB_300001_SM_10006detail6select23DeviceSelectSweepKernelINS2_10policy_hubI5tokenNS0_8NullTypeElLb0ELNS0_10SelectImplE2EE10Policy1000EPS5_PS6_SA_PmNS0_13ScanTileStateIiLb1EEE8IsIgnoreS6_iNS2_19streaming_context_tIlLb1EEELS7_2EEEvT0_T1_T2_T3_T4_T5_T6_T7_iT8_NS1_7vsmem_tE_param_6[1],
	.param .u32 _ZN3cub18CUB_300001_SM_10006detail6select23DeviceSelectSweepKernelINS2_10policy_hubI5tokenNS0_8NullTypeElLb0ELNS0_10SelectImplE2EE10Policy1000EPS5_PS6_SA_PmNS0_13ScanTileStateIiLb1EEE8IsIgnoreS6_iNS2_19streaming_context_tIlLb1EEELS7_2EEEvT0_T1_T2_T3_T4_T5_T6_T7_iT8_NS1_7vsmem_tE_param_7,
	.param .u32 _ZN3cub18CUB_300001_SM_10006detail6select23DeviceSelectSweepKernelINS2_10policy_hubI5tokenNS0_8NullTypeElLb0ELNS0_10SelectImplE2EE10Policy1000EPS5_PS6_SA_PmNS0_13ScanTileStateIiLb1EEE8IsIgnoreS6_iNS2_19streaming_context_tIlLb1EEELS7_2EEEvT0_T1_T2_T3_T4_T5_T6_T7_iT8_NS1_7vsmem_tE_param_8,
	.param .align 8 .b8 _ZN3cub18CUB_300001_SM_10006detail6select23DeviceSelectSweepKernelINS2_10policy_hubI5tokenNS0_8NullTypeElLb0ELNS0_10SelectImplE2EE10Policy1000EPS5_PS6_SA_PmNS0_13ScanTileStateIiLb1EEE8IsIgnoreS6_iNS2_19streaming_context_tIlLb1EEELS7_2EEEvT0_T1_T2_T3_T4_T5_T6_T7_iT8_NS1_7vsmem_tE_param_9[40],
	.param .align 8 .b8 _ZN3cub18CUB_300001_SM_10006detail6select23DeviceSelectSweepKernelINS2_10policy_hubI5tokenNS0_8NullTypeElLb0ELNS0_10SelectImplE2EE10Policy1000EPS5_PS6_SA_PmNS0_13ScanTileStateIiLb1EEE8IsIgnoreS6_iNS2_19streaming_context_tIlLb1EEELS7_2EEEvT0_T1_T2_T3_T4_T5_T6_T7_iT8_NS1_7vsmem_tE_param_10[8]
)
.maxntid 128
{
	.reg .pred 	%p<199>;
	.reg .b16 	%rs<108>;
	.reg .b32 	%r<1261>;
	.reg .b64 	%rd<415>;
	// demoted variable
	.shared .align 16 .b8 _ZZN3cub18CUB_300001_SM_10006detail6select23DeviceSelectSweepKernelINS2_10policy_hubI5tokenNS0_8NullTypeElLb0ELNS0_10SelectImplE2EE10Policy1000EPS5_PS6_SA_PmNS0_13ScanTileStateIiLb1EEE8IsIgnoreS6_iNS2_19streaming_context_tIlLb1EEELS7_2EEEvT0_T1_T2_T3_T4_T5_T6_T7_iT8_NS1_7vsmem_tEE19static_temp_storage[4608];
	ld.param.u64 	%rd4, [_ZN3cub18CUB_300001_SM_10006detail6select23DeviceSelectSweepKernelINS2_10policy_hubI5tokenNS0_8NullTypeElLb0ELNS0_10SelectImplE2EE10Policy1000EPS5_PS6_SA_PmNS0_13ScanTileStateIiLb1EEE8IsIgnoreS6_iNS2_19streaming_context_tIlLb1EEELS7_2EEEvT0_T1_T2_T3_T4_T5_T6_T7_iT8_NS1_7vsmem_tE_param_4];
	ld.param.u64 	%rd150, [_ZN3cub18CUB_300001_SM_10006detail6select23DeviceSelectSweepKernelINS2_10policy_hubI5tokenNS0_8NullTypeElLb0ELNS0_10SelectImplE2EE10Policy1000EPS5_PS6_SA_PmNS0_13ScanTileStateIiLb1EEE8IsIgnoreS6_iNS2_19streaming_context_tIlLb1EEELS7_2EEEvT0_T1_T2_T3_T4_T5_T6_T7_iT8_NS1_7vsmem_tE_param_0];
	ld.param.u64 	%rd151, [_ZN3cub18CUB_300001_SM_10006detail6select23DeviceSelectSweepKernelINS2_10policy_hubI5tokenNS0_8NullTypeElLb0ELNS0_10SelectImplE2EE10Policy1000EPS5_PS6_SA_PmNS0_13ScanTileStateIiLb1EEE8IsIgnoreS6_iNS2_19streaming_context_tIlLb1EEELS7_2EEEvT0_T1_T2_T3_T4_T5_T6_T7_iT8_NS1_7vsmem_tE_param_2];
	ld.param.u32 	%r193, [_ZN3cub18CUB_300001_SM_10006detail6select23DeviceSelectSweepKernelINS2_10policy_hubI5tokenNS0_8NullTypeElLb0ELNS0_10SelectImplE2EE10Policy1000EPS5_PS6_SA_PmNS0_13ScanTileStateIiLb1EEE8IsIgnoreS6_iNS2_19streaming_context_tIlLb1EEELS7_2EEEvT0_T1_T2_T3_T4_T5_T6_T7_iT8_NS1_7vsmem_tE_param_7];
	ld.param.u32 	%r194, [_ZN3cub18CUB_300001_SM_10006detail6select23DeviceSelectSweepKernelINS2_10policy_hubI5tokenNS0_8NullTypeElLb0ELNS0_10SelectImplE2EE10Policy1000EPS5_PS6_SA_PmNS0_13ScanTileStateIiLb1EEE8IsIgnoreS6_iNS2_19streaming_context_tIlLb1EEELS7_2EEEvT0_T1_T2_T3_T4_T5_T6_T7_iT8_NS1_7vsmem_tE_param_8];
	mov.b64 	%rd149, _ZN3cub18CUB_300001_SM_10006detail6select23DeviceSelectSweepKernelINS2_10policy_hubI5tokenNS0_8NullTypeElLb0ELNS0_10SelectImplE2EE10Policy1000EPS5_PS6_SA_PmNS0_13ScanTileStateIiLb1EEE8IsIgnoreS6_iNS2_19streaming_context_tIlLb1EEELS7_2EEEvT0_T1_T2_T3_T4_T5_T6_T7_iT8_NS1_7vsmem_tE_param_9;
	mov.u64 	%rd1, %rd149;
	cvta.to.global.u64 	%rd2, %rd150;
	cvta.to.global.u64 	%rd3, %rd151;
	mov.u32 	%r195, %ctaid.x;
	mov.u32 	%r196, %nctaid.y;
	mov.u32 	%r197, %ctaid.y;
	mad.lo.s32 	%r1, %r195, %r196, %r197;
	shl.b32 	%r2, %r1, 9;
	add.s32 	%r198, %r194, -1;
	setp.ge.s32 	%p9, %r1, %r198;
	@%p9 bra 	$L__BB4_91;
	setp.ne.s32 	%p114, %r1, 0;
	@%p114 bra 	$L__BB4_35;
	ld.param.u8 	%rs87, [%rd1];
	setp.eq.s16 	%p172, %rs87, 0;
	ld.param.u64 	%rd323, [%rd1+16];
	selp.b64 	%rd324, %rd323, 0, %p172;
	cvt.u64.u32 	%rd325, %r2;
	add.s64 	%rd326, %rd324, %rd325;
	mov.u32 	%r3, %tid.x;
	shl.b32 	%r4, %r3, 2;
	cvt.u64.u32 	%rd327, %r4;
	add.s64 	%rd328, %rd326, %rd327;
	mad.lo.s64 	%rd329, %rd328, 9, %rd2;
	ld.global.u8 	%r1055, [%rd329];
	ld.global.u8 	%r1056, [%rd329+1];
	shl.b32 	%r1057, %r1056, 8;
	or.b32  	%r1058, %r1057, %r1055;
	ld.global.u8 	%r1059, [%rd329+2];
	shl.b32 	%r1060, %r1059, 16;
	ld.global.u8 	%r1061, [%rd329+3];
	shl.b32 	%r1062, %r1061, 24;
	or.b32  	%r1063, %r1062, %r1060;
	or.b32  	%r5, %r1063, %r1058;
	ld.global.u8 	%r1064, [%rd329+4];
	ld.global.u8 	%r1065, [%rd329+5];
	shl.b32 	%r1066, %r1065, 8;
	or.b32  	%r1067, %r1066, %r1064;
	ld.global.u8 	%r1068, [%rd329+6];
	shl.b32 	%r1069, %r1068, 16;
	ld.global.u8 	%r1070, [%rd329+7];
	shl.b32 	%r1071, %r1070, 24;
	or.b32  	%r1072, %r1071, %r1069;
	or.b32  	%r6, %r1072, %r1067;
	ld.global.u8 	%rs1, [%rd329+8];
	ld.global.u8 	%r1073, [%rd329+9];
	ld.global.u8 	%r1074, [%rd329+10];
	shl.b32 	%r1075, %r1074, 8;
	or.b32  	%r1076, %r1075, %r1073;
	ld.global.u8 	%r1077, [%rd329+11];
	shl.b32 	%r1078, %r1077, 16;
	ld.global.u8 	%r1079, [%rd329+12];
	shl.b32 	%r1080, %r1079, 24;
	or.b32  	%r1081, %r1080, %r1078;
	or.b32  	%r7, %r1081, %r1076;
	ld.global.u8 	%r1082, [%rd329+13];
	ld.global.u8 	%r1083, [%rd329+14];
	shl.b32 	%r1084, %r1083, 8;
	or.b32  	%r1085, %r1084, %r1082;
	ld.global.u8 	%r1086, [%rd329+15];
	shl.b32 	%r1087, %r1086, 16;
	ld.global.u8 	%r1088, [%rd329+16];
	shl.b32 	%r1089, %r1088, 24;
	or.b32  	%r1090, %r1089, %r1087;
	or.b32  	%r8, %r1090, %r1085;
	ld.global.u8 	%rs2, [%rd329+17];
	ld.global.u8 	%r1091, [%rd329+18];
	ld.global.u8 	%r1092, [%rd329+19];
	shl.b32 	%r1093, %r1092, 8;
	or.b32  	%r1094, %r1093, %r1091;
	ld.global.u8 	%r1095, [%rd329+20];
	shl.b32 	%r1096, %r1095, 16;
	ld.global.u8 	%r1097, [%rd329+21];
	shl.b32 	%r1098, %r1097, 24;
	or.b32  	%r1099, %r1098, %r1096;
	or.b32  	%r9, %r1099, %r1094;
	ld.global.u8 	%r1100, [%rd329+22];
	ld.global.u8 	%r1101, [%rd329+23];
	shl.b32 	%r1102, %r1101, 8;
	or.b32  	%r1103, %r1102, %r1100;
	ld.global.u8 	%r1104, [%rd329+24];
	shl.b32 	%r1105, %r1104, 16;
	ld.global.u8 	%r1106, [%rd329+25];
	shl.b32 	%r1107, %r1106, 24;
	or.b32  	%r1108, %r1107, %r1105;
	or.b32  	%r10, %r1108, %r1103;
	ld.global.u8 	%rs3, [%rd329+26];
	ld.global.u8 	%r1109, [%rd329+27];
	ld.global.u8 	%r1110, [%rd329+28];
	shl.b32 	%r1111, %r1110, 8;
	or.b32  	%r1112, %r1111, %r1109;
	ld.global.u8 	%r1113, [%rd329+29];
	shl.b32 	%r1114, %r1113, 16;
	ld.global.u8 	%r1115, [%rd329+30];
	shl.b32 	%r1116, %r1115, 24;
	or.b32  	%r1117, %r1116, %r1114;
	or.b32  	%r11, %r1117, %r1112;
	ld.global.u8 	%r1118, [%rd329+31];
	ld.global.u8 	%r1119, [%rd329+32];
	shl.b32 	%r1120, %r1119, 8;
	or.b32  	%r1121, %r1120, %r1118;
	ld.global.u8 	%r1122, [%rd329+33];
	shl.b32 	%r1123, %r1122, 16;
	ld.global.u8 	%r1124, [%rd329+34];
	shl.b32 	%r1125, %r1124, 24;
	or.b32  	%r1126, %r1125, %r1123;
	or.b32  	%r12, %r1126, %r1121;
	ld.global.u8 	%rs4, [%rd329+35];
	setp.ne.s16 	%p173, %rs1, 0;
	selp.u32 	%r13, 1, 0, %p173;
	setp.ne.s16 	%p174, %rs2, 0;
	selp.u32 	%r14, 1, 0, %p174;
	setp.ne.s16 	%p175, %rs3, 0;
	selp.u32 	%r15, 1, 0, %p175;
	setp.ne.s16 	%p176, %rs4, 0;
	selp.u32 	%r1127, 1, 0, %p176;
	bar.sync 	0;
	add.s32 	%r16, %r14, %r13;
	add.s32 	%r17, %r16, %r15;
	add.s32 	%r1029, %r17, %r1127;
	shr.u32 	%r19, %r3, 5;
	// begin inline asm
	mov.u32 %r1024, %laneid;
	// end inline asm
	mov.b32 	%r1027, 1;
	mov.b32 	%r1052, 0;
	mov.b32 	%r1054, -1;
	// begin inline asm
	{  .reg .s32 r0;  .reg .pred p;  shfl.sync.up.b32 r0|p, %r1029, %r1027, %r1052, %r1054;  @p add.s32 r0, r0, %r1029;  mov.s32 %r1025, r0;}
	// end inline asm
	mov.b32 	%r1033, 2;
	// begin inline asm
	{  .reg .s32 r0;  .reg .pred p;  shfl.sync.up.b32 r0|p, %r1025, %r1033, %r1052, %r1054;  @p add.s32 r0, r0, %r1025;  mov.s32 %r1031, r0;}
	// end inline asm
	mov.b32 	%r1039, 4;
	// begin inline asm
	{  .reg .s32 r0;  .reg .pred p;  shfl.sync.up.b32 r0|p, %r1031, %r1039, %r1052, %r1054;  @p add.s32 r0, r0, %r1031;  mov.s32 %r1037, r0;}
	// end inline asm
	mov.b32 	%r1045, 8;
	// begin inline asm
	{  .reg .s32 r0;  .reg .pred p;  shfl.sync.up.b32 r0|p, %r1037, %r1045, %r1052, %r1054;  @p add.s32 r0, r0, %r1037;  mov.s32 %r1043, r0;}
	// end inline asm
	mov.b32 	%r1051, 16;
	// begin inline asm
	{  .reg .s32 r0;  .reg .pred p;  shfl.sync.up.b32 r0|p, %r1043, %r1051, %r1052, %r1054;  @p add.s32 r0, r0, %r1043;  mov.s32 %r1049, r0;}
	// end inline asm
	setp.ne.s32 	%p177, %r1024, 31;
	@%p177 bra 	$L__BB4_4;
	shl.b32 	%r1128, %r19, 2;
	mov.u32 	%r1129, _ZZN3cub18CUB_300001_SM_10006detail6select23DeviceSelectSweepKernelINS2_10policy_hubI5tokenNS0_8NullTypeElLb0ELNS0_10SelectImplE2EE10Policy1000EPS5_PS6_SA_PmNS0_13ScanTileStateIiLb1EEE8IsIgnoreS6_iNS2_19streaming_context_tIlLb1EEELS7_2EEEvT0_T1_T2_T3_T4_T5_T6_T7_iT8_NS1_7vsmem_tEE19static_temp_storage;
	add.s32 	%r1130, %r1129, %r1128;
	st.shared.u32 	[%r1130], %r1049;
$L__BB4_4:
	bar.sync 	0;
	ld.shared.v4.u32 	{%r1131, %r1132, %r1133, %r1134}, [_ZZN3cub18CUB_300001_SM_10006detail6select23DeviceSelectSweepKernelINS2_10policy_hubI5tokenNS0_8NullTypeElLb0ELNS0_10SelectImplE2EE10Policy1000EPS5_PS6_SA_PmNS0_13ScanTileStateIiLb1EEE8IsIgnoreS6_iNS2_19streaming_context_tIlLb1EEELS7_2EEEvT0_T1_T2_T3_T4_T5_T6_T7_iT8_NS1_7vsmem_tEE19static_temp_storage];
	add.s32 	%r1135, %r1132, %r1131;
	setp.eq.s32 	%p178, %r19, 2;
	selp.b32 	%r1136, %r1135, %r1131, %p178;
	add.s32 	%r1137, %r1135, %r1133;
	setp.eq.s32 	%p179, %r19, 3;
	selp.b32 	%r1138, %r1137, %r1136, %p179;
	add.s32 	%r22, %r1137, %r1134;
	setp.lt.u32 	%p180, %r3, 32;
	selp.b32 	%r1139, 0, %r1138, %p180;
	setp.eq.s32 	%p181, %r1024, 0;
	sub.s32 	%r1140, %r1049, %r1029;
	selp.b32 	%r1141, 0, %r1140, %p181;
	add.s32 	%r23, %r1139, %r1141;
	setp.ne.s32 	%p182, %r3, 0;
	@%p182 bra 	$L__BB4_6;
	add.s64 	%rd330, %rd4, 256;
	mov.b32 	%r1142, 101;
	// begin inline asm
	st.relaxed.gpu.v2.u32 [%rd330], {%r1142, %r22};
	// end inline asm
$L__BB4_6:
	setp.ne.s16 	%p183, %rs4, 0;
	setp.ne.s16 	%p184, %rs3, 0;
	setp.ne.s16 	%p185, %rs2, 0;
	setp.ne.s16 	%p186, %rs1, 0;
	bar.sync 	0;
	sub.s32 	%r24, 512, %r22;
	sub.s32 	%r1144, %r4, %r23;
	add.s32 	%r1145, %r23, %r24;
	selp.b32 	%r1146, %r1145, %r1144, %p186;
	mov.u32 	%r1147, _ZZN3cub18CUB_300001_SM_10006detail6select23DeviceSelectSweepKernelINS2_10policy_hubI5tokenNS0_8NullTypeElLb0ELNS0_10SelectImplE2EE10Policy1000EPS5_PS6_SA_PmNS0_13ScanTileStateIiLb1EEE8IsIgnoreS6_iNS2_19streaming_context_tIlLb1EEELS7_2EEEvT0_T1_T2_T3_T4_T5_T6_T7_iT8_NS1_7vsmem_tEE19static_temp_storage;
	mad.lo.s32 	%r1148, %r1146, 9, %r1147;
	shr.u32 	%r1149, %r5, 24;
	st.shared.u8 	[%r1148+3], %r1149;
	shr.u32 	%r1150, %r5, 16;
	st.shared.u8 	[%r1148+2], %r1150;
	shr.u32 	%r1151, %r5, 8;
	st.shared.u8 	[%r1148+1], %r1151;
	st.shared.u8 	[%r1148], %r5;
	shr.u32 	%r1152, %r6, 24;
	st.shared.u8 	[%r1148+7], %r1152;
	shr.u32 	%r1153, %r6, 16;
	st.shared.u8 	[%r1148+6], %r1153;
	shr.u32 	%r1154, %r6, 8;
	st.shared.u8 	[%r1148+5], %r1154;
	st.shared.u8 	[%r1148+4], %r6;
	st.shared.u8 	[%r1148+8], %rs1;
	add.s32 	%r1155, %r23, %r13;
	sub.s32 	%r1156, %r4, %r1155;
	add.s32 	%r1157, %r1156, 1;
	add.s32 	%r1158, %r1145, %r13;
	selp.b32 	%r1159, %r1158, %r1157, %p185;
	mad.lo.s32 	%r1160, %r1159, 9, %r1147;
	shr.u32 	%r1161, %r7, 24;
	st.shared.u8 	[%r1160+3], %r1161;
	shr.u32 	%r1162, %r7, 16;
	st.shared.u8 	[%r1160+2], %r1162;
	shr.u32 	%r1163, %r7, 8;
	st.shared.u8 	[%r1160+1], %r1163;
	st.shared.u8 	[%r1160], %r7;
	shr.u32 	%r1164, %r8, 24;
	st.shared.u8 	[%r1160+7], %r1164;
	shr.u32 	%r1165, %r8, 16;
	st.shared.u8 	[%r1160+6], %r1165;
	shr.u32 	%r1166, %r8, 8;
	st.shared.u8 	[%r1160+5], %r1166;
	st.shared.u8 	[%r1160+4], %r8;
	st.shared.u8 	[%r1160+8], %rs2;
	add.s32 	%r1167, %r16, %r23;
	sub.s32 	%r1168, %r4, %r1167;
	add.s32 	%r1169, %r1168, 2;
	add.s32 	%r1170, %r1158, %r14;
	selp.b32 	%r1171, %r1170, %r1169, %p184;
	mad.lo.s32 	%r1172, %r1171, 9, %r1147;
	shr.u32 	%r1173, %r9, 24;
	st.shared.u8 	[%r1172+3], %r1173;
	shr.u32 	%r1174, %r9, 16;
	st.shared.u8 	[%r1172+2], %r1174;
	shr.u32 	%r1175, %r9, 8;
	st.shared.u8 	[%r1172+1], %r1175;
	st.shared.u8 	[%r1172], %r9;
	shr.u32 	%r1176, %r10, 24;
	st.shared.u8 	[%r1172+7], %r1176;
	shr.u32 	%r1177, %r10, 16;
	st.shared.u8 	[%r1172+6], %r1177;
	shr.u32 	%r1178, %r10, 8;
	st.shared.u8 	[%r1172+5], %r1178;
	st.shared.u8 	[%r1172+4], %r10;
	st.shared.u8 	[%r1172+8], %rs3;
	add.s32 	%r1179, %r17, %r23;
	sub.s32 	%r1180, %r4, %r1179;
	add.s32 	%r1181, %r1180, 3;
	add.s32 	%r1182, %r1170, %r15;
	selp.b32 	%r1183, %r1182, %r1181, %p183;
	mad.lo.s32 	%r1184, %r1183, 9, %r1147;
	shr.u32 	%r1185, %r11, 16;
	st.shared.u8 	[%r1184+2], %r1185;
	shr.u32 	%r1186, %r11, 24;
	st.shared.u8 	[%r1184+3], %r1186;
	st.shared.u8 	[%r1184], %r11;
	shr.u32 	%r1187, %r11, 8;
	st.shared.u8 	[%r1184+1], %r1187;
	shr.u32 	%r1188, %r12, 16;
	st.shared.u8 	[%r1184+6], %r1188;
	shr.u32 	%r1189, %r12, 24;
	st.shared.u8 	[%r1184+7], %r1189;
	st.shared.u8 	[%r1184+4], %r12;
	shr.u32 	%r1190, %r12, 8;
	st.shared.u8 	[%r1184+5], %r1190;
	st.shared.u8 	[%r1184+8], %rs4;
	bar.sync 	0;
	ld.param.u64 	%rd331, [%rd1+24];
	cvta.to.global.u64 	%rd5, %rd331;
	ld.param.u64 	%rd6, [%rd1+8];
	setp.ge.s32 	%p187, %r3, %r24;
	@%p187 bra 	$L__BB4_10;
	setp.ne.s16 	%p189, %rs87, 0;
	mov.b64 	%rd365, 0;
	@%p189 bra 	$L__BB4_9;
	ld.global.u64 	%rd335, [%rd5];
	sub.s64 	%rd365, %rd323, %rd335;
$L__BB4_9:
	cvt.u64.u32 	%rd336, %r3;
	add.s64 	%rd337, %rd365, %rd336;
	not.b64 	%rd338, %rd337;
	add.s64 	%rd367, %rd6, %rd338;
	bra.uni 	$L__BB4_13;
$L__BB4_10:
	setp.ne.s16 	%p188, %rs87, 0;
	mov.b64 	%rd366, 0;
	@%p188 bra 	$L__BB4_12;
	ld.global.u64 	%rd366, [%rd5];
$L__BB4_12:
	sub.s32 	%r1191, %r3, %r24;
	cvt.s64.s32 	%rd333, %r1191;
	add.s64 	%rd367, %rd366, %rd333;
$L__BB4_13:
	mad.lo.s32 	%r25, %r3, 9, %r1147;
	ld.shared.u8 	%r1193, [%r25+1];
	ld.shared.u8 	%r1194, [%r25];
	ld.shared.u8 	%r1195, [%r25+3];
	ld.shared.u8 	%r1196, [%r25+2];
	ld.shared.u8 	%r1197, [%r25+5];
	ld.shared.u8 	%r1198, [%r25+4];
	ld.shared.u8 	%r1199, [%r25+7];
	ld.shared.u8 	%r1200, [%r25+6];
	ld.shared.u8 	%rs90, [%r25+8];
	mad.lo.s64 	%rd339, %rd367, 9, %rd3;
	st.global.u8 	[%rd339+2], %r1196;
	st.global.u8 	[%rd339+3], %r1195;
	st.global.u8 	[%rd339], %r1194;
	st.global.u8 	[%rd339+1], %r1193;
	st.global.u8 	[%rd339+6], %r1200;
	st.global.u8 	[%rd339+7], %r1199;
	st.global.u8 	[%rd339+4], %r1198;
	st.global.u8 	[%rd339+5], %r1197;
	st.global.u8 	[%rd339+8], %rs90;
	add.s32 	%r26, %r3, 128;
	setp.lt.s32 	%p190, %r26, %r24;
	@%p190 bra 	$L__BB4_17;
	setp.ne.s16 	%p191, %rs87, 0;
	mov.b64 	%rd368, 0;
	@%p191 bra 	$L__BB4_16;
	ld.global.u64 	%rd368, [%rd5];
$L__BB4_16:
	sub.s32 	%r1201, %r26, %r24;
	cvt.s64.s32 	%rd341, %r1201;
	add.s64 	%rd370, %rd368, %rd341;
	bra.uni 	$L__BB4_20;
$L__BB4_17:
	setp.ne.s16 	%p192, %rs87, 0;
	mov.b64 	%rd369, 0;
	@%p192 bra 	$L__BB4_19;
	ld.global.u64 	%rd343, [%rd5];
	sub.s64 	%rd369, %rd323, %rd343;
$L__BB4_19:
	cvt.u64.u32 	%rd344, %r26;
	add.s64 	%rd345, %rd369, %rd344;
	not.b64 	%rd346, %rd345;
	add.s64 	%rd370, %rd6, %rd346;
$L__BB4_20:
	ld.shared.u8 	%r1202, [%r25+1153];
	ld.shared.u8 	%r1203, [%r25+1152];
	ld.shared.u8 	%r1204, [%r25+1155];
	ld.shared.u8 	%r1205, [%r25+1154];
	ld.shared.u8 	%r1206, [%r25+1157];
	ld.shared.u8 	%r1207, [%r25+1156];
	ld.shared.u8 	%r1208, [%r25+1159];
	ld.shared.u8 	%r1209, [%r25+1158];
	ld.shared.u8 	%rs93, [%r25+1160];
	mad.lo.s64 	%rd347, %rd370, 9, %rd3;
	st.global.u8 	[%rd347+2], %r1205;
	st.global.u8 	[%rd347+3], %r1204;
	st.global.u8 	[%rd347], %r1203;
	st.global.u8 	[%rd347+1], %r1202;
	st.global.u8 	[%rd347+6], %r1209;
	st.global.u8 	[%rd347+7], %r1208;
	st.global.u8 	[%rd347+4], %r1207;
	st.global.u8 	[%rd347+5], %r1206;
	st.global.u8 	[%rd347+8], %rs93;
	add.s32 	%r27, %r3, 256;
	setp.lt.s32 	%p193, %r27, %r24;
	@%p193 bra 	$L__BB4_24;
	setp.ne.s16 	%p194, %rs87, 0;
	mov.b64 	%rd371, 0;
	@%p194 bra 	$L__BB4_23;
	ld.global.u64 	%rd371, [%rd5];
$L__BB4_23:
	sub.s32 	%r1210, %r27, %r24;
	cvt.s64.s32 	%rd349, %r1210;
	add.s64 	%rd373, %rd371, %rd349;
	bra.uni 	$L__BB4_27;
$L__BB4_24:
	setp.ne.s16 	%p195, %rs87, 0;
	mov.b64 	%rd372, 0;
	@%p195 bra 	$L__BB4_26;
	ld.global.u64 	%rd351, [%rd5];
	sub.s64 	%rd372, %rd323, %rd351;
$L__BB4_26:
	cvt.u64.u32 	%rd352, %r27;
	add.s64 	%rd353, %rd372, %rd352;
	not.b64 	%rd354, %rd353;
	add.s64 	%rd373, %rd6, %rd354;
$L__BB4_27:
	ld.shared.u8 	%r1211, [%r25+2305];
	ld.shared.u8 	%r1212, [%r25+2304];
	ld.shared.u8 	%r1213, [%r25+2307];
	ld.shared.u8 	%r1214, [%r25+2306];
	ld.shared.u8 	%r1215, [%r25+2309];
	ld.shared.u8 	%r1216, [%r25+2308];
	ld.shared.u8 	%r1217, [%r25+2311];
	ld.shared.u8 	%r1218, [%r25+2310];
	ld.shared.u8 	%rs96, [%r25+2312];
	mad.lo.s64 	%rd355, %rd373, 9, %rd3;
	st.global.u8 	[%rd355+2], %r1214;
	st.global.u8 	[%rd355+3], %r1213;
	st.global.u8 	[%rd355], %r1212;
	st.global.u8 	[%rd355+1], %r1211;
	st.global.u8 	[%rd355+6], %r1218;
	st.global.u8 	[%rd355+7], %r1217;
	st.global.u8 	[%rd355+4], %r1216;
	st.global.u8 	[%rd355+5], %r1215;
	st.global.u8 	[%rd355+8], %rs96;
	add.s32 	%r28, %r3, 384;
	setp.lt.s32 	%p196, %r28, %r24;
	@%p196 bra 	$L__BB4_31;
	setp.ne.s16 	%p197, %rs87, 0;
	mov.b64 	%rd374, 0;
	@%p197 bra 	$L__BB4_30;
	ld.global.u64 	%rd374, [%rd5];
$L__BB4_30:
	sub.s32 	%r1219, %r28, %r24;
	cvt.s64.s32 	%rd357, %r1219;
	add.s64 	%rd376, %rd374, %rd357;
	bra.uni 	$L__BB4_34;
$L__BB4_31:
	setp.ne.s16 	%p198, %rs87, 0;
	mov.b64 	%rd375, 0;
	@%p198 bra 	$L__BB4_33;
	ld.global.u64 	%rd359, [%rd5];
	sub.s64 	%rd375, %rd323, %rd359;
$L__BB4_33:
	cvt.u64.u32 	%rd360, %r28;
	add.s64 	%rd361, %rd375, %rd360;
	not.b64 	%rd362, %rd361;
	add.s64 	%rd376, %rd6, %rd362;
$L__BB4_34:
	ld.shared.u8 	%r1220, [%r25+3457];
	ld.shared.u8 	%r1221, [%r25+3456];
	ld.shared.u8 	%r1222, [%r25+3459];
	ld.shared.u8 	%r1223, [%r25+3458];
	ld.shared.u8 	%r1224, [%r25+3461];
	ld.shared.u8 	%r1225, [%r25+3460];
	ld.shared.u8 	%r1226, [%r25+3463];
	ld.shared.u8 	%r1227, [%r25+3462];
	ld.shared.u8 	%rs99, [%r25+3464];
	mad.lo.s64 	%rd363, %rd376, 9, %rd3;
	st.global.u8 	[%rd363+2], %r1223;
	st.global.u8 	[%rd363+3], %r1222;
	st.global.u8 	[%rd363], %r1221;
	st.global.u8 	[%rd363+1], %r1220;
	st.global.u8 	[%rd363+6], %r1227;
	st.global.u8 	[%rd363+7], %r1226;
	st.global.u8 	[%rd363+4], %r1225;
	st.global.u8 	[%rd363+5], %r1224;
	st.global.u8 	[%rd363+8], %rs99;
	bra.uni 	$L__BB4_217;
$L__BB4_35:
	ld.param.u8 	%rs74, [%rd1];
	setp.eq.s16 	%p115, %rs74, 0;
	ld.param.u64 	%rd263, [%rd1+16];
	selp.b64 	%rd264, %rd263, 0, %p115;
	cvt.s64.s32 	%rd265, %r2;
	add.s64 	%rd266, %rd264, %rd265;
	mov.u32 	%r29, %tid.x;
	shl.b32 	%r30, %r29, 2;
	cvt.u64.u32 	%rd267, %r30;
	add.s64 	%rd268, %rd266, %rd267;
	mad.lo.s64 	%rd269, %rd268, 9, %rd2;
	ld.global.u8 	%r748, [%rd269];
	ld.global.u8 	%r749, [%rd269+1];
	shl.b32 	%r750, %r749, 8;
	or.b32  	%r751, %r750, %r748;
	ld.global.u8 	%r752, [%rd269+2];
	shl.b32 	%r753, %r752, 16;
	ld.global.u8 	%r754, [%rd269+3];
	shl.b32 	%r755, %r754, 24;
	or.b32  	%r756, %r755, %r753;
	or.b32  	%r31, %r756, %r751;
	ld.global.u8 	%r757, [%rd269+4];
	ld.global.u8 	%r758, [%rd269+5];
	shl.b32 	%r759, %r758, 8;
	or.b32  	%r760, %r759, %r757;
	ld.global.u8 	%r761, [%rd269+6];
	shl.b32 	%r762, %r761, 16;
	ld.global.u8 	%r763, [%rd269+7];
	shl.b32 	%r764, %r763, 24;
	or.b32  	%r765, %r764, %r762;
	or.b32  	%r32, %r765, %r760;
	ld.global.u8 	%rs6, [%rd269+8];
	ld.global.u8 	%r766, [%rd269+9];
	ld.global.u8 	%r767, [%rd269+10];
	shl.b32 	%r768, %r767, 8;
	or.b32  	%r769, %r768, %r766;
	ld.global.u8 	%r770, [%rd269+11];
	shl.b32 	%r771, %r770, 16;
	ld.global.u8 	%r772, [%rd269+12];
	shl.b32 	%r773, %r772, 24;
	or.b32  	%r774, %r773, %r771;
	or.b32  	%r33, %r774, %r769;
	ld.global.u8 	%r775, [%rd269+13];
	ld.global.u8 	%r776, [%rd269+14];
	shl.b32 	%r777, %r776, 8;
	or.b32  	%r778, %r777, %r775;
	ld.global.u8 	%r779, [%rd269+15];
	shl.b32 	%r780, %r779, 16;
	ld.global.u8 	%r781, [%rd269+16];
	shl.b32 	%r782, %r781, 24;
	or.b32  	%r783, %r782, %r780;
	or.b32  	%r34, %r783, %r778;
	ld.global.u8 	%rs7, [%rd269+17];
	ld.global.u8 	%r784, [%rd269+18];
	ld.global.u8 	%r785, [%rd269+19];
	shl.b32 	%r786, %r785, 8;
	or.b32  	%r787, %r786, %r784;
	ld.global.u8 	%r788, [%rd269+20];
	shl.b32 	%r789, %r788, 16;
	ld.global.u8 	%r790, [%rd269+21];
	shl.b32 	%r791, %r790, 24;
	or.b32  	%r792, %r791, %r789;
	or.b32  	%r35, %r792, %r787;
	ld.global.u8 	%r793, [%rd269+22];
	ld.global.u8 	%r794, [%rd269+23];
	shl.b32 	%r795, %r794, 8;
	or.b32  	%r796, %r795, %r793;
	ld.global.u8 	%r797, [%rd269+24];
	shl.b32 	%r798, %r797, 16;
	ld.global.u8 	%r799, [%rd269+25];
	shl.b32 	%r800, %r799, 24;
	or.b32  	%r801, %r800, %r798;
	or.b32  	%r36, %r801, %r796;
	ld.global.u8 	%rs8, [%rd269+26];
	ld.global.u8 	%r802, [%rd269+27];
	ld.global.u8 	%r803, [%rd269+28];
	shl.b32 	%r804, %r803, 8;
	or.b32  	%r805, %r804, %r802;
	ld.global.u8 	%r806, [%rd269+29];
	shl.b32 	%r807, %r806, 16;
	ld.global.u8 	%r808, [%rd269+30];
	shl.b32 	%r809, %r808, 24;
	or.b32  	%r810, %r809, %r807;
	or.b32  	%r37, %r810, %r805;
	ld.global.u8 	%r811, [%rd269+31];
	ld.global.u8 	%r812, [%rd269+32];
	shl.b32 	%r813, %r812, 8;
	or.b32  	%r814, %r813, %r811;
	ld.global.u8 	%r815, [%rd269+33];
	shl.b32 	%r816, %r815, 16;
	ld.global.u8 	%r817, [%rd269+34];
	shl.b32 	%r818, %r817, 24;
	or.b32  	%r819, %r818, %r816;
	or.b32  	%r38, %r819, %r814;
	ld.global.u8 	%rs9, [%rd269+35];
	setp.ne.s16 	%p116, %rs6, 0;
	selp.u32 	%r39, 1, 0, %p116;
	setp.ne.s16 	%p117, %rs7, 0;
	selp.u32 	%r40, 1, 0, %p117;
	setp.ne.s16 	%p118, %rs8, 0;
	selp.u32 	%r41, 1, 0, %p118;
	setp.ne.s16 	%p119, %rs9, 0;
	selp.u32 	%r820, 1, 0, %p119;
	bar.sync 	0;
	add.s32 	%r42, %r40, %r39;
	add.s32 	%r43, %r42, %r41;
	add.s32 	%r722, %r43, %r820;
	shr.u32 	%r45, %r29, 5;
	// begin inline asm
	mov.u32 %r717, %laneid;
	// end inline asm
	mov.b32 	%r720, 1;
	mov.b32 	%r745, 0;
	mov.b32 	%r747, -1;
	// begin inline asm
	{  .reg .s32 r0;  .reg .pred p;  shfl.sync.up.b32 r0|p, %r722, %r720, %r745, %r747;  @p add.s32 r0, r0, %r722;  mov.s32 %r718, r0;}
	// end inline asm
	mov.b32 	%r726, 2;
	// begin inline asm
	{  .reg .s32 r0;  .reg .pred p;  shfl.sync.up.b32 r0|p, %r718, %r726, %r745, %r747;  @p add.s32 r0, r0, %r718;  mov.s32 %r724, r0;}
	// end inline asm
	mov.b32 	%r732, 4;
	// begin inline asm
	{  .reg .s32 r0;  .reg .pred p;  shfl.sync.up.b32 r0|p, %r724, %r732, %r745, %r747;  @p add.s32 r0, r0, %r724;  mov.s32 %r730, r0;}
	// end inline asm
	mov.b32 	%r738, 8;
	// begin inline asm
	{  .reg .s32 r0;  .reg .pred p;  shfl.sync.up.b32 r0|p, %r730, %r738, %r745, %r747;  @p add.s32 r0, r0, %r730;  mov.s32 %r736, r0;}
	// end inline asm
	mov.b32 	%r744, 16;
	// begin inline asm
	{  .reg .s32 r0;  .reg .pred p;  shfl.sync.up.b32 r0|p, %r736, %r744, %r745, %r747;  @p add.s32 r0, r0, %r736;  mov.s32 %r742, r0;}
	// end inline asm
	setp.ne.s32 	%p120, %r717, 31;
	@%p120 bra 	$L__BB4_37;
	shl.b32 	%r821, %r45, 2;
	mov.u32 	%r822, _ZZN3cub18CUB_300001_SM_10006detail6select23DeviceSelectSweepKernelINS2_10policy_hubI5tokenNS0_8NullTypeElLb0ELNS0_10SelectImplE2EE10Policy1000EPS5_PS6_SA_PmNS0_13ScanTileStateIiLb1EEE8IsIgnoreS6_iNS2_19streaming_context_tIlLb1EEELS7_2EEEvT0_T1_T2_T3_T4_T5_T6_T7_iT8_NS1_7vsmem_tEE19static_temp_storage;
	add.s32 	%r823, %r822, %r821;
	st.shared.u32 	[%r823], %r742;
$L__BB4_37:
	sub.s32 	%r824, %r742, %r722;
	bar.sync 	0;
	ld.shared.v4.u32 	{%r825, %r826, %r827, %r828}, [_ZZN3cub18CUB_300001_SM_10006detail6select23DeviceSelectSweepKernelINS2_10policy_hubI5tokenNS0_8NullTypeElLb0ELNS0_10SelectImplE2EE10Policy1000EPS5_PS6_SA_PmNS0_13ScanTileStateIiLb1EEE8IsIgnoreS6_iNS2_19streaming_context_tIlLb1EEELS7_2EEEvT0_T1_T2_T3_T4_T5_T6_T7_iT8_NS1_7vsmem_tEE19static_temp_storage];
	add.s32 	%r829, %r826, %r825;
	setp.eq.s32 	%p121, %r45, 2;
	selp.b32 	%r830, %r829, %r825, %p121;
	add.s32 	%r831, %r829, %r827;
	setp.eq.s32 	%p122, %r45, 3;
	selp.b32 	%r832, %r831, %r830, %p122;
	add.s32 	%r48, %r831, %r828;
	setp.gt.u32 	%p123, %r29, 31;
	setp.lt.u32 	%p124, %r29, 32;
	setp.eq.s32 	%p125, %r717, 0;
	selp.b32 	%r833, 0, %r824, %p125;
	add.s32 	%r1235, %r832, %r833;
	selp.b32 	%r50, %r824, %r1235, %p124;
	@%p123 bra 	$L__BB4_62;
	setp.ne.s32 	%p126, %r29, 0;
	mul.wide.s32 	%rd270, %r1, 8;
	add.s64 	%rd36, %rd4, %rd270;
	@%p126 bra 	$L__BB4_40;
	st.shared.u32 	[_ZZN3cub18CUB_300001_SM_10006detail6select23DeviceSelectSweepKernelINS2_10policy_hubI5tokenNS0_8NullTypeElLb0ELNS0_10SelectImplE2EE10Policy1000EPS5_PS6_SA_PmNS0_13ScanTileStateIiLb1EEE8IsIgnoreS6_iNS2_19streaming_context_tIlLb1EEELS7_2EEEvT0_T1_T2_T3_T4_T5_T6_T7_iT8_NS1_7vsmem_tEE19static_temp_storage+44], %r48;
	add.s64 	%rd271, %rd36, 256;
	mov.b32 	%r834, 100;
	// begin inline asm
	st.relaxed.gpu.v2.u32 [%rd271], {%r834, %r48};
	// end inline asm
$L__BB4_40:
	not.b32 	%r836, %r29;
	add.s32 	%r1232, %r1, %r836;
	mov.u32 	%r52, %nctaid.x;
	setp.gt.u32 	%p127, %r52, 499;
	@%p127 bra 	$L__BB4_42;
	membar.cta;
	bra.uni 	$L__BB4_43;
$L__BB4_42:
	mov.b32 	%r837, 450;
	// begin inline asm
	nanosleep.u32 %r837;
	// end inline asm
$L__BB4_43:
	mul.wide.s32 	%rd273, %r1232, 8;
	add.s64 	%rd274, %rd4, %rd273;
	add.s64 	%rd272, %rd274, 256;
	// begin inline asm
	ld.relaxed.gpu.v2.u32 {%r1233, %r1229}, [%rd272];
	// end inline asm
$L__BB4_44:
	setp.eq.s32 	%p128, %r1233, 99;
	mov.b32 	%r840, -1;
	vote.sync.any.pred 	%p129, %p128, %r840;
	not.pred 	%p130, %p129;
	@%p130 bra 	$L__BB4_49;
	@%p127 bra 	$L__BB4_47;
	membar.cta;
	bra.uni 	$L__BB4_48;
$L__BB4_47:
	mov.b32 	%r1021, 350;
	// begin inline asm
	nanosleep.u32 %r1021;
	// end inline asm
$L__BB4_48:
	// begin inline asm
	ld.relaxed.gpu.v2.u32 {%r1233, %r1229}, [%rd272];
	// end inline asm
	bra.uni 	$L__BB4_44;
$L__BB4_49:
	setp.eq.s32 	%p131, %r1233, 101;
	mov.b32 	%r867, -1;
	vote.sync.ballot.b32 	%r868, %p131, %r867;
	// begin inline asm
	mov.u32 %r842, %lanemask_ge;
	// end inline asm
	and.b32  	%r869, %r868, %r842;
	or.b32  	%r870, %r869, -2147483648;
	add.s32 	%r871, %r870, -1;
	not.b32 	%r872, %r870;
	and.b32  	%r873, %r872, %r871;
	popc.b32 	%r846, %r873;
	mov.b32 	%r845, 1;
	// begin inline asm
	shfl.sync.down.b32 %r843, %r1229, %r845, %r846, %r867;
	// end inline asm
	setp.lt.s32 	%p133, %r717, %r846;
	selp.b32 	%r874, %r843, 0, %p133;
	add.s32 	%r849, %r874, %r1229;
	mov.b32 	%r850, 2;
	// begin inline asm
	shfl.sync.down.b32 %r848, %r849, %r850, %r846, %r867;
	// end inline asm
	add.s32 	%r62, %r717, 2;
	setp.gt.s32 	%p134, %r62, %r846;
	selp.b32 	%r875, 0, %r848, %p134;
	add.s32 	%r854, %r849, %r875;
	mov.b32 	%r855, 4;
	// begin inline asm
	shfl.sync.down.b32 %r853, %r854, %r855, %r846, %r867;
	// end inline asm
	add.s32 	%r63, %r717, 4;
	setp.gt.s32 	%p135, %r63, %r846;
	selp.b32 	%r876, 0, %r853, %p135;
	add.s32 	%r859, %r854, %r876;
	mov.b32 	%r860, 8;
	// begin inline asm
	shfl.sync.down.b32 %r858, %r859, %r860, %r846, %r867;
	// end inline asm
	add.s32 	%r64, %r717, 8;
	setp.gt.s32 	%p136, %r64, %r846;
	selp.b32 	%r877, 0, %r858, %p136;
	add.s32 	%r864, %r859, %r877;
	mov.b32 	%r865, 16;
	// begin inline asm
	shfl.sync.down.b32 %r863, %r864, %r865, %r846, %r867;
	// end inline asm
	add.s32 	%r65, %r717, 16;
	setp.gt.s32 	%p137, %r65, %r846;
	selp.b32 	%r878, 0, %r863, %p137;
	add.s32 	%r1230, %r864, %r878;
	add.s64 	%rd38, %rd4, 256;
$L__BB4_50:
	setp.ne.s32 	%p138, %r1233, 101;
	mov.b32 	%r879, -1;
	vote.sync.all.pred 	%p139, %p138, %r879;
	not.pred 	%p140, %p139;
	@%p140 bra 	$L__BB4_58;
	mul.wide.s32 	%rd319, %r1232, 8;
	add.s64 	%rd320, %rd38, %rd319;
	add.s64 	%rd318, %rd320, -256;
	// begin inline asm
	ld.relaxed.gpu.v2.u32 {%r1233, %r1234}, [%rd318];
	// end inline asm
$L__BB4_52:
	setp.eq.s32 	%p160, %r1233, 99;
	mov.b32 	%r979, -1;
	vote.sync.any.pred 	%p161, %p160, %r979;
	not.pred 	%p162, %p161;
	@%p162 bra 	$L__BB4_57;
	@%p127 bra 	$L__BB4_55;
	membar.cta;
	bra.uni 	$L__BB4_56;
$L__BB4_55:
	mov.b32 	%r1018, 350;
	// begin inline asm
	nanosleep.u32 %r1018;
	// end inline asm
$L__BB4_56:
	// begin inline asm
	ld.relaxed.gpu.v2.u32 {%r1233, %r1234}, [%rd318];
	// end inline asm
	bra.uni 	$L__BB4_52;
$L__BB4_57:
	setp.eq.s32 	%p163, %r1233, 101;
	mov.b32 	%r1005, -1;
	vote.sync.ballot.b32 	%r1006, %p163, %r1005;
	and.b32  	%r1007, %r1006, %r842;
	or.b32  	%r1008, %r1007, -2147483648;
	add.s32 	%r1009, %r1008, -1;
	not.b32 	%r1010, %r1008;
	and.b32  	%r1011, %r1010, %r1009;
	popc.b32 	%r984, %r1011;
	mov.b32 	%r983, 1;
	// begin inline asm
	shfl.sync.down.b32 %r981, %r1234, %r983, %r984, %r1005;
	// end inline asm
	setp.lt.s32 	%p165, %r717, %r984;
	selp.b32 	%r1012, %r981, 0, %p165;
	add.s32 	%r987, %r1012, %r1234;
	mov.b32 	%r988, 2;
	// begin inline asm
	shfl.sync.down.b32 %r986, %r987, %r988, %r984, %r1005;
	// end inline asm
	setp.gt.s32 	%p166, %r62, %r984;
	selp.b32 	%r1013, 0, %r986, %p166;
	add.s32 	%r992, %r987, %r1013;
	mov.b32 	%r993, 4;
	// begin inline asm
	shfl.sync.down.b32 %r991, %r992, %r993, %r984, %r1005;
	// end inline asm
	setp.gt.s32 	%p167, %r63, %r984;
	selp.b32 	%r1014, 0, %r991, %p167;
	add.s32 	%r997, %r992, %r1014;
	mov.b32 	%r998, 8;
	// begin inline asm
	shfl.sync.down.b32 %r996, %r997, %r998, %r984, %r1005;
	// end inline asm
	setp.gt.s32 	%p168, %r64, %r984;
	selp.b32 	%r1015, 0, %r996, %p168;
	add.s32 	%r1002, %r997, %r1015;
	mov.b32 	%r1003, 16;
	// begin inline asm
	shfl.sync.down.b32 %r1001, %r1002, %r1003, %r984, %r1005;
	// end inline asm
	setp.gt.s32 	%p169, %r65, %r984;
	selp.b32 	%r1016, 0, %r1001, %p169;
	add.s32 	%r1017, %r1016, %r1230;
	add.s32 	%r1230, %r1017, %r1002;
	add.s32 	%r1232, %r1232, -32;
	bra.uni 	$L__BB4_50;
$L__BB4_58:
	setp.ne.s32 	%p141, %r29, 0;
	@%p141 bra 	$L__BB4_60;
	add.s32 	%r882, %r1230, %r48;
	add.s64 	%rd275, %rd36, 256;
	mov.b32 	%r881, 101;
	// begin inline asm
	st.relaxed.gpu.v2.u32 [%rd275], {%r881, %r882};
	// end inline asm
	st.shared.u32 	[_ZZN3cub18CUB_300001_SM_10006detail6select23DeviceSelectSweepKernelINS2_10policy_hubI5tokenNS0_8NullTypeElLb0ELNS0_10SelectImplE2EE10Policy1000EPS5_PS6_SA_PmNS0_13ScanTileStateIiLb1EEE8IsIgnoreS6_iNS2_19streaming_context_tIlLb1EEELS7_2EEEvT0_T1_T2_T3_T4_T5_T6_T7_iT8_NS1_7vsmem_tEE19static_temp_storage+36], %r1230;
	st.shared.u32 	[_ZZN3cub18CUB_300001_SM_10006detail6select23DeviceSelectSweepKernelINS2_10policy_hubI5tokenNS0_8NullTypeElLb0ELNS0_10SelectImplE2EE10Policy1000EPS5_PS6_SA_PmNS0_13ScanTileStateIiLb1EEE8IsIgnoreS6_iNS2_19streaming_context_tIlLb1EEELS7_2EEEvT0_T1_T2_T3_T4_T5_T6_T7_iT8_NS1_7vsmem_tEE19static_temp_storage+40], %r882;
$L__BB4_60:
	setp.ne.s32 	%p142, %r717, 0;
	mov.u32 	%r1235, %r50;
	@%p142 bra 	$L__BB4_62;
	st.shared.u32 	[_ZZN3cub18CUB_300001_SM_10006detail6select23DeviceSelectSweepKernelINS2_10policy_hubI5tokenNS0_8NullTypeElLb0ELNS0_10SelectImplE2EE10Policy1000EPS5_PS6_SA_PmNS0_13ScanTileStateIiLb1EEE8IsIgnoreS6_iNS2_19streaming_context_tIlLb1EEELS7_2EEEvT0_T1_T2_T3_T4_T5_T6_T7_iT8_NS1_7vsmem_tEE19static_temp_storage+20], %r1230;
	mov.u32 	%r1235, %r1230;
$L__BB4_62:
	setp.ne.s16 	%p143, %rs9, 0;
	setp.ne.s16 	%p144, %rs8, 0;
	setp.ne.s16 	%p145, %rs7, 0;
	setp.ne.s16 	%p146, %rs6, 0;
	bar.sync 	0;
	setp.eq.s32 	%p147, %r29, 0;
	mov.u32 	%r883, _ZZN3cub18CUB_300001_SM_10006detail6select23DeviceSelectSweepKernelINS2_10policy_hubI5tokenNS0_8NullTypeElLb0ELNS0_10SelectImplE2EE10Policy1000EPS5_PS6_SA_PmNS0_13ScanTileStateIiLb1EEE8IsIgnoreS6_iNS2_19streaming_context_tIlLb1EEELS7_2EEEvT0_T1_T2_T3_T4_T5_T6_T7_iT8_NS1_7vsmem_tEE19static_temp_storage;
	ld.shared.u32 	%r884, [_ZZN3cub18CUB_300001_SM_10006detail6select23DeviceSelectSweepKernelINS2_10policy_hubI5tokenNS0_8NullTypeElLb0ELNS0_10SelectImplE2EE10Policy1000EPS5_PS6_SA_PmNS0_13ScanTileStateIiLb1EEE8IsIgnoreS6_iNS2_19streaming_context_tIlLb1EEELS7_2EEEvT0_T1_T2_T3_T4_T5_T6_T7_iT8_NS1_7vsmem_tEE19static_temp_storage+20];
	selp.b32 	%r885, 0, %r884, %p147;
	add.s32 	%r886, %r885, %r1235;
	add.s32 	%r887, %r886, %r39;
	add.s32 	%r888, %r42, %r886;
	add.s32 	%r889, %r43, %r886;
	ld.shared.u32 	%r890, [_ZZN3cub18CUB_300001_SM_10006detail6select23DeviceSelectSweepKernelINS2_10policy_hubI5tokenNS0_8NullTypeElLb0ELNS0_10SelectImplE2EE10Policy1000EPS5_PS6_SA_PmNS0_13ScanTileStateIiLb1EEE8IsIgnoreS6_iNS2_19streaming_context_tIlLb1EEELS7_2EEEvT0_T1_T2_T3_T4_T5_T6_T7_iT8_NS1_7vsmem_tEE19static_temp_storage+44];
	ld.shared.u32 	%r891, [_ZZN3cub18CUB_300001_SM_10006detail6select23DeviceSelectSweepKernelINS2_10policy_hubI5tokenNS0_8NullTypeElLb0ELNS0_10SelectImplE2EE10Policy1000EPS5_PS6_SA_PmNS0_13ScanTileStateIiLb1EEE8IsIgnoreS6_iNS2_19streaming_context_tIlLb1EEELS7_2EEEvT0_T1_T2_T3_T4_T5_T6_T7_iT8_NS1_7vsmem_tEE19static_temp_storage+36];
	sub.s32 	%r892, %r2, %r891;
	bar.sync 	0;
	sub.s32 	%r81, 512, %r890;
	sub.s32 	%r893, %r886, %r891;
	sub.s32 	%r894, %r30, %r893;
	add.s32 	%r895, %r893, %r81;
	selp.b32 	%r896, %r895, %r894, %p146;
	mad.lo.s32 	%r897, %r896, 9, %r883;
	shr.u32 	%r898, %r31, 24;
	st.shared.u8 	[%r897+3], %r898;
	shr.u32 	%r899, %r31, 16;
	st.shared.u8 	[%r897+2], %r899;
	shr.u32 	%r900, %r31, 8;
	st.shared.u8 	[%r897+1], %r900;
	st.shared.u8 	[%r897], %r31;
	shr.u32 	%r901, %r32, 24;
	st.shared.u8 	[%r897+7], %r901;
	shr.u32 	%r902, %r32, 16;
	st.shared.u8 	[%r897+6], %r902;
	shr.u32 	%r903, %r32, 8;
	st.shared.u8 	[%r897+5], %r903;
	st.shared.u8 	[%r897+4], %r32;
	st.shared.u8 	[%r897+8], %rs6;
	sub.s32 	%r904, %r891, %r887;
	add.s32 	%r905, %r30, %r904;
	add.s32 	%r906, %r905, 1;
	add.s32 	%r907, %r895, %r39;
	selp.b32 	%r908, %r907, %r906, %p145;
	mad.lo.s32 	%r909, %r908, 9, %r883;
	shr.u32 	%r910, %r33, 24;
	st.shared.u8 	[%r909+3], %r910;
	shr.u32 	%r911, %r33, 16;
	st.shared.u8 	[%r909+2], %r911;
	shr.u32 	%r912, %r33, 8;
	st.shared.u8 	[%r909+1], %r912;
	st.shared.u8 	[%r909], %r33;
	shr.u32 	%r913, %r34, 24;
	st.shared.u8 	[%r909+7], %r913;
	shr.u32 	%r914, %r34, 16;
	st.shared.u8 	[%r909+6], %r914;
	shr.u32 	%r915, %r34, 8;
	st.shared.u8 	[%r909+5], %r915;
	st.shared.u8 	[%r909+4], %r34;
	st.shared.u8 	[%r909+8], %rs7;
	sub.s32 	%r916, %r891, %r888;
	add.s32 	%r917, %r30, %r916;
	add.s32 	%r918, %r917, 2;
	add.s32 	%r919, %r907, %r40;
	selp.b32 	%r920, %r919, %r918, %p144;
	mad.lo.s32 	%r921, %r920, 9, %r883;
	shr.u32 	%r922, %r35, 24;
	st.shared.u8 	[%r921+3], %r922;
	shr.u32 	%r923, %r35, 16;
	st.shared.u8 	[%r921+2], %r923;
	shr.u32 	%r924, %r35, 8;
	st.shared.u8 	[%r921+1], %r924;
	st.shared.u8 	[%r921], %r35;
	shr.u32 	%r925, %r36, 24;
	st.shared.u8 	[%r921+7], %r925;
	shr.u32 	%r926, %r36, 16;
	st.shared.u8 	[%r921+6], %r926;
	shr.u32 	%r927, %r36, 8;
	st.shared.u8 	[%r921+5], %r927;
	st.shared.u8 	[%r921+4], %r36;
	st.shared.u8 	[%r921+8], %rs8;
	sub.s32 	%r928, %r891, %r889;
	add.s32 	%r929, %r30, %r928;
	add.s32 	%r930, %r929, 3;
	add.s32 	%r931, %r919, %r41;
	selp.b32 	%r932, %r931, %r930, %p143;
	mad.lo.s32 	%r933, %r932, 9, %r883;
	shr.u32 	%r934, %r37, 16;
	st.shared.u8 	[%r933+2], %r934;
	shr.u32 	%r935, %r37, 24;
	st.shared.u8 	[%r933+3], %r935;
	st.shared.u8 	[%r933], %r37;
	shr.u32 	%r936, %r37, 8;
	st.shared.u8 	[%r933+1], %r936;
	shr.u32 	%r937, %r38, 16;
	st.shared.u8 	[%r933+6], %r937;
	shr.u32 	%r938, %r38, 24;
	st.shared.u8 	[%r933+7], %r938;
	st.shared.u8 	[%r933+4], %r38;
	shr.u32 	%r939, %r38, 8;
	st.shared.u8 	[%r933+5], %r939;
	st.shared.u8 	[%r933+8], %rs9;
	bar.sync 	0;
	mov.u64 	%rd276, %rd149;
	ld.param.u8 	%rs10, [%rd276];
	ld.param.u64 	%rd277, [%rd276+24];
	cvta.to.global.u64 	%rd40, %rd277;
	cvt.s64.s32 	%rd41, %r891;
	ld.param.u64 	%rd42, [%rd276+8];
	ld.param.u64 	%rd43, [%rd276+16];
	cvt.s64.s32 	%rd44, %r892;
	setp.ge.s32 	%p148, %r29, %r81;
	@%p148 bra 	$L__BB4_66;
	setp.ne.s16 	%p150, %rs10, 0;
	mov.b64 	%rd377, 0;
	@%p150 bra 	$L__BB4_65;
	ld.global.u64 	%rd282, [%rd40];
	sub.s64 	%rd377, %rd43, %rd282;
$L__BB4_65:
	cvt.u64.u32 	%rd283, %r29;
	add.s64 	%rd284, %rd283, %rd44;
	add.s64 	%rd285, %rd284, %rd377;
	not.b64 	%rd286, %rd285;
	add.s64 	%rd379, %rd42, %rd286;
	bra.uni 	$L__BB4_69;
$L__BB4_66:
	setp.ne.s16 	%p149, %rs10, 0;
	mov.b64 	%rd378, 0;
	@%p149 bra 	$L__BB4_68;
	ld.global.u64 	%rd378, [%rd40];
$L__BB4_68:
	sub.s32 	%r940, %r29, %r81;
	cvt.s64.s32 	%rd279, %r940;
	add.s64 	%rd280, %rd279, %rd41;
	add.s64 	%rd379, %rd280, %rd378;
$L__BB4_69:
	mad.lo.s32 	%r82, %r29, 9, %r883;
	ld.shared.u8 	%r942, [%r82+1];
	ld.shared.u8 	%r943, [%r82];
	ld.shared.u8 	%r944, [%r82+3];
	ld.shared.u8 	%r945, [%r82+2];
	ld.shared.u8 	%r946, [%r82+5];
	ld.shared.u8 	%r947, [%r82+4];
	ld.shared.u8 	%r948, [%r82+7];
	ld.shared.u8 	%r949, [%r82+6];
	ld.shared.u8 	%rs77, [%r82+8];
	mad.lo.s64 	%rd287, %rd379, 9, %rd3;
	st.global.u8 	[%rd287+2], %r945;
	st.global.u8 	[%rd287+3], %r944;
	st.global.u8 	[%rd287], %r943;
	st.global.u8 	[%rd287+1], %r942;
	st.global.u8 	[%rd287+6], %r949;
	st.global.u8 	[%rd287+7], %r948;
	st.global.u8 	[%rd287+4], %r947;
	st.global.u8 	[%rd287+5], %r946;
	st.global.u8 	[%rd287+8], %rs77;
	add.s32 	%r83, %r29, 128;
	setp.lt.s32 	%p151, %r83, %r81;
	@%p151 bra 	$L__BB4_73;
	setp.ne.s16 	%p152, %rs10, 0;
	mov.b64 	%rd380, 0;
	@%p152 bra 	$L__BB4_72;
	ld.global.u64 	%rd380, [%rd40];
$L__BB4_72:
	sub.s32 	%r950, %r83, %r81;
	cvt.s64.s32 	%rd289, %r950;
	add.s64 	%rd290, %rd289, %rd41;
	add.s64 	%rd382, %rd290, %rd380;
	bra.uni 	$L__BB4_76;
$L__BB4_73:
	setp.ne.s16 	%p153, %rs10, 0;
	mov.b64 	%rd381, 0;
	@%p153 bra 	$L__BB4_75;
	ld.global.u64 	%rd292, [%rd40];
	sub.s64 	%rd381, %rd43, %rd292;
$L__BB4_75:
	cvt.u64.u32 	%rd293, %r83;
	add.s64 	%rd294, %rd293, %rd44;
	add.s64 	%rd295, %rd294, %rd381;
	not.b64 	%rd296, %rd295;
	add.s64 	%rd382, %rd42, %rd296;
$L__BB4_76:
	ld.shared.u8 	%r951, [%r82+1153];
	ld.shared.u8 	%r952, [%r82+1152];
	ld.shared.u8 	%r953, [%r82+1155];
	ld.shared.u8 	%r954, [%r82+1154];
	ld.shared.u8 	%r955, [%r82+1157];
	ld.shared.u8 	%r956, [%r82+1156];
	ld.shared.u8 	%r957, [%r82+1159];
	ld.shared.u8 	%r958, [%r82+1158];
	ld.shared.u8 	%rs80, [%r82+1160];
	mad.lo.s64 	%rd297, %rd382, 9, %rd3;
	st.global.u8 	[%rd297+2], %r954;
	st.global.u8 	[%rd297+3], %r953;
	st.global.u8 	[%rd297], %r952;
	st.global.u8 	[%rd297+1], %r951;
	st.global.u8 	[%rd297+6], %r958;
	st.global.u8 	[%rd297+7], %r957;
	st.global.u8 	[%rd297+4], %r956;
	st.global.u8 	[%rd297+5], %r955;
	st.global.u8 	[%rd297+8], %rs80;
	add.s32 	%r84, %r29, 256;
	setp.lt.s32 	%p154, %r84, %r81;
	@%p154 bra 	$L__BB4_80;
	setp.ne.s16 	%p155, %rs10, 0;
	mov.b64 	%rd383, 0;
	@%p155 bra 	$L__BB4_79;
	ld.global.u64 	%rd383, [%rd40];
$L__BB4_79:
	sub.s32 	%r959, %r84, %r81;
	cvt.s64.s32 	%rd299, %r959;
	add.s64 	%rd300, %rd299, %rd41;
	add.s64 	%rd385, %rd300, %rd383;
	bra.uni 	$L__BB4_83;
$L__BB4_80:
	setp.ne.s16 	%p156, %rs10, 0;
	mov.b64 	%rd384, 0;
	@%p156 bra 	$L__BB4_82;
	ld.global.u64 	%rd302, [%rd40];
	sub.s64 	%rd384, %rd43, %rd302;
$L__BB4_82:
	cvt.u64.u32 	%rd303, %r84;
	add.s64 	%rd304, %rd303, %rd44;
	add.s64 	%rd305, %rd304, %rd384;
	not.b64 	%rd306, %rd305;
	add.s64 	%rd385, %rd42, %rd306;
$L__BB4_83:
	ld.shared.u8 	%r960, [%r82+2305];
	ld.shared.u8 	%r961, [%r82+2304];
	ld.shared.u8 	%r962, [%r82+2307];
	ld.shared.u8 	%r963, [%r82+2306];
	ld.shared.u8 	%r964, [%r82+2309];
	ld.shared.u8 	%r965, [%r82+2308];
	ld.shared.u8 	%r966, [%r82+2311];
	ld.shared.u8 	%r967, [%r82+2310];
	ld.shared.u8 	%rs83, [%r82+2312];
	mad.lo.s64 	%rd307, %rd385, 9, %rd3;
	st.global.u8 	[%rd307+2], %r963;
	st.global.u8 	[%rd307+3], %r962;
	st.global.u8 	[%rd307], %r961;
	st.global.u8 	[%rd307+1], %r960;
	st.global.u8 	[%rd307+6], %r967;
	st.global.u8 	[%rd307+7], %r966;
	st.global.u8 	[%rd307+4], %r965;
	st.global.u8 	[%rd307+5], %r964;
	st.global.u8 	[%rd307+8], %rs83;
	add.s32 	%r85, %r29, 384;
	setp.lt.s32 	%p157, %r85, %r81;
	@%p157 bra 	$L__BB4_87;
	setp.ne.s16 	%p158, %rs10, 0;
	mov.b64 	%rd386, 0;
	@%p158 bra 	$L__BB4_86;
	ld.global.u64 	%rd386, [%rd40];
$L__BB4_86:
	sub.s32 	%r968, %r85, %r81;
	cvt.s64.s32 	%rd309, %r968;
	add.s64 	%rd310, %rd309, %rd41;
	add.s64 	%rd388, %rd310, %rd386;
	bra.uni 	$L__BB4_90;
$L__BB4_87:
	setp.ne.s16 	%p159, %rs10, 0;
	mov.b64 	%rd387, 0;
	@%p159 bra 	$L__BB4_89;
	ld.global.u64 	%rd312, [%rd40];
	sub.s64 	%rd387, %rd43, %rd312;
$L__BB4_89:
	cvt.u64.u32 	%rd313, %r85;
	add.s64 	%rd314, %rd313, %rd44;
	add.s64 	%rd315, %rd314, %rd387;
	not.b64 	%rd316, %rd315;
	add.s64 	%rd388, %rd42, %rd316;
$L__BB4_90:
	ld.shared.u8 	%r969, [%r82+3457];
	ld.shared.u8 	%r970, [%r82+3456];
	ld.shared.u8 	%r971, [%r82+3459];
	ld.shared.u8 	%r972, [%r82+3458];
	ld.shared.u8 	%r973, [%r82+3461];
	ld.shared.u8 	%r974, [%r82+3460];
	ld.shared.u8 	%r975, [%r82+3463];
	ld.shared.u8 	%r976, [%r82+3462];
	ld.shared.u8 	%rs86, [%r82+3464];
	mad.lo.s64 	%rd317, %rd388, 9, %rd3;
	st.global.u8 	[%rd317+2], %r972;
	st.global.u8 	[%rd317+3], %r971;
	st.global.u8 	[%rd317], %r970;
	st.global.u8 	[%rd317+1], %r969;
	st.global.u8 	[%rd317+6], %r976;
	st.global.u8 	[%rd317+7], %r975;
	st.global.u8 	[%rd317+4], %r974;
	st.global.u8 	[%rd317+5], %r973;
	st.global.u8 	[%rd317+8], %rs86;
	bra.uni 	$L__BB4_217;
$L__BB4_91:
	sub.s32 	%r86, %r193, %r2;
	setp.ne.s32 	%p10, %r1, 0;
	@%p10 bra 	$L__BB4_138;
	ld.param.u8 	%rs51, [%rd1];
	setp.eq.s16 	%p76, %rs51, 0;
	ld.param.u64 	%rd211, [%rd1+16];
	selp.b64 	%rd212, %rd211, 0, %p76;
	cvt.u64.u32 	%rd213, %r2;
	add.s64 	%rd214, %rd212, %rd213;
	mov.u32 	%r87, %tid.x;
	shl.b32 	%r88, %r87, 2;
	setp.ge.s32 	%p77, %r88, %r86;
	cvt.u64.u32 	%rd215, %r88;
	add.s64 	%rd216, %rd214, %rd215;
	mad.lo.s64 	%rd73, %rd216, 9, %rd2;
	@%p77 bra 	$L__BB4_94;
	ld.global.u8 	%r511, [%rd73];
	ld.global.u8 	%r512, [%rd73+1];
	shl.b32 	%r513, %r512, 8;
	or.b32  	%r514, %r513, %r511;
	ld.global.u8 	%r515, [%rd73+2];
	shl.b32 	%r516, %r515, 16;
	ld.global.u8 	%r517, [%rd73+3];
	shl.b32 	%r518, %r517, 24;
	or.b32  	%r519, %r518, %r516;
	or.b32  	%r1236, %r519, %r514;
	ld.global.u8 	%r520, [%rd73+4];
	ld.global.u8 	%r521, [%rd73+5];
	shl.b32 	%r522, %r521, 8;
	or.b32  	%r523, %r522, %r520;
	ld.global.u8 	%r524, [%rd73+6];
	shl.b32 	%r525, %r524, 16;
	ld.global.u8 	%r526, [%rd73+7];
	shl.b32 	%r527, %r526, 24;
	or.b32  	%r528, %r527, %r525;
	or.b32  	%r1237, %r528, %r523;
	ld.global.u8 	%rs100, [%rd73+8];
$L__BB4_94:
	add.s32 	%r93, %r88, 1;
	setp.ge.s32 	%p78, %r93, %r86;
	@%p78 bra 	$L__BB4_96;
	ld.global.u8 	%r530, [%rd73+9];
	ld.global.u8 	%r531, [%rd73+10];
	shl.b32 	%r532, %r531, 8;
	or.b32  	%r533, %r532, %r530;
	ld.global.u8 	%r534, [%rd73+11];
	shl.b32 	%r535, %r534, 16;
	ld.global.u8 	%r536, [%rd73+12];
	shl.b32 	%r537, %r536, 24;
	or.b32  	%r538, %r537, %r535;
	or.b32  	%r1238, %r538, %r533;
	ld.global.u8 	%r539, [%rd73+13];
	ld.global.u8 	%r540, [%rd73+14];
	shl.b32 	%r541, %r540, 8;
	or.b32  	%r542, %r541, %r539;
	ld.global.u8 	%r543, [%rd73+15];
	shl.b32 	%r544, %r543, 16;
	ld.global.u8 	%r545, [%rd73+16];
	shl.b32 	%r546, %r545, 24;
	or.b32  	%r547, %r546, %r544;
	or.b32  	%r1239, %r547, %r542;
	ld.global.u8 	%rs101, [%rd73+17];
$L__BB4_96:
	add.s32 	%r98, %r88, 2;
	setp.ge.s32 	%p79, %r98, %r86;
	@%p79 bra 	$L__BB4_98;
	ld.global.u8 	%r549, [%rd73+18];
	ld.global.u8 	%r550, [%rd73+19];
	shl.b32 	%r551, %r550, 8;
	or.b32  	%r552, %r551, %r549;
	ld.global.u8 	%r553, [%rd73+20];
	shl.b32 	%r554, %r553, 16;
	ld.global.u8 	%r555, [%rd73+21];
	shl.b32 	%r556, %r555, 24;
	or.b32  	%r557, %r556, %r554;
	or.b32  	%r1240, %r557, %r552;
	ld.global.u8 	%r558, [%rd73+22];
	ld.global.u8 	%r559, [%rd73+23];
	shl.b32 	%r560, %r559, 8;
	or.b32  	%r561, %r560, %r558;
	ld.global.u8 	%r562, [%rd73+24];
	shl.b32 	%r563, %r562, 16;
	ld.global.u8 	%r564, [%rd73+25];
	shl.b32 	%r565, %r564, 24;
	or.b32  	%r566, %r565, %r563;
	or.b32  	%r1241, %r566, %r561;
	ld.global.u8 	%rs102, [%rd73+26];
$L__BB4_98:
	add.s32 	%r103, %r88, 3;
	setp.ge.s32 	%p80, %r103, %r86;
	@%p80 bra 	$L__BB4_100;
	ld.global.u8 	%r568, [%rd73+27];
	ld.global.u8 	%r569, [%rd73+28];
	shl.b32 	%r570, %r569, 8;
	or.b32  	%r571, %r570, %r568;
	ld.global.u8 	%r572, [%rd73+29];
	shl.b32 	%r573, %r572, 16;
	ld.global.u8 	%r574, [%rd73+30];
	shl.b32 	%r575, %r574, 24;
	or.b32  	%r576, %r575, %r573;
	or.b32  	%r1242, %r576, %r571;
	ld.global.u8 	%r577, [%rd73+31];
	ld.global.u8 	%r578, [%rd73+32];
	shl.b32 	%r579, %r578, 8;
	or.b32  	%r580, %r579, %r577;
	ld.global.u8 	%r581, [%rd73+33];
	shl.b32 	%r582, %r581, 16;
	ld.global.u8 	%r583, [%rd73+34];
	shl.b32 	%r584, %r583, 24;
	or.b32  	%r585, %r584, %r582;
	or.b32  	%r1243, %r585, %r580;
	ld.global.u8 	%rs103, [%rd73+35];
$L__BB4_100:
	setp.ge.s32 	%p81, %r103, %r86;
	setp.ge.s32 	%p82, %r98, %r86;
	setp.ge.s32 	%p83, %r93, %r86;
	setp.ge.s32 	%p84, %r88, %r86;
	and.b16  	%rs55, %rs100, 255;
	setp.ne.s16 	%p85, %rs55, 0;
	or.pred  	%p1, %p84, %p85;
	selp.u32 	%r108, 1, 0, %p1;
	and.b16  	%rs56, %rs101, 255;
	setp.ne.s16 	%p86, %rs56, 0;
	or.pred  	%p2, %p83, %p86;
	selp.u32 	%r109, 1, 0, %p2;
	and.b16  	%rs57, %rs102, 255;
	setp.ne.s16 	%p87, %rs57, 0;
	or.pred  	%p3, %p82, %p87;
	selp.u32 	%r110, 1, 0, %p3;
	and.b16  	%rs58, %rs103, 255;
	setp.ne.s16 	%p88, %rs58, 0;
	or.pred  	%p4, %p81, %p88;
	selp.u32 	%r617, 1, 0, %p4;
	bar.sync 	0;
	add.s32 	%r111, %r109, %r108;
	add.s32 	%r112, %r111, %r110;
	add.s32 	%r591, %r112, %r617;
	shr.u32 	%r114, %r87, 5;
	// begin inline asm
	mov.u32 %r586, %laneid;
	// end inline asm
	mov.b32 	%r589, 1;
	mov.b32 	%r614, 0;
	mov.b32 	%r616, -1;
	// begin inline asm
	{  .reg .s32 r0;  .reg .pred p;  shfl.sync.up.b32 r0|p, %r591, %r589, %r614, %r616;  @p add.s32 r0, r0, %r591;  mov.s32 %r587, r0;}
	// end inline asm
	mov.b32 	%r595, 2;
	// begin inline asm
	{  .reg .s32 r0;  .reg .pred p;  shfl.sync.up.b32 r0|p, %r587, %r595, %r614, %r616;  @p add.s32 r0, r0, %r587;  mov.s32 %r593, r0;}
	// end inline asm
	mov.b32 	%r601, 4;
	// begin inline asm
	{  .reg .s32 r0;  .reg .pred p;  shfl.sync.up.b32 r0|p, %r593, %r601, %r614, %r616;  @p add.s32 r0, r0, %r593;  mov.s32 %r599, r0;}
	// end inline asm
	mov.b32 	%r607, 8;
	// begin inline asm
	{  .reg .s32 r0;  .reg .pred p;  shfl.sync.up.b32 r0|p, %r599, %r607, %r614, %r616;  @p add.s32 r0, r0, %r599;  mov.s32 %r605, r0;}
	// end inline asm
	mov.b32 	%r613, 16;
	// begin inline asm
	{  .reg .s32 r0;  .reg .pred p;  shfl.sync.up.b32 r0|p, %r605, %r613, %r614, %r616;  @p add.s32 r0, r0, %r605;  mov.s32 %r611, r0;}
	// end inline asm
	setp.ne.s32 	%p89, %r586, 31;
	@%p89 bra 	$L__BB4_102;
	shl.b32 	%r618, %r114, 2;
	mov.u32 	%r619, _ZZN3cub18CUB_300001_SM_10006detail6select23DeviceSelectSweepKernelINS2_10policy_hubI5tokenNS0_8NullTypeElLb0ELNS0_10SelectImplE2EE10Policy1000EPS5_PS6_SA_PmNS0_13ScanTileStateIiLb1EEE8IsIgnoreS6_iNS2_19streaming_context_tIlLb1EEELS7_2EEEvT0_T1_T2_T3_T4_T5_T6_T7_iT8_NS1_7vsmem_tEE19static_temp_storage;
	add.s32 	%r620, %r619, %r618;
	st.shared.u32 	[%r620], %r611;
$L__BB4_102:
	bar.sync 	0;
	mov.u32 	%r621, _ZZN3cub18CUB_300001_SM_10006detail6select23DeviceSelectSweepKernelINS2_10policy_hubI5tokenNS0_8NullTypeElLb0ELNS0_10SelectImplE2EE10Policy1000EPS5_PS6_SA_PmNS0_13ScanTileStateIiLb1EEE8IsIgnoreS6_iNS2_19streaming_context_tIlLb1EEELS7_2EEEvT0_T1_T2_T3_T4_T5_T6_T7_iT8_NS1_7vsmem_tEE19static_temp_storage;
	ld.shared.v4.u32 	{%r622, %r623, %r624, %r625}, [_ZZN3cub18CUB_300001_SM_10006detail6select23DeviceSelectSweepKernelINS2_10policy_hubI5tokenNS0_8NullTypeElLb0ELNS0_10SelectImplE2EE10Policy1000EPS5_PS6_SA_PmNS0_13ScanTileStateIiLb1EEE8IsIgnoreS6_iNS2_19streaming_context_tIlLb1EEELS7_2EEEvT0_T1_T2_T3_T4_T5_T6_T7_iT8_NS1_7vsmem_tEE19static_temp_storage];
	add.s32 	%r626, %r623, %r622;
	setp.eq.s32 	%p90, %r114, 2;
	selp.b32 	%r627, %r626, %r622, %p90;
	add.s32 	%r628, %r626, %r624;
	setp.eq.s32 	%p91, %r114, 3;
	selp.b32 	%r629, %r628, %r627, %p91;
	setp.lt.u32 	%p92, %r87, 32;
	selp.b32 	%r630, 0, %r629, %p92;
	setp.eq.s32 	%p93, %r586, 0;
	sub.s32 	%r631, %r611, %r591;
	selp.b32 	%r632, 0, %r631, %p93;
	add.s32 	%r633, %r630, %r632;
	add.s32 	%r634, %r633, %r108;
	add.s32 	%r635, %r111, %r633;
	add.s32 	%r636, %r112, %r633;
	add.s32 	%r637, %r86, %r625;
	add.s32 	%r638, %r637, %r628;
	add.s32 	%r1260, %r638, -512;
	bar.sync 	0;
	sub.s32 	%r118, %r86, %r1260;
	sub.s32 	%r639, %r88, %r633;
	add.s32 	%r640, %r633, %r118;
	selp.b32 	%r641, %r640, %r639, %p1;
	mad.lo.s32 	%r642, %r641, 9, %r621;
	shr.u32 	%r643, %r1236, 24;
	st.shared.u8 	[%r642+3], %r643;
	shr.u32 	%r644, %r1236, 16;
	st.shared.u8 	[%r642+2], %r644;
	shr.u32 	%r645, %r1236, 8;
	st.shared.u8 	[%r642+1], %r645;
	st.shared.u8 	[%r642], %r1236;
	shr.u32 	%r646, %r1237, 24;
	st.shared.u8 	[%r642+7], %r646;
	shr.u32 	%r647, %r1237, 16;
	st.shared.u8 	[%r642+6], %r647;
	shr.u32 	%r648, %r1237, 8;
	st.shared.u8 	[%r642+5], %r648;
	st.shared.u8 	[%r642+4], %r1237;
	st.shared.u8 	[%r642+8], %rs100;
	sub.s32 	%r649, %r93, %r634;
	add.s32 	%r650, %r640, %r108;
	selp.b32 	%r651, %r650, %r649, %p2;
	mad.lo.s32 	%r652, %r651, 9, %r621;
	shr.u32 	%r653, %r1238, 24;
	st.shared.u8 	[%r652+3], %r653;
	shr.u32 	%r654, %r1238, 16;
	st.shared.u8 	[%r652+2], %r654;
	shr.u32 	%r655, %r1238, 8;
	st.shared.u8 	[%r652+1], %r655;
	st.shared.u8 	[%r652], %r1238;
	shr.u32 	%r656, %r1239, 24;
	st.shared.u8 	[%r652+7], %r656;
	shr.u32 	%r657, %r1239, 16;
	st.shared.u8 	[%r652+6], %r657;
	shr.u32 	%r658, %r1239, 8;
	st.shared.u8 	[%r652+5], %r658;
	st.shared.u8 	[%r652+4], %r1239;
	st.shared.u8 	[%r652+8], %rs101;
	sub.s32 	%r659, %r98, %r635;
	add.s32 	%r660, %r650, %r109;
	selp.b32 	%r661, %r660, %r659, %p3;
	mad.lo.s32 	%r662, %r661, 9, %r621;
	shr.u32 	%r663, %r1240, 24;
	st.shared.u8 	[%r662+3], %r663;
	shr.u32 	%r664, %r1240, 16;
	st.shared.u8 	[%r662+2], %r664;
	shr.u32 	%r665, %r1240, 8;
	st.shared.u8 	[%r662+1], %r665;
	st.shared.u8 	[%r662], %r1240;
	shr.u32 	%r666, %r1241, 24;
	st.shared.u8 	[%r662+7], %r666;
	shr.u32 	%r667, %r1241, 16;
	st.shared.u8 	[%r662+6], %r667;
	shr.u32 	%r668, %r1241, 8;
	st.shared.u8 	[%r662+5], %r668;
	st.shared.u8 	[%r662+4], %r1241;
	st.shared.u8 	[%r662+8], %rs102;
	sub.s32 	%r669, %r103, %r636;
	add.s32 	%r670, %r660, %r110;
	selp.b32 	%r671, %r670, %r669, %p4;
	mad.lo.s32 	%r672, %r671, 9, %r621;
	shr.u32 	%r673, %r1242, 16;
	st.shared.u8 	[%r672+2], %r673;
	shr.u32 	%r674, %r1242, 24;
	st.shared.u8 	[%r672+3], %r674;
	st.shared.u8 	[%r672], %r1242;
	shr.u32 	%r675, %r1242, 8;
	st.shared.u8 	[%r672+1], %r675;
	shr.u32 	%r676, %r1243, 16;
	st.shared.u8 	[%r672+6], %r676;
	shr.u32 	%r677, %r1243, 24;
	st.shared.u8 	[%r672+7], %r677;
	st.shared.u8 	[%r672+4], %r1243;
	shr.u32 	%r678, %r1243, 8;
	st.shared.u8 	[%r672+5], %r678;
	st.shared.u8 	[%r672+8], %rs103;
	bar.sync 	0;
	ld.param.u64 	%rd217, [%rd1+24];
	cvta.to.global.u64 	%rd74, %rd217;
	ld.param.u64 	%rd75, [%rd1+8];
	ld.param.u64 	%rd76, [%rd1+16];
	setp.ge.s32 	%p94, %r87, %r118;
	@%p94 bra 	$L__BB4_106;
	setp.ne.s16 	%p96, %rs51, 0;
	mov.b64 	%rd389, 0;
	@%p96 bra 	$L__BB4_105;
	ld.global.u64 	%rd221, [%rd74];
	sub.s64 	%rd389, %rd76, %rd221;
$L__BB4_105:
	cvt.u64.u32 	%rd222, %r87;
	add.s64 	%rd223, %rd389, %rd222;
	not.b64 	%rd224, %rd223;
	add.s64 	%rd391, %rd75, %rd224;
	bra.uni 	$L__BB4_109;
$L__BB4_106:
	setp.ne.s16 	%p95, %rs51, 0;
	mov.b64 	%rd390, 0;
	@%p95 bra 	$L__BB4_108;
	ld.global.u64 	%rd390, [%rd74];
$L__BB4_108:
	sub.s32 	%r679, %r87, %r118;
	cvt.s64.s32 	%rd219, %r679;
	add.s64 	%rd391, %rd390, %rd219;
$L__BB4_109:
	setp.ge.s32 	%p97, %r87, %r86;
	mad.lo.s32 	%r119, %r87, 9, %r621;
	@%p97 bra 	$L__BB4_111;
	ld.shared.u8 	%r681, [%r119+1];
	ld.shared.u8 	%r682, [%r119];
	ld.shared.u8 	%r683, [%r119+3];
	ld.shared.u8 	%r684, [%r119+2];
	ld.shared.u8 	%r685, [%r119+5];
	ld.shared.u8 	%r686, [%r119+4];
	ld.shared.u8 	%r687, [%r119+7];
	ld.shared.u8 	%r688, [%r119+6];
	ld.shared.u8 	%rs61, [%r119+8];
	mad.lo.s64 	%rd225, %rd391, 9, %rd3;
	st.global.u8 	[%rd225+2], %r684;
	st.global.u8 	[%rd225+3], %r683;
	st.global.u8 	[%rd225], %r682;
	st.global.u8 	[%rd225+1], %r681;
	st.global.u8 	[%rd225+6], %r688;
	st.global.u8 	[%rd225+7], %r687;
	st.global.u8 	[%rd225+4], %r686;
	st.global.u8 	[%rd225+5], %r685;
	st.global.u8 	[%rd225+8], %rs61;
$L__BB4_111:
	add.s32 	%r120, %r87, 128;
	setp.lt.s32 	%p98, %r120, %r118;
	@%p98 bra 	$L__BB4_115;
	setp.ne.s16 	%p99, %rs51, 0;
	mov.b64 	%rd392, 0;
	@%p99 bra 	$L__BB4_114;
	ld.global.u64 	%rd392, [%rd74];
$L__BB4_114:
	sub.s32 	%r689, %r120, %r118;
	cvt.s64.s32 	%rd227, %r689;
	add.s64 	%rd394, %rd392, %rd227;
	bra.uni 	$L__BB4_118;
$L__BB4_115:
	setp.ne.s16 	%p100, %rs51, 0;
	mov.b64 	%rd393, 0;
	@%p100 bra 	$L__BB4_117;
	ld.global.u64 	%rd229, [%rd74];
	sub.s64 	%rd393, %rd76, %rd229;
$L__BB4_117:
	cvt.u64.u32 	%rd230, %r120;
	add.s64 	%rd231, %rd393, %rd230;
	not.b64 	%rd232, %rd231;
	add.s64 	%rd394, %rd75, %rd232;
$L__BB4_118:
	setp.ge.s32 	%p101, %r120, %r86;
	@%p101 bra 	$L__BB4_120;
	ld.shared.u8 	%r690, [%r119+1153];
	ld.shared.u8 	%r691, [%r119+1152];
	ld.shared.u8 	%r692, [%r119+1155];
	ld.shared.u8 	%r693, [%r119+1154];
	ld.shared.u8 	%r694, [%r119+1157];
	ld.shared.u8 	%r695, [%r119+1156];
	ld.shared.u8 	%r696, [%r119+1159];
	ld.shared.u8 	%r697, [%r119+1158];
	ld.shared.u8 	%rs64, [%r119+1160];
	mad.lo.s64 	%rd233, %rd394, 9, %rd3;
	st.global.u8 	[%rd233+2], %r693;
	st.global.u8 	[%rd233+3], %r692;
	st.global.u8 	[%rd233], %r691;
	st.global.u8 	[%rd233+1], %r690;
	st.global.u8 	[%rd233+6], %r697;
	st.global.u8 	[%rd233+7], %r696;
	st.global.u8 	[%rd233+4], %r695;
	st.global.u8 	[%rd233+5], %r694;
	st.global.u8 	[%rd233+8], %rs64;
$L__BB4_120:
	add.s32 	%r121, %r87, 256;
	setp.lt.s32 	%p102, %r121, %r118;
	@%p102 bra 	$L__BB4_124;
	setp.ne.s16 	%p103, %rs51, 0;
	mov.b64 	%rd395, 0;
	@%p103 bra 	$L__BB4_123;
	ld.global.u64 	%rd395, [%rd74];
$L__BB4_123:
	sub.s32 	%r698, %r121, %r118;
	cvt.s64.s32 	%rd235, %r698;
	add.s64 	%rd397, %rd395, %rd235;
	bra.uni 	$L__BB4_127;
$L__BB4_124:
	setp.ne.s16 	%p104, %rs51, 0;
	mov.b64 	%rd396, 0;
	@%p104 bra 	$L__BB4_126;
	ld.global.u64 	%rd237, [%rd74];
	sub.s64 	%rd396, %rd76, %rd237;
$L__BB4_126:
	cvt.u64.u32 	%rd238, %r121;
	add.s64 	%rd239, %rd396, %rd238;
	not.b64 	%rd240, %rd239;
	add.s64 	%rd397, %rd75, %rd240;
$L__BB4_127:
	setp.ge.s32 	%p105, %r121, %r86;
	@%p105 bra 	$L__BB4_129;
	ld.shared.u8 	%r699, [%r119+2305];
	ld.shared.u8 	%r700, [%r119+2304];
	ld.shared.u8 	%r701, [%r119+2307];
	ld.shared.u8 	%r702, [%r119+2306];
	ld.shared.u8 	%r703, [%r119+2309];
	ld.shared.u8 	%r704, [%r119+2308];
	ld.shared.u8 	%r705, [%r119+2311];
	ld.shared.u8 	%r706, [%r119+2310];
	ld.shared.u8 	%rs67, [%r119+2312];
	mad.lo.s64 	%rd241, %rd397, 9, %rd3;
	st.global.u8 	[%rd241+2], %r702;
	st.global.u8 	[%rd241+3], %r701;
	st.global.u8 	[%rd241], %r700;
	st.global.u8 	[%rd241+1], %r699;
	st.global.u8 	[%rd241+6], %r706;
	st.global.u8 	[%rd241+7], %r705;
	st.global.u8 	[%rd241+4], %r704;
	st.global.u8 	[%rd241+5], %r703;
	st.global.u8 	[%rd241+8], %rs67;
$L__BB4_129:
	add.s32 	%r122, %r87, 384;
	setp.lt.s32 	%p106, %r122, %r118;
	@%p106 bra 	$L__BB4_133;
	setp.ne.s16 	%p107, %rs51, 0;
	mov.b64 	%rd398, 0;
	@%p107 bra 	$L__BB4_132;
	ld.global.u64 	%rd398, [%rd74];
$L__BB4_132:
	sub.s32 	%r707, %r122, %r118;
	cvt.s64.s32 	%rd243, %r707;
	add.s64 	%rd400, %rd398, %rd243;
	bra.uni 	$L__BB4_136;
$L__BB4_133:
	setp.ne.s16 	%p108, %rs51, 0;
	mov.b64 	%rd399, 0;
	@%p108 bra 	$L__BB4_135;
	ld.global.u64 	%rd245, [%rd74];
	sub.s64 	%rd399, %rd76, %rd245;
$L__BB4_135:
	cvt.u64.u32 	%rd246, %r122;
	add.s64 	%rd247, %rd399, %rd246;
	not.b64 	%rd248, %rd247;
	add.s64 	%rd400, %rd75, %rd248;
$L__BB4_136:
	setp.ge.s32 	%p109, %r122, %r86;
	@%p109 bra 	$L__BB4_209;
	ld.shared.u8 	%r708, [%r119+3457];
	ld.shared.u8 	%r709, [%r119+3456];
	ld.shared.u8 	%r710, [%r119+3459];
	ld.shared.u8 	%r711, [%r119+3458];
	ld.shared.u8 	%r712, [%r119+3461];
	ld.shared.u8 	%r713, [%r119+3460];
	ld.shared.u8 	%r714, [%r119+3463];
	ld.shared.u8 	%r715, [%r119+3462];
	ld.shared.u8 	%rs70, [%r119+3464];
	mad.lo.s64 	%rd249, %rd400, 9, %rd3;
	st.global.u8 	[%rd249+2], %r711;
	st.global.u8 	[%rd249+3], %r710;
	st.global.u8 	[%rd249], %r709;
	st.global.u8 	[%rd249+1], %r708;
	st.global.u8 	[%rd249+6], %r715;
	st.global.u8 	[%rd249+7], %r714;
	st.global.u8 	[%rd249+4], %r713;
	st.global.u8 	[%rd249+5], %r712;
	st.global.u8 	[%rd249+8], %rs70;
	bra.uni 	$L__BB4_209;
$L__BB4_138:
	ld.param.u8 	%rs30, [%rd1];
	setp.eq.s16 	%p11, %rs30, 0;
	ld.param.u64 	%rd152, [%rd1+16];
	selp.b64 	%rd153, %rd152, 0, %p11;
	cvt.s64.s32 	%rd154, %r2;
	add.s64 	%rd155, %rd153, %rd154;
	mov.u32 	%r123, %tid.x;
	shl.b32 	%r124, %r123, 2;
	setp.ge.s32 	%p12, %r124, %r86;
	cvt.u64.u32 	%rd156, %r124;
	add.s64 	%rd157, %rd155, %rd156;
	mad.lo.s64 	%rd105, %rd157, 9, %rd2;
	@%p12 bra 	$L__BB4_140;
	ld.global.u8 	%r200, [%rd105];
	ld.global.u8 	%r201, [%rd105+1];
	shl.b32 	%r202, %r201, 8;
	or.b32  	%r203, %r202, %r200;
	ld.global.u8 	%r204, [%rd105+2];
	shl.b32 	%r205, %r204, 16;
	ld.global.u8 	%r206, [%rd105+3];
	shl.b32 	%r207, %r206, 24;
	or.b32  	%r208, %r207, %r205;
	or.b32  	%r1244, %r208, %r203;
	ld.global.u8 	%r209, [%rd105+4];
	ld.global.u8 	%r210, [%rd105+5];
	shl.b32 	%r211, %r210, 8;
	or.b32  	%r212, %r211, %r209;
	ld.global.u8 	%r213, [%rd105+6];
	shl.b32 	%r214, %r213, 16;
	ld.global.u8 	%r215, [%rd105+7];
	shl.b32 	%r216, %r215, 24;
	or.b32  	%r217, %r216, %r214;
	or.b32  	%r1245, %r217, %r212;
	ld.global.u8 	%rs104, [%rd105+8];
$L__BB4_140:
	add.s32 	%r129, %r124, 1;
	setp.ge.s32 	%p13, %r129, %r86;
	@%p13 bra 	$L__BB4_142;
	ld.global.u8 	%r219, [%rd105+9];
	ld.global.u8 	%r220, [%rd105+10];
	shl.b32 	%r221, %r220, 8;
	or.b32  	%r222, %r221, %r219;
	ld.global.u8 	%r223, [%rd105+11];
	shl.b32 	%r224, %r223, 16;
	ld.global.u8 	%r225, [%rd105+12];
	shl.b32 	%r226, %r225, 24;
	or.b32  	%r227, %r226, %r224;
	or.b32  	%r1246, %r227, %r222;
	ld.global.u8 	%r228, [%rd105+13];
	ld.global.u8 	%r229, [%rd105+14];
	shl.b32 	%r230, %r229, 8;
	or.b32  	%r231, %r230, %r228;
	ld.global.u8 	%r232, [%rd105+15];
	shl.b32 	%r233, %r232, 16;
	ld.global.u8 	%r234, [%rd105+16];
	shl.b32 	%r235, %r234, 24;
	or.b32  	%r236, %r235, %r233;
	or.b32  	%r1247, %r236, %r231;
	ld.global.u8 	%rs105, [%rd105+17];
$L__BB4_142:
	add.s32 	%r134, %r124, 2;
	setp.ge.s32 	%p14, %r134, %r86;
	@%p14 bra 	$L__BB4_144;
	ld.global.u8 	%r238, [%rd105+18];
	ld.global.u8 	%r239, [%rd105+19];
	shl.b32 	%r240, %r239, 8;
	or.b32  	%r241, %r240, %r238;
	ld.global.u8 	%r242, [%rd105+20];
	shl.b32 	%r243, %r242, 16;
	ld.global.u8 	%r244, [%rd105+21];
	shl.b32 	%r245, %r244, 24;
	or.b32  	%r246, %r245, %r243;
	or.b32  	%r1248, %r246, %r241;
	ld.global.u8 	%r247, [%rd105+22];
	ld.global.u8 	%r248, [%rd105+23];
	shl.b32 	%r249, %r248, 8;
	or.b32  	%r250, %r249, %r247;
	ld.global.u8 	%r251, [%rd105+24];
	shl.b32 	%r252, %r251, 16;
	ld.global.u8 	%r253, [%rd105+25];
	shl.b32 	%r254, %r253, 24;
	or.b32  	%r255, %r254, %r252;
	or.b32  	%r1249, %r255, %r250;
	ld.global.u8 	%rs106, [%rd105+26];
$L__BB4_144:
	add.s32 	%r139, %r124, 3;
	setp.ge.s32 	%p15, %r139, %r86;
	@%p15 bra 	$L__BB4_146;
	ld.global.u8 	%r257, [%rd105+27];
	ld.global.u8 	%r258, [%rd105+28];
	shl.b32 	%r259, %r258, 8;
	or.b32  	%r260, %r259, %r257;
	ld.global.u8 	%r261, [%rd105+29];
	shl.b32 	%r262, %r261, 16;
	ld.global.u8 	%r263, [%rd105+30];
	shl.b32 	%r264, %r263, 24;
	or.b32  	%r265, %r264, %r262;
	or.b32  	%r1250, %r265, %r260;
	ld.global.u8 	%r266, [%rd105+31];
	ld.global.u8 	%r267, [%rd105+32];
	shl.b32 	%r268, %r267, 8;
	or.b32  	%r269, %r268, %r266;
	ld.global.u8 	%r270, [%rd105+33];
	shl.b32 	%r271, %r270, 16;
	ld.global.u8 	%r272, [%rd105+34];
	shl.b32 	%r273, %r272, 24;
	or.b32  	%r274, %r273, %r271;
	or.b32  	%r1251, %r274, %r269;
	ld.global.u8 	%rs107, [%rd105+35];
$L__BB4_146:
	setp.ge.s32 	%p16, %r139, %r86;
	setp.ge.s32 	%p17, %r134, %r86;
	setp.ge.s32 	%p18, %r129, %r86;
	setp.ge.s32 	%p19, %r124, %r86;
	and.b16  	%rs34, %rs104, 255;
	setp.ne.s16 	%p20, %rs34, 0;
	or.pred  	%p5, %p19, %p20;
	selp.u32 	%r144, 1, 0, %p5;
	and.b16  	%rs35, %rs105, 255;
	setp.ne.s16 	%p21, %rs35, 0;
	or.pred  	%p6, %p18, %p21;
	selp.u32 	%r145, 1, 0, %p6;
	and.b16  	%rs36, %rs106, 255;
	setp.ne.s16 	%p22, %rs36, 0;
	or.pred  	%p7, %p17, %p22;
	selp.u32 	%r146, 1, 0, %p7;
	and.b16  	%rs37, %rs107, 255;
	setp.ne.s16 	%p23, %rs37, 0;
	or.pred  	%p8, %p16, %p23;
	selp.u32 	%r306, 1, 0, %p8;
	bar.sync 	0;
	add.s32 	%r147, %r145, %r144;
	add.s32 	%r148, %r147, %r146;
	add.s32 	%r280, %r148, %r306;
	shr.u32 	%r150, %r123, 5;
	// begin inline asm
	mov.u32 %r275, %laneid;
	// end inline asm
	mov.b32 	%r278, 1;
	mov.b32 	%r303, 0;
	mov.b32 	%r305, -1;
	// begin inline asm
	{  .reg .s32 r0;  .reg .pred p;  shfl.sync.up.b32 r0|p, %r280, %r278, %r303, %r305;  @p add.s32 r0, r0, %r280;  mov.s32 %r276, r0;}
	// end inline asm
	mov.b32 	%r284, 2;
	// begin inline asm
	{  .reg .s32 r0;  .reg .pred p;  shfl.sync.up.b32 r0|p, %r276, %r284, %r303, %r305;  @p add.s32 r0, r0, %r276;  mov.s32 %r282, r0;}
	// end inline asm
	mov.b32 	%r290, 4;
	// begin inline asm
	{  .reg .s32 r0;  .reg .pred p;  shfl.sync.up.b32 r0|p, %r282, %r290, %r303, %r305;  @p add.s32 r0, r0, %r282;  mov.s32 %r288, r0;}
	// end inline asm
	mov.b32 	%r296, 8;
	// begin inline asm
	{  .reg .s32 r0;  .reg .pred p;  shfl.sync.up.b32 r0|p, %r288, %r296, %r303, %r305;  @p add.s32 r0, r0, %r288;  mov.s32 %r294, r0;}
	// end inline asm
	mov.b32 	%r302, 16;
	// begin inline asm
	{  .reg .s32 r0;  .reg .pred p;  shfl.sync.up.b32 r0|p, %r294, %r302, %r303, %r305;  @p add.s32 r0, r0, %r294;  mov.s32 %r300, r0;}
	// end inline asm
	setp.ne.s32 	%p24, %r275, 31;
	@%p24 bra 	$L__BB4_148;
	shl.b32 	%r307, %r150, 2;
	mov.u32 	%r308, _ZZN3cub18CUB_300001_SM_10006detail6select23DeviceSelectSweepKernelINS2_10policy_hubI5tokenNS0_8NullTypeElLb0ELNS0_10SelectImplE2EE10Policy1000EPS5_PS6_SA_PmNS0_13ScanTileStateIiLb1EEE8IsIgnoreS6_iNS2_19streaming_context_tIlLb1EEELS7_2EEEvT0_T1_T2_T3_T4_T5_T6_T7_iT8_NS1_7vsmem_tEE19static_temp_storage;
	add.s32 	%r309, %r308, %r307;
	st.shared.u32 	[%r309], %r300;
$L__BB4_148:
	sub.s32 	%r310, %r300, %r280;
	bar.sync 	0;
	ld.shared.v4.u32 	{%r311, %r312, %r313, %r314}, [_ZZN3cub18CUB_300001_SM_10006detail6select23DeviceSelectSweepKernelINS2_10policy_hubI5tokenNS0_8NullTypeElLb0ELNS0_10SelectImplE2EE10Policy1000EPS5_PS6_SA_PmNS0_13ScanTileStateIiLb1EEE8IsIgnoreS6_iNS2_19streaming_context_tIlLb1EEELS7_2EEEvT0_T1_T2_T3_T4_T5_T6_T7_iT8_NS1_7vsmem_tEE19static_temp_storage];
	add.s32 	%r315, %r312, %r311;
	setp.eq.s32 	%p25, %r150, 2;
	selp.b32 	%r316, %r315, %r311, %p25;
	add.s32 	%r317, %r315, %r313;
	setp.eq.s32 	%p26, %r150, 3;
	selp.b32 	%r318, %r317, %r316, %p26;
	add.s32 	%r153, %r317, %r314;
	setp.gt.u32 	%p27, %r123, 31;
	setp.lt.u32 	%p28, %r123, 32;
	setp.eq.s32 	%p29, %r275, 0;
	selp.b32 	%r319, 0, %r310, %p29;
	add.s32 	%r1259, %r318, %r319;
	selp.b32 	%r155, %r310, %r1259, %p28;
	@%p27 bra 	$L__BB4_173;
	setp.ne.s32 	%p30, %r123, 0;
	mul.wide.s32 	%rd158, %r1, 8;
	add.s64 	%rd106, %rd4, %rd158;
	@%p30 bra 	$L__BB4_151;
	st.shared.u32 	[_ZZN3cub18CUB_300001_SM_10006detail6select23DeviceSelectSweepKernelINS2_10policy_hubI5tokenNS0_8NullTypeElLb0ELNS0_10SelectImplE2EE10Policy1000EPS5_PS6_SA_PmNS0_13ScanTileStateIiLb1EEE8IsIgnoreS6_iNS2_19streaming_context_tIlLb1EEELS7_2EEEvT0_T1_T2_T3_T4_T5_T6_T7_iT8_NS1_7vsmem_tEE19static_temp_storage+44], %r153;
	add.s64 	%rd159, %rd106, 256;
	mov.b32 	%r320, 100;
	// begin inline asm
	st.relaxed.gpu.v2.u32 [%rd159], {%r320, %r153};
	// end inline asm
$L__BB4_151:
	not.b32 	%r322, %r123;
	add.s32 	%r1256, %r1, %r322;
	mov.u32 	%r157, %nctaid.x;
	setp.gt.u32 	%p31, %r157, 499;
	@%p31 bra 	$L__BB4_153;
	membar.cta;
	bra.uni 	$L__BB4_154;
$L__BB4_153:
	mov.b32 	%r323, 450;
	// begin inline asm
	nanosleep.u32 %r323;
	// end inline asm
$L__BB4_154:
	mul.wide.s32 	%rd161, %r1256, 8;
	add.s64 	%rd162, %rd4, %rd161;
	add.s64 	%rd160, %rd162, 256;
	// begin inline asm
	ld.relaxed.gpu.v2.u32 {%r1257, %r1253}, [%rd160];
	// end inline asm
$L__BB4_155:
	setp.eq.s32 	%p32, %r1257, 99;
	mov.b32 	%r326, -1;
	vote.sync.any.pred 	%p33, %p32, %r326;
	not.pred 	%p34, %p33;
	@%p34 bra 	$L__BB4_160;
	setp.gt.u32 	%p75, %r157, 499;
	@%p75 bra 	$L__BB4_158;
	membar.cta;
	bra.uni 	$L__BB4_159;
$L__BB4_158:
	mov.b32 	%r507, 350;
	// begin inline asm
	nanosleep.u32 %r507;
	// end inline asm
$L__BB4_159:
	// begin inline asm
	ld.relaxed.gpu.v2.u32 {%r1257, %r1253}, [%rd160];
	// end inline asm
	bra.uni 	$L__BB4_155;
$L__BB4_160:
	setp.eq.s32 	%p35, %r1257, 101;
	mov.b32 	%r353, -1;
	vote.sync.ballot.b32 	%r354, %p35, %r353;
	// begin inline asm
	mov.u32 %r328, %lanemask_ge;
	// end inline asm
	and.b32  	%r355, %r354, %r328;
	or.b32  	%r356, %r355, -2147483648;
	add.s32 	%r357, %r356, -1;
	not.b32 	%r358, %r356;
	and.b32  	%r359, %r358, %r357;
	popc.b32 	%r332, %r359;
	mov.b32 	%r331, 1;
	// begin inline asm
	shfl.sync.down.b32 %r329, %r1253, %r331, %r332, %r353;
	// end inline asm
	setp.lt.s32 	%p37, %r275, %r332;
	selp.b32 	%r360, %r329, 0, %p37;
	add.s32 	%r335, %r360, %r1253;
	mov.b32 	%r336, 2;
	// begin inline asm
	shfl.sync.down.b32 %r334, %r335, %r336, %r332, %r353;
	// end inline asm
	add.s32 	%r167, %r275, 2;
	setp.gt.s32 	%p38, %r167, %r332;
	selp.b32 	%r361, 0, %r334, %p38;
	add.s32 	%r340, %r335, %r361;
	mov.b32 	%r341, 4;
	// begin inline asm
	shfl.sync.down.b32 %r339, %r340, %r341, %r332, %r353;
	// end inline asm
	add.s32 	%r168, %r275, 4;
	setp.gt.s32 	%p39, %r168, %r332;
	selp.b32 	%r362, 0, %r339, %p39;
	add.s32 	%r345, %r340, %r362;
	mov.b32 	%r346, 8;
	// begin inline asm
	shfl.sync.down.b32 %r344, %r345, %r346, %r332, %r353;
	// end inline asm
	add.s32 	%r169, %r275, 8;
	setp.gt.s32 	%p40, %r169, %r332;
	selp.b32 	%r363, 0, %r344, %p40;
	add.s32 	%r350, %r345, %r363;
	mov.b32 	%r351, 16;
	// begin inline asm
	shfl.sync.down.b32 %r349, %r350, %r351, %r332, %r353;
	// end inline asm
	add.s32 	%r170, %r275, 16;
	setp.gt.s32 	%p41, %r170, %r332;
	selp.b32 	%r364, 0, %r349, %p41;
	add.s32 	%r1254, %r350, %r364;
	add.s64 	%rd108, %rd4, 256;
$L__BB4_161:
	setp.ne.s32 	%p42, %r1257, 101;
	mov.b32 	%r365, -1;
	vote.sync.all.pred 	%p43, %p42, %r365;
	not.pred 	%p44, %p43;
	@%p44 bra 	$L__BB4_169;
	mul.wide.s32 	%rd207, %r1256, 8;
	add.s64 	%rd208, %rd108, %rd207;
	add.s64 	%rd206, %rd208, -256;
	// begin inline asm
	ld.relaxed.gpu.v2.u32 {%r1257, %r1258}, [%rd206];
	// end inline asm
$L__BB4_163:
	setp.eq.s32 	%p64, %r1257, 99;
	mov.b32 	%r465, -1;
	vote.sync.any.pred 	%p65, %p64, %r465;
	not.pred 	%p66, %p65;
	@%p66 bra 	$L__BB4_168;
	setp.gt.u32 	%p74, %r157, 499;
	@%p74 bra 	$L__BB4_166;
	membar.cta;
	bra.uni 	$L__BB4_167;
$L__BB4_166:
	mov.b32 	%r504, 350;
	// begin inline asm
	nanosleep.u32 %r504;
	// end inline asm
$L__BB4_167:
	// begin inline asm
	ld.relaxed.gpu.v2.u32 {%r1257, %r1258}, [%rd206];
	// end inline asm
	bra.uni 	$L__BB4_163;
$L__BB4_168:
	setp.eq.s32 	%p67, %r1257, 101;
	mov.b32 	%r491, -1;
	vote.sync.ballot.b32 	%r492, %p67, %r491;
	and.b32  	%r493, %r492, %r328;
	or.b32  	%r494, %r493, -2147483648;
	add.s32 	%r495, %r494, -1;
	not.b32 	%r496, %r494;
	and.b32  	%r497, %r496, %r495;
	popc.b32 	%r470, %r497;
	mov.b32 	%r469, 1;
	// begin inline asm
	shfl.sync.down.b32 %r467, %r1258, %r469, %r470, %r491;
	// end inline asm
	setp.lt.s32 	%p69, %r275, %r470;
	selp.b32 	%r498, %r467, 0, %p69;
	add.s32 	%r473, %r498, %r1258;
	mov.b32 	%r474, 2;
	// begin inline asm
	shfl.sync.down.b32 %r472, %r473, %r474, %r470, %r491;
	// end inline asm
	setp.gt.s32 	%p70, %r167, %r470;
	selp.b32 	%r499, 0, %r472, %p70;
	add.s32 	%r478, %r473, %r499;
	mov.b32 	%r479, 4;
	// begin inline asm
	shfl.sync.down.b32 %r477, %r478, %r479, %r470, %r491;
	// end inline asm
	setp.gt.s32 	%p71, %r168, %r470;
	selp.b32 	%r500, 0, %r477, %p71;
	add.s32 	%r483, %r478, %r500;
	mov.b32 	%r484, 8;
	// begin inline asm
	shfl.sync.down.b32 %r482, %r483, %r484, %r470, %r491;
	// end inline asm
	setp.gt.s32 	%p72, %r169, %r470;
	selp.b32 	%r501, 0, %r482, %p72;
	add.s32 	%r488, %r483, %r501;
	mov.b32 	%r489, 16;
	// begin inline asm
	shfl.sync.down.b32 %r487, %r488, %r489, %r470, %r491;
	// end inline asm
	setp.gt.s32 	%p73, %r170, %r470;
	selp.b32 	%r502, 0, %r487, %p73;
	add.s32 	%r503, %r502, %r1254;
	add.s32 	%r1254, %r503, %r488;
	add.s32 	%r1256, %r1256, -32;
	bra.uni 	$L__BB4_161;
$L__BB4_169:
	@%p30 bra 	$L__BB4_171;
	add.s32 	%r368, %r1254, %r153;
	add.s64 	%rd163, %rd106, 256;
	mov.b32 	%r367, 101;
	// begin inline asm
	st.relaxed.gpu.v2.u32 [%rd163], {%r367, %r368};
	// end inline asm
	st.shared.u32 	[_ZZN3cub18CUB_300001_SM_10006detail6select23DeviceSelectSweepKernelINS2_10policy_hubI5tokenNS0_8NullTypeElLb0ELNS0_10SelectImplE2EE10Policy1000EPS5_PS6_SA_PmNS0_13ScanTileStateIiLb1EEE8IsIgnoreS6_iNS2_19streaming_context_tIlLb1EEELS7_2EEEvT0_T1_T2_T3_T4_T5_T6_T7_iT8_NS1_7vsmem_tEE19static_temp_storage+36], %r1254;
	st.shared.u32 	[_ZZN3cub18CUB_300001_SM_10006detail6select23DeviceSelectSweepKernelINS2_10policy_hubI5tokenNS0_8NullTypeElLb0ELNS0_10SelectImplE2EE10Policy1000EPS5_PS6_SA_PmNS0_13ScanTileStateIiLb1EEE8IsIgnoreS6_iNS2_19streaming_context_tIlLb1EEELS7_2EEEvT0_T1_T2_T3_T4_T5_T6_T7_iT8_NS1_7vsmem_tEE19static_temp_storage+40], %r368;
$L__BB4_171:
	setp.ne.s32 	%p46, %r275, 0;
	mov.u32 	%r1259, %r155;
	@%p46 bra 	$L__BB4_173;
	st.shared.u32 	[_ZZN3cub18CUB_300001_SM_10006detail6select23DeviceSelectSweepKernelINS2_10policy_hubI5tokenNS0_8NullTypeElLb0ELNS0_10SelectImplE2EE10Policy1000EPS5_PS6_SA_PmNS0_13ScanTileStateIiLb1EEE8IsIgnoreS6_iNS2_19streaming_context_tIlLb1EEELS7_2EEEvT0_T1_T2_T3_T4_T5_T6_T7_iT8_NS1_7vsmem_tEE19static_temp_storage+20], %r1254;
	mov.u32 	%r1259, %r1254;
$L__BB4_173:
	bar.sync 	0;
	setp.eq.s32 	%p47, %r123, 0;
	mov.u32 	%r369, _ZZN3cub18CUB_300001_SM_10006detail6select23DeviceSelectSweepKernelINS2_10policy_hubI5tokenNS0_8NullTypeElLb0ELNS0_10SelectImplE2EE10Policy1000EPS5_PS6_SA_PmNS0_13ScanTileStateIiLb1EEE8IsIgnoreS6_iNS2_19streaming_context_tIlLb1EEELS7_2EEEvT0_T1_T2_T3_T4_T5_T6_T7_iT8_NS1_7vsmem_tEE19static_temp_storage;
	ld.shared.u32 	%r370, [_ZZN3cub18CUB_300001_SM_10006detail6select23DeviceSelectSweepKernelINS2_10policy_hubI5tokenNS0_8NullTypeElLb0ELNS0_10SelectImplE2EE10Policy1000EPS5_PS6_SA_PmNS0_13ScanTileStateIiLb1EEE8IsIgnoreS6_iNS2_19streaming_context_tIlLb1EEELS7_2EEEvT0_T1_T2_T3_T4_T5_T6_T7_iT8_NS1_7vsmem_tEE19static_temp_storage+20];
	selp.b32 	%r371, 0, %r370, %p47;
	add.s32 	%r372, %r371, %r1259;
	add.s32 	%r373, %r372, %r144;
	add.s32 	%r374, %r147, %r372;
	add.s32 	%r375, %r148, %r372;
	ld.shared.v2.u32 	{%r376, %r377}, [_ZZN3cub18CUB_300001_SM_10006detail6select23DeviceSelectSweepKernelINS2_10policy_hubI5tokenNS0_8NullTypeElLb0ELNS0_10SelectImplE2EE10Policy1000EPS5_PS6_SA_PmNS0_13ScanTileStateIiLb1EEE8IsIgnoreS6_iNS2_19streaming_context_tIlLb1EEELS7_2EEEvT0_T1_T2_T3_T4_T5_T6_T7_iT8_NS1_7vsmem_tEE19static_temp_storage+40];
	ld.shared.u32 	%r378, [_ZZN3cub18CUB_300001_SM_10006detail6select23DeviceSelectSweepKernelINS2_10policy_hubI5tokenNS0_8NullTypeElLb0ELNS0_10SelectImplE2EE10Policy1000EPS5_PS6_SA_PmNS0_13ScanTileStateIiLb1EEE8IsIgnoreS6_iNS2_19streaming_context_tIlLb1EEELS7_2EEEvT0_T1_T2_T3_T4_T5_T6_T7_iT8_NS1_7vsmem_tEE19static_temp_storage+36];
	sub.s32 	%r379, %r2, %r378;
	sub.s32 	%r380, 512, %r86;
	sub.s32 	%r1260, %r376, %r380;
	sub.s32 	%r381, %r380, %r377;
	bar.sync 	0;
	add.s32 	%r187, %r381, %r86;
	sub.s32 	%r382, %r372, %r378;
	sub.s32 	%r383, %r124, %r382;
	add.s32 	%r384, %r382, %r187;
	selp.b32 	%r385, %r384, %r383, %p5;
	mad.lo.s32 	%r386, %r385, 9, %r369;
	shr.u32 	%r387, %r1244, 24;
	st.shared.u8 	[%r386+3], %r387;
	shr.u32 	%r388, %r1244, 16;
	st.shared.u8 	[%r386+2], %r388;
	shr.u32 	%r389, %r1244, 8;
	st.shared.u8 	[%r386+1], %r389;
	st.shared.u8 	[%r386], %r1244;
	shr.u32 	%r390, %r1245, 24;
	st.shared.u8 	[%r386+7], %r390;
	shr.u32 	%r391, %r1245, 16;
	st.shared.u8 	[%r386+6], %r391;
	shr.u32 	%r392, %r1245, 8;
	st.shared.u8 	[%r386+5], %r392;
	st.shared.u8 	[%r386+4], %r1245;
	st.shared.u8 	[%r386+8], %rs104;
	sub.s32 	%r393, %r378, %r373;
	add.s32 	%r394, %r393, %r129;
	add.s32 	%r395, %r384, %r144;
	selp.b32 	%r396, %r395, %r394, %p6;
	mad.lo.s32 	%r397, %r396, 9, %r369;
	shr.u32 	%r398, %r1246, 24;
	st.shared.u8 	[%r397+3], %r398;
	shr.u32 	%r399, %r1246, 16;
	st.shared.u8 	[%r397+2], %r399;
	shr.u32 	%r400, %r1246, 8;
	st.shared.u8 	[%r397+1], %r400;
	st.shared.u8 	[%r397], %r1246;
	shr.u32 	%r401, %r1247, 24;
	st.shared.u8 	[%r397+7], %r401;
	shr.u32 	%r402, %r1247, 16;
	st.shared.u8 	[%r397+6], %r402;
	shr.u32 	%r403, %r1247, 8;
	st.shared.u8 	[%r397+5], %r403;
	st.shared.u8 	[%r397+4], %r1247;
	st.shared.u8 	[%r397+8], %rs105;
	sub.s32 	%r404, %r378, %r374;
	add.s32 	%r405, %r404, %r134;
	add.s32 	%r406, %r395, %r145;
	selp.b32 	%r407, %r406, %r405, %p7;
	mad.lo.s32 	%r408, %r407, 9, %r369;
	shr.u32 	%r409, %r1248, 24;
	st.shared.u8 	[%r408+3], %r409;
	shr.u32 	%r410, %r1248, 16;
	st.shared.u8 	[%r408+2], %r410;
	shr.u32 	%r411, %r1248, 8;
	st.shared.u8 	[%r408+1], %r411;
	st.shared.u8 	[%r408], %r1248;
	shr.u32 	%r412, %r1249, 24;
	st.shared.u8 	[%r408+7], %r412;
	shr.u32 	%r413, %r1249, 16;
	st.shared.u8 	[%r408+6], %r413;
	shr.u32 	%r414, %r1249, 8;
	st.shared.u8 	[%r408+5], %r414;
	st.shared.u8 	[%r408+4], %r1249;
	st.shared.u8 	[%r408+8], %rs106;
	sub.s32 	%r415, %r378, %r375;
	add.s32 	%r416, %r415, %r139;
	add.s32 	%r417, %r406, %r146;
	selp.b32 	%r418, %r417, %r416, %p8;
	mad.lo.s32 	%r419, %r418, 9, %r369;
	shr.u32 	%r420, %r1250, 16;
	st.shared.u8 	[%r419+2], %r420;
	shr.u32 	%r421, %r1250, 24;
	st.shared.u8 	[%r419+3], %r421;
	st.shared.u8 	[%r419], %r1250;
	shr.u32 	%r422, %r1250, 8;
	st.shared.u8 	[%r419+1], %r422;
	shr.u32 	%r423, %r1251, 16;
	st.shared.u8 	[%r419+6], %r423;
	shr.u32 	%r424, %r1251, 24;
	st.shared.u8 	[%r419+7], %r424;
	st.shared.u8 	[%r419+4], %r1251;
	shr.u32 	%r425, %r1251, 8;
	st.shared.u8 	[%r419+5], %r425;
	st.shared.u8 	[%r419+8], %rs107;
	bar.sync 	0;
	mov.u64 	%rd164, %rd149;
	ld.param.u8 	%rs28, [%rd164];
	ld.param.u64 	%rd165, [%rd164+24];
	cvta.to.global.u64 	%rd110, %rd165;
	cvt.s64.s32 	%rd111, %r378;
	ld.param.u64 	%rd112, [%rd164+8];
	ld.param.u64 	%rd113, [%rd164+16];
	cvt.s64.s32 	%rd114, %r379;
	setp.ge.s32 	%p48, %r123, %r187;
	@%p48 bra 	$L__BB4_177;
	setp.ne.s16 	%p50, %rs28, 0;
	mov.b64 	%rd401, 0;
	@%p50 bra 	$L__BB4_176;
	ld.global.u64 	%rd170, [%rd110];
	sub.s64 	%rd401, %rd113, %rd170;
$L__BB4_176:
	cvt.u64.u32 	%rd171, %r123;
	add.s64 	%rd172, %rd171, %rd114;
	add.s64 	%rd173, %rd172, %rd401;
	not.b64 	%rd174, %rd173;
	add.s64 	%rd403, %rd112, %rd174;
	bra.uni 	$L__BB4_180;
$L__BB4_177:
	setp.ne.s16 	%p49, %rs28, 0;
	mov.b64 	%rd402, 0;
	@%p49 bra 	$L__BB4_179;
	ld.global.u64 	%rd402, [%rd110];
$L__BB4_179:
	sub.s32 	%r426, %r123, %r187;
	cvt.s64.s32 	%rd167, %r426;
	add.s64 	%rd168, %rd167, %rd111;
	add.s64 	%rd403, %rd168, %rd402;
$L__BB4_180:
	setp.ge.s32 	%p51, %r123, %r86;
	mad.lo.s32 	%r188, %r123, 9, %r369;
	@%p51 bra 	$L__BB4_182;
	ld.shared.u8 	%r428, [%r188+1];
	ld.shared.u8 	%r429, [%r188];
	ld.shared.u8 	%r430, [%r188+3];
	ld.shared.u8 	%r431, [%r188+2];
	ld.shared.u8 	%r432, [%r188+5];
	ld.shared.u8 	%r433, [%r188+4];
	ld.shared.u8 	%r434, [%r188+7];
	ld.shared.u8 	%r435, [%r188+6];
	ld.shared.u8 	%rs40, [%r188+8];
	mad.lo.s64 	%rd175, %rd403, 9, %rd3;
	st.global.u8 	[%rd175+2], %r431;
	st.global.u8 	[%rd175+3], %r430;
	st.global.u8 	[%rd175], %r429;
	st.global.u8 	[%rd175+1], %r428;
	st.global.u8 	[%rd175+6], %r435;
	st.global.u8 	[%rd175+7], %r434;
	st.global.u8 	[%rd175+4], %r433;
	st.global.u8 	[%rd175+5], %r432;
	st.global.u8 	[%rd175+8], %rs40;
$L__BB4_182:
	add.s32 	%r189, %r123, 128;
	setp.lt.s32 	%p52, %r189, %r187;
	@%p52 bra 	$L__BB4_186;
	setp.ne.s16 	%p53, %rs28, 0;
	mov.b64 	%rd404, 0;
	@%p53 bra 	$L__BB4_185;
	ld.global.u64 	%rd404, [%rd110];
$L__BB4_185:
	sub.s32 	%r436, %r189, %r187;
	cvt.s64.s32 	%rd177, %r436;
	add.s64 	%rd178, %rd177, %rd111;
	add.s64 	%rd406, %rd178, %rd404;
	bra.uni 	$L__BB4_189;
$L__BB4_186:
	setp.ne.s16 	%p54, %rs28, 0;
	mov.b64 	%rd405, 0;
	@%p54 bra 	$L__BB4_188;
	ld.global.u64 	%rd180, [%rd110];
	sub.s64 	%rd405, %rd113, %rd180;
$L__BB4_188:
	cvt.u64.u32 	%rd181, %r189;
	add.s64 	%rd182, %rd181, %rd114;
	add.s64 	%rd183, %rd182, %rd405;
	not.b64 	%rd184, %rd183;
	add.s64 	%rd406, %rd112, %rd184;
$L__BB4_189:
	setp.ge.s32 	%p55, %r189, %r86;
	@%p55 bra 	$L__BB4_191;
	ld.shared.u8 	%r437, [%r188+1153];
	ld.shared.u8 	%r438, [%r188+1152];
	ld.shared.u8 	%r439, [%r188+1155];
	ld.shared.u8 	%r440, [%r188+1154];
	ld.shared.u8 	%r441, [%r188+1157];
	ld.shared.u8 	%r442, [%r188+1156];
	ld.shared.u8 	%r443, [%r188+1159];
	ld.shared.u8 	%r444, [%r188+1158];
	ld.shared.u8 	%rs43, [%r188+1160];
	mad.lo.s64 	%rd185, %rd406, 9, %rd3;
	st.global.u8 	[%rd185+2], %r440;
	st.global.u8 	[%rd185+3], %r439;
	st.global.u8 	[%rd185], %r438;
	st.global.u8 	[%rd185+1], %r437;
	st.global.u8 	[%rd185+6], %r444;
	st.global.u8 	[%rd185+7], %r443;
	st.global.u8 	[%rd185+4], %r442;
	st.global.u8 	[%rd185+5], %r441;
	st.global.u8 	[%rd185+8], %rs43;
$L__BB4_191:
	add.s32 	%r190, %r123, 256;
	setp.lt.s32 	%p56, %r190, %r187;
	@%p56 bra 	$L__BB4_195;
	setp.ne.s16 	%p57, %rs28, 0;
	mov.b64 	%rd407, 0;
	@%p57 bra 	$L__BB4_194;
	ld.global.u64 	%rd407, [%rd110];
$L__BB4_194:
	sub.s32 	%r445, %r190, %r187;
	cvt.s64.s32 	%rd187, %r445;
	add.s64 	%rd188, %rd187, %rd111;
	add.s64 	%rd409, %rd188, %rd407;
	bra.uni 	$L__BB4_198;
$L__BB4_195:
	setp.ne.s16 	%p58, %rs28, 0;
	mov.b64 	%rd408, 0;
	@%p58 bra 	$L__BB4_197;
	ld.global.u64 	%rd190, [%rd110];
	sub.s64 	%rd408, %rd113, %rd190;
$L__BB4_197:
	cvt.u64.u32 	%rd191, %r190;
	add.s64 	%rd192, %rd191, %rd114;
	add.s64 	%rd193, %rd192, %rd408;
	not.b64 	%rd194, %rd193;
	add.s64 	%rd409, %rd112, %rd194;
$L__BB4_198:
	setp.ge.s32 	%p59, %r190, %r86;
	@%p59 bra 	$L__BB4_200;
	ld.shared.u8 	%r446, [%r188+2305];
	ld.shared.u8 	%r447, [%r188+2304];
	ld.shared.u8 	%r448, [%r188+2307];
	ld.shared.u8 	%r449, [%r188+2306];
	ld.shared.u8 	%r450, [%r188+2309];
	ld.shared.u8 	%r451, [%r188+2308];
	ld.shared.u8 	%r452, [%r188+2311];
	ld.shared.u8 	%r453, [%r188+2310];
	ld.shared.u8 	%rs46, [%r188+2312];
	mad.lo.s64 	%rd195, %rd409, 9, %rd3;
	st.global.u8 	[%rd195+2], %r449;
	st.global.u8 	[%rd195+3], %r448;
	st.global.u8 	[%rd195], %r447;
	st.global.u8 	[%rd195+1], %r446;
	st.global.u8 	[%rd195+6], %r453;
	st.global.u8 	[%rd195+7], %r452;
	st.global.u8 	[%rd195+4], %r451;
	st.global.u8 	[%rd195+5], %r450;
	st.global.u8 	[%rd195+8], %rs46;
$L__BB4_200:
	add.s32 	%r191, %r123, 384;
	setp.lt.s32 	%p60, %r191, %r187;
	@%p60 bra 	$L__BB4_204;
	setp.ne.s16 	%p61, %rs28, 0;
	mov.b64 	%rd410, 0;
	@%p61 bra 	$L__BB4_203;
	ld.global.u64 	%rd410, [%rd110];
$L__BB4_203:
	sub.s32 	%r454, %r191, %r187;
	cvt.s64.s32 	%rd197, %r454;
	add.s64 	%rd198, %rd197, %rd111;
	add.s64 	%rd412, %rd198, %rd410;
	bra.uni 	$L__BB4_207;
$L__BB4_204:
	setp.ne.s16 	%p62, %rs28, 0;
	mov.b64 	%rd411, 0;
	@%p62 bra 	$L__BB4_206;
	ld.global.u64 	%rd200, [%rd110];
	sub.s64 	%rd411, %rd113, %rd200;
$L__BB4_206:
	cvt.u64.u32 	%rd201, %r191;
	add.s64 	%rd202, %rd201, %rd114;
	add.s64 	%rd203, %rd202, %rd411;
	not.b64 	%rd204, %rd203;
	add.s64 	%rd412, %rd112, %rd204;
$L__BB4_207:
	setp.ge.s32 	%p63, %r191, %r86;
	@%p63 bra 	$L__BB4_209;
	ld.shared.u8 	%r455, [%r188+3457];
	ld.shared.u8 	%r456, [%r188+3456];
	ld.shared.u8 	%r457, [%r188+3459];
	ld.shared.u8 	%r458, [%r188+3458];
	ld.shared.u8 	%r459, [%r188+3461];
	ld.shared.u8 	%r460, [%r188+3460];
	ld.shared.u8 	%r461, [%r188+3463];
	ld.shared.u8 	%r462, [%r188+3462];
	ld.shared.u8 	%rs49, [%r188+3464];
	mad.lo.s64 	%rd205, %rd412, 9, %rd3;
	st.global.u8 	[%rd205+2], %r458;
	st.global.u8 	[%rd205+3], %r457;
	st.global.u8 	[%rd205], %r456;
	st.global.u8 	[%rd205+1], %r455;
	st.global.u8 	[%rd205+6], %r462;
	st.global.u8 	[%rd205+7], %r461;
	st.global.u8 	[%rd205+4], %r460;
	st.global.u8 	[%rd205+5], %r459;
	st.global.u8 	[%rd205+8], %rs49;
$L__BB4_209:
	mov.u32 	%r716, %tid.x;
	setp.ne.s32 	%p110, %r716, 0;
	@%p110 bra 	$L__BB4_217;
	mov.u64 	%rd143, %rd149;
	ld.param.u8 	%rs71, [%rd143+1];
	setp.eq.s16 	%p111, %rs71, 0;
	@%p111 bra 	$L__BB4_214;
	ld.param.u8 	%rs72, [%rd143];
	setp.ne.s16 	%p112, %rs72, 0;
	mov.b64 	%rd413, 0;
	@%p112 bra 	$L__BB4_213;
	ld.param.u64 	%rd251, [%rd143+24];
	cvta.to.global.u64 	%rd252, %rd251;
	ld.global.u64 	%rd413, [%rd252];
$L__BB4_213:
	ld.param.u64 	%rd364, [_ZN3cub18CUB_300001_SM_10006detail6select23DeviceSelectSweepKernelINS2_10policy_hubI5tokenNS0_8NullTypeElLb0ELNS0_10SelectImplE2EE10Policy1000EPS5_PS6_SA_PmNS0_13ScanTileStateIiLb1EEE8IsIgnoreS6_iNS2_19streaming_context_tIlLb1EEELS7_2EEEvT0_T1_T2_T3_T4_T5_T6_T7_iT8_NS1_7vsmem_tE_param_3];
	cvt.s64.s32 	%rd253, %r1260;
	add.s64 	%rd254, %rd413, %rd253;
	cvta.to.global.u64 	%rd255, %rd364;
	st.global.u64 	[%rd255], %rd254;
	bra.uni 	$L__BB4_217;
$L__BB4_214:
	ld.param.u8 	%rs73, [%rd143];
	setp.ne.s16 	%p113, %rs73, 0;
	mov.b64 	%rd414, 0;
	@%p113 bra 	$L__BB4_216;
	ld.param.u64 	%rd257, [%rd143+24];
	cvta.to.global.u64 	%rd258, %rd257;
	ld.global.u64 	%rd414, [%rd258];
$L__BB4_216:
	cvt.s64.s32 	%rd259, %r1260;
	add.s64 	%rd260, %rd414, %rd259;
	ld.param.u64 	%rd261, [%rd143+32];
	cvta.to.global.u64 	%rd262, %rd261;
	st.global.u64 	[%rd262], %rd260;
$L__BB4_217:
	ret;

}
	// .globl	_ZN3cub18CUB_300001_SM_10006detail4scan20DeviceScanInitKernelINS0_13ScanTileStateItLb1EEEEEvT_i
.visible .entry _ZN3cub18CUB_300001_SM_10006detail4scan20DeviceScanInitKernelINS0_13ScanTileStateItLb1EEEEEvT_i(
	.param .align 8 .b8 _ZN3cub18CUB_300001_SM_10006detail4scan20DeviceScanInitKernelINS0_13ScanTileStateItLb1EEEEEvT_i_param_0[8],
	.param .u32 _ZN3cub18CUB_300001_SM_10006detail4scan20DeviceScanInitKernelINS0_13ScanTileStateItLb1EEEEEvT_i_param_1
)
{
	.reg .pred 	%p<5>;
	.reg .b32 	%r<9>;
	.reg .b64 	%rd<7>;

	ld.param.u64 	%rd2, [_ZN3cub18CUB_300001_SM_10006detail4scan20DeviceScanInitKernelINS0_13ScanTileStateItLb1EEEEEvT_i_param_0];
	ld.param.u32 	%r4, [_ZN3cub18CUB_300001_SM_10006detail4scan20DeviceScanInitKernelINS0_13ScanTileStateItLb1EEEEEvT_i_param_1];
	cvta.to.global.u64 	%rd1, %rd2;
	mov.u32 	%r1, %ctaid.x;
	mov.u32 	%r5, %ntid.x;
	mov.u32 	%r2, %tid.x;
	mad.lo.s32 	%r3, %r1, %r5, %r2;
	setp.ge.s32 	%p1, %r3, %r4;
	@%p1 bra 	$L__BB5_2;
	mul.wide.s32 	%rd3, %r3, 4;
	add.s64 	%rd4, %rd1, %rd3;
	mov.b32 	%r6, 99;
	st.global.u32 	[%rd4+128], %r6;
$L__BB5_2:
	setp.ne.s32 	%p2, %r1, 0;
	setp.gt.u32 	%p3, %r2, 31;
	or.pred  	%p4, %p2, %p3;
	@%p4 bra 	$L__BB5_4;
	mul.wide.u32 	%rd5, %r2, 4;
	add.s64 	%rd6, %rd1, %rd5;
	mov.b32 	%r8, 0;
	st.global.u32 	[%rd6], %r8;
$L__BB5_4:
	ret;

}
	// .globl	_ZN3cub18CUB_300001_SM_10006detail4scan16DeviceScanKernelINS2_10policy_hubIttty7ComposeE10Policy1000EPtS8_NS0_13ScanTileStateItLb1EEES5_NS0_8NullTypeEytLb0ESB_EEvT0_T1_T2_iT3_T4_T5_
.visible .entry _ZN3cub18CUB_300001_SM_10006detail4scan16DeviceScanKernelINS2_10policy_hubIttty7ComposeE10Policy1000EPtS8_NS0_13ScanTileStateItLb1EEES5_NS0_8NullTypeEytLb0ESB_EEvT0_T1_T2_iT3_T4_T5_(
	.param .u64 .ptr .align 1 _ZN3cub18CUB_300001_SM_10006detail4scan16DeviceScanKernelINS2_10policy_hubIttty7ComposeE10Policy1000EPtS8_NS0_13ScanTileStateItLb1EEES5_NS0_8NullTypeEytLb0ESB_EEvT0_T1_T2_iT3_T4_T5__param_0,
	.param .u64 .ptr .align 1 _ZN3cub18CUB_300001_SM_10006detail4scan16DeviceScanKernelINS2_10policy_hubIttty7ComposeE10Policy1000EPtS8_NS0_13ScanTileStateItLb1EEES5_NS0_8NullTypeEytLb0ESB_EEvT0_T1_T2_iT3_T4_T5__param_1,
	.param .align 8 .b8 _ZN3cub18CUB_300001_SM_10006detail4scan16DeviceScanKernelINS2_10policy_hubIttty7ComposeE10Policy1000EPtS8_NS0_13ScanTileStateItLb1EEES5_NS0_8NullTypeEytLb0ESB_EEvT0_T1_T2_iT3_T4_T5__param_2[8],
	.param .u32 _ZN3cub18CUB_300001_SM_10006detail4scan16DeviceScanKernelINS2_10policy_hubIttty7ComposeE10Policy1000EPtS8_NS0_13ScanTileStateItLb1EEES5_NS0_8NullTypeEytLb0ESB_EEvT0_T1_T2_iT3_T4_T5__param_3,
	.param .align 8 .b8 _ZN3cub18CUB_300001_SM_10006detail4scan16DeviceScanKernelINS2_10policy_hubIttty7ComposeE10Policy1000EPtS8_NS0_13ScanTileStateItLb1EEES5_NS0_8NullTypeEytLb0ESB_EEvT0_T1_T2_iT3_T4_T5__param_4[8],
	.param .align 1 .b8 _ZN3cub18CUB_300001_SM_10006detail4scan16DeviceScanKernelINS2_10policy_hubIttty7ComposeE10Policy1000EPtS8_NS0_13ScanTileStateItLb1EEES5_NS0_8NullTypeEytLb0ESB_EEvT0_T1_T2_iT3_T4_T5__param_5[1],
	.param .u64 _ZN3cub18CUB_300001_SM_10006detail4scan16DeviceScanKernelINS2_10policy_hubIttty7ComposeE10Policy1000EPtS8_NS0_13ScanTileStateItLb1EEES5_NS0_8NullTypeEytLb0ESB_EEvT0_T1_T2_iT3_T4_T5__param_6
)
.maxntid 128
{
	.reg .pred 	%p<169>;
	.reg .b16 	%rs<1662>;
	.reg .b32 	%r<808>;
	.reg .b64 	%rd<772>;
	// demoted variable
	.shared .align 16 .b8 _ZZN3cub18CUB_300001_SM_10006detail4scan16DeviceScanKernelINS2_10policy_hubIttty7ComposeE10Policy1000EPtS8_NS0_13ScanTileStateItLb1EEES5_NS0_8NullTypeEytLb0ESB_EEvT0_T1_T2_iT3_T4_T5_E12temp_storage[7696];
	ld.param.u64 	%rd3, [_ZN3cub18CUB_300001_SM_10006detail4scan16DeviceScanKernelINS2_10policy_hubIttty7ComposeE10Policy1000EPtS8_NS0_13ScanTileStateItLb1EEES5_NS0_8NullTypeEytLb0ESB_EEvT0_T1_T2_iT3_T4_T5__param_2];
	ld.param.u64 	%rd20, [_ZN3cub18CUB_300001_SM_10006detail4scan16DeviceScanKernelINS2_10policy_hubIttty7ComposeE10Policy1000EPtS8_NS0_13ScanTileStateItLb1EEES5_NS0_8NullTypeEytLb0ESB_EEvT0_T1_T2_iT3_T4_T5__param_4];
	ld.param.u64 	%rd21, [_ZN3cub18CUB_300001_SM_10006detail4scan16DeviceScanKernelINS2_10policy_hubIttty7ComposeE10Policy1000EPtS8_NS0_13ScanTileStateItLb1EEES5_NS0_8NullTypeEytLb0ESB_EEvT0_T1_T2_iT3_T4_T5__param_0];
	ld.param.u64 	%rd19, [_ZN3cub18CUB_300001_SM_10006detail4scan16DeviceScanKernelINS2_10policy_hubIttty7ComposeE10Policy1000EPtS8_NS0_13ScanTileStateItLb1EEES5_NS0_8NullTypeEytLb0ESB_EEvT0_T1_T2_iT3_T4_T5__param_1];
	ld.param.u32 	%r75, [_ZN3cub18CUB_300001_SM_10006detail4scan16DeviceScanKernelINS2_10policy_hubIttty7ComposeE10Policy1000EPtS8_NS0_13ScanTileStateItLb1EEES5_NS0_8NullTypeEytLb0ESB_EEvT0_T1_T2_iT3_T4_T5__param_3];
	ld.param.u64 	%rd22, [_ZN3cub18CUB_300001_SM_10006detail4scan16DeviceScanKernelINS2_10policy_hubIttty7ComposeE10Policy1000EPtS8_NS0_13ScanTileStateItLb1EEES5_NS0_8NullTypeEytLb0ESB_EEvT0_T1_T2_iT3_T4_T5__param_6];
	cvta.to.global.u64 	%rd1, %rd19;
	cvta.to.global.u64 	%rd2, %rd21;
	cvta.to.global.u64 	%rd4, %rd20;
	mov.u32 	%r76, %ctaid.x;
	add.s32 	%r1, %r75, %r76;
	mul.wide.s32 	%rd5, %r1, 3840;
	sub.s64 	%rd6, %rd22, %rd5;
	setp.lt.u64 	%p1, %rd6, 3841;
	@%p1 bra 	$L__BB6_62;
	mov.u32 	%r2, %tid.x;
	and.b32  	%r472, %r2, 31;
	and.b32  	%r473, %r2, 992;
	mul.lo.s32 	%r474, %r473, 30;
	or.b32  	%r475, %r474, %r472;
	cvt.u64.u32 	%rd396, %r475;
	add.s64 	%rd7, %rd5, %rd396;
	shl.b64 	%rd397, %rd7, 1;
	add.s64 	%rd398, %rd2, %rd397;
	ld.global.u16 	%rs1009, [%rd398];
	ld.global.u16 	%rs1010, [%rd398+64];
	ld.global.u16 	%rs1011, [%rd398+128];
	ld.global.u16 	%rs1012, [%rd398+192];
	ld.global.u16 	%rs1013, [%rd398+256];
	ld.global.u16 	%rs1014, [%rd398+320];
	ld.global.u16 	%rs1015, [%rd398+384];
	ld.global.u16 	%rs1016, [%rd398+448];
	ld.global.u16 	%rs1017, [%rd398+512];
	ld.global.u16 	%rs1018, [%rd398+576];
	ld.global.u16 	%rs1019, [%rd398+640];
	ld.global.u16 	%rs1020, [%rd398+704];
	ld.global.u16 	%rs1021, [%rd398+768];
	ld.global.u16 	%rs1022, [%rd398+832];
	ld.global.u16 	%rs1023, [%rd398+896];
	ld.global.u16 	%rs1024, [%rd398+960];
	ld.global.u16 	%rs1025, [%rd398+1024];
	ld.global.u16 	%rs1026, [%rd398+1088];
	ld.global.u16 	%rs1027, [%rd398+1152];
	ld.global.u16 	%rs1028, [%rd398+1216];
	ld.global.u16 	%rs1029, [%rd398+1280];
	ld.global.u16 	%rs1030, [%rd398+1344];
	ld.global.u16 	%rs1031, [%rd398+1408];
	ld.global.u16 	%rs1032, [%rd398+1472];
	ld.global.u16 	%rs1033, [%rd398+1536];
	ld.global.u16 	%rs1034, [%rd398+1600];
	ld.global.u16 	%rs1035, [%rd398+1664];
	ld.global.u16 	%rs1036, [%rd398+1728];
	ld.global.u16 	%rs1037, [%rd398+1792];
	ld.global.u16 	%rs1038, [%rd398+1856];
	// begin inline asm
	mov.u32 %r471, %laneid;
	// end inline asm
	shr.u32 	%r4, %r2, 5;
	mad.lo.s32 	%r476, %r4, 960, %r471;
	shl.b32 	%r477, %r476, 1;
	mov.u32 	%r478, _ZZN3cub18CUB_300001_SM_10006detail4scan16DeviceScanKernelINS2_10policy_hubIttty7ComposeE10Policy1000EPtS8_NS0_13ScanTileStateItLb1EEES5_NS0_8NullTypeEytLb0ESB_EEvT0_T1_T2_iT3_T4_T5_E12temp_storage;
	add.s32 	%r5, %r478, %r477;
	st.shared.u16 	[%r5], %rs1009;
	st.shared.u16 	[%r5+64], %rs1010;
	st.shared.u16 	[%r5+128], %rs1011;
	st.shared.u16 	[%r5+192], %rs1012;
	st.shared.u16 	[%r5+256], %rs1013;
	st.shared.u16 	[%r5+320], %rs1014;
	st.shared.u16 	[%r5+384], %rs1015;
	st.shared.u16 	[%r5+448], %rs1016;
	st.shared.u16 	[%r5+512], %rs1017;
	st.shared.u16 	[%r5+576], %rs1018;
	st.shared.u16 	[%r5+640], %rs1019;
	st.shared.u16 	[%r5+704], %rs1020;
	st.shared.u16 	[%r5+768], %rs1021;
	st.shared.u16 	[%r5+832], %rs1022;
	st.shared.u16 	[%r5+896], %rs1023;
	st.shared.u16 	[%r5+960], %rs1024;
	st.shared.u16 	[%r5+1024], %rs1025;
	st.shared.u16 	[%r5+1088], %rs1026;
	st.shared.u16 	[%r5+1152], %rs1027;
	st.shared.u16 	[%r5+1216], %rs1028;
	st.shared.u16 	[%r5+1280], %rs1029;
	st.shared.u16 	[%r5+1344], %rs1030;
	st.shared.u16 	[%r5+1408], %rs1031;
	st.shared.u16 	[%r5+1472], %rs1032;
	st.shared.u16 	[%r5+1536], %rs1033;
	st.shared.u16 	[%r5+1600], %rs1034;
	st.shared.u16 	[%r5+1664], %rs1035;
	st.shared.u16 	[%r5+1728], %rs1036;
	st.shared.u16 	[%r5+1792], %rs1037;
	st.shared.u16 	[%r5+1856], %rs1038;
	bar.warp.sync 	-1;
	mad.lo.s32 	%r6, %r471, 58, %r5;
	ld.shared.u32 	%r479, [%r6];
	mov.b32 	{%rs1532, %rs2}, %r479;
	ld.shared.u32 	%r480, [%r6+4];
	mov.b32 	{%rs3, %rs4}, %r480;
	ld.shared.u32 	%r481, [%r6+8];
	mov.b32 	{%rs5, %rs6}, %r481;
	ld.shared.u32 	%r482, [%r6+12];
	mov.b32 	{%rs7, %rs8}, %r482;
	ld.shared.u32 	%r483, [%r6+16];
	mov.b32 	{%rs9, %rs10}, %r483;
	ld.shared.u32 	%r484, [%r6+20];
	mov.b32 	{%rs11, %rs12}, %r484;
	ld.shared.u32 	%r485, [%r6+24];
	mov.b32 	{%rs13, %rs14}, %r485;
	ld.shared.u32 	%r486, [%r6+28];
	mov.b32 	{%rs15, %rs16}, %r486;
	ld.shared.u32 	%r487, [%r6+32];
	mov.b32 	{%rs17, %rs18}, %r487;
	ld.shared.u32 	%r488, [%r6+36];
	mov.b32 	{%rs19, %rs20}, %r488;
	ld.shared.u32 	%r489, [%r6+40];
	mov.b32 	{%rs21, %rs22}, %r489;
	ld.shared.u32 	%r490, [%r6+44];
	mov.b32 	{%rs23, %rs24}, %r490;
	ld.shared.u32 	%r491, [%r6+48];
	mov.b32 	{%rs25, %rs26}, %r491;
	ld.shared.u32 	%r492, [%r6+52];
	mov.b32 	{%rs27, %rs28}, %r492;
	ld.shared.u32 	%r493, [%r6+56];
	mov.b32 	{%rs29, %rs30}, %r493;
	bar.sync 	0;
	setp.ne.s32 	%p116, %r1, 0;
	@%p116 bra 	$L__BB6_10;
	and.b16  	%rs1286, %rs2, 15;
	mul.lo.s16 	%rs31, %rs1286, 12;
	and.b16  	%rs32, %rs1532, 15;
	add.s16 	%rs1287, %rs31, %rs32;
	cvt.u32.u16 	%r717, %rs1287;
	mul.wide.u32 	%rd617, %r717, 2;
	add.s64 	%rd618, %rd4, %rd617;
	ld.global.u16 	%rs1288, [%rd618];
	and.b16  	%rs1289, %rs3, 15;
	mul.lo.s16 	%rs33, %rs1289, 12;
	and.b16  	%rs1290, %rs1288, 15;
	add.s16 	%rs1291, %rs33, %rs1290;
	cvt.u32.u16 	%r718, %rs1291;
	mul.wide.u32 	%rd619, %r718, 2;
	add.s64 	%rd620, %rd4, %rd619;
	ld.global.u16 	%rs1292, [%rd620];
	and.b16  	%rs1293, %rs4, 15;
	mul.lo.s16 	%rs34, %rs1293, 12;
	and.b16  	%rs1294, %rs1292, 15;
	add.s16 	%rs1295, %rs34, %rs1294;
	cvt.u32.u16 	%r719, %rs1295;
	mul.wide.u32 	%rd621, %r719, 2;
	add.s64 	%rd622, %rd4, %rd621;
	ld.global.u16 	%rs1296, [%rd622];
	and.b16  	%rs1297, %rs5, 15;
	mul.lo.s16 	%rs35, %rs1297, 12;
	and.b16  	%rs1298, %rs1296, 15;
	add.s16 	%rs1299, %rs35, %rs1298;
	cvt.u32.u16 	%r720, %rs1299;
	mul.wide.u32 	%rd623, %r720, 2;
	add.s64 	%rd624, %rd4, %rd623;
	ld.global.u16 	%rs1300, [%rd624];
	and.b16  	%rs1301, %rs6, 15;
	mul.lo.s16 	%rs36, %rs1301, 12;
	and.b16  	%rs1302, %rs1300, 15;
	add.s16 	%rs1303, %rs36, %rs1302;
	cvt.u32.u16 	%r721, %rs1303;
	mul.wide.u32 	%rd625, %r721, 2;
	add.s64 	%rd626, %rd4, %rd625;
	ld.global.u16 	%rs1304, [%rd626];
	and.b16  	%rs1305, %rs7, 15;
	mul.lo.s16 	%rs37, %rs1305, 12;
	and.b16  	%rs1306, %rs1304, 15;
	add.s16 	%rs1307, %rs37, %rs1306;
	cvt.u32.u16 	%r722, %rs1307;
	mul.wide.u32 	%rd627, %r722, 2;
	add.s64 	%rd628, %rd4, %rd627;
	ld.global.u16 	%rs1308, [%rd628];
	and.b16  	%rs1309, %rs8, 15;
	mul.lo.s16 	%rs38, %rs1309, 12;
	and.b16  	%rs1310, %rs1308, 15;
	add.s16 	%rs1311, %rs38, %rs1310;
	cvt.u32.u16 	%r723, %rs1311;
	mul.wide.u32 	%rd629, %r723, 2;
	add.s64 	%rd630, %rd4, %rd629;
	ld.global.u16 	%rs1312, [%rd630];
	and.b16  	%rs1313, %rs9, 15;
	mul.lo.s16 	%rs39, %rs1313, 12;
	and.b16  	%rs1314, %rs1312, 15;
	add.s16 	%rs1315, %rs39, %rs1314;
	cvt.u32.u16 	%r724, %rs1315;
	mul.wide.u32 	%rd631, %r724, 2;
	add.s64 	%rd632, %rd4, %rd631;
	ld.global.u16 	%rs1316, [%rd632];
	and.b16  	%rs1317, %rs10, 15;
	mul.lo.s16 	%rs40, %rs1317, 12;
	and.b16  	%rs1318, %rs1316, 15;
	add.s16 	%rs1319, %rs40, %rs1318;
	cvt.u32.u16 	%r725, %rs1319;
	mul.wide.u32 	%rd633, %r725, 2;
	add.s64 	%rd634, %rd4, %rd633;
	ld.global.u16 	%rs1320, [%rd634];
	and.b16  	%rs1321, %rs11, 15;
	mul.lo.s16 	%rs41, %rs1321, 12;
	and.b16  	%rs1322, %rs1320, 15;
	add.s16 	%rs1323, %rs41, %rs1322;
	cvt.u32.u16 	%r726, %rs1323;
	mul.wide.u32 	%rd635, %r726, 2;
	add.s64 	%rd636, %rd4, %rd635;
	ld.global.u16 	%rs1324, [%rd636];
	and.b16  	%rs1325, %rs12, 15;
	mul.lo.s16 	%rs42, %rs1325, 12;
	and.b16  	%rs1326, %rs1324, 15;
	add.s16 	%rs1327, %rs42, %rs1326;
	cvt.u32.u16 	%r727, %rs1327;
	mul.wide.u32 	%rd637, %r727, 2;
	add.s64 	%rd638, %rd4, %rd637;
	ld.global.u16 	%rs1328, [%rd638];
	and.b16  	%rs1329, %rs13, 15;
	mul.lo.s16 	%rs43, %rs1329, 12;
	and.b16  	%rs1330, %rs1328, 15;
	add.s16 	%rs1331, %rs43, %rs1330;
	cvt.u32.u16 	%r728, %rs1331;
	mul.wide.u32 	%rd639, %r728, 2;
	add.s64 	%rd640, %rd4, %rd639;
	ld.global.u16 	%rs1332, [%rd640];
	and.b16  	%rs1333, %rs14, 15;
	mul.lo.s16 	%rs44, %rs1333, 12;
	and.b16  	%rs1334, %rs1332, 15;
	add.s16 	%rs1335, %rs44, %rs1334;
	cvt.u32.u16 	%r729, %rs1335;
	mul.wide.u32 	%rd641, %r729, 2;
	add.s64 	%rd642, %rd4, %rd641;
	ld.global.u16 	%rs1336, [%rd642];
	and.b16  	%rs1337, %rs15, 15;
	mul.lo.s16 	%rs45, %rs1337, 12;
	and.b16  	%rs1338, %rs1336, 15;
	add.s16 	%rs1339, %rs45, %rs1338;
	cvt.u32.u16 	%r730, %rs1339;
	mul.wide.u32 	%rd643, %r730, 2;
	add.s64 	%rd644, %rd4, %rd643;
	ld.global.u16 	%rs1340, [%rd644];
	and.b16  	%rs1341, %rs16, 15;
	mul.lo.s16 	%rs46, %rs1341, 12;
	and.b16  	%rs1342, %rs1340, 15;
	add.s16 	%rs1343, %rs46, %rs1342;
	cvt.u32.u16 	%r731, %rs1343;
	mul.wide.u32 	%rd645, %r731, 2;
	add.s64 	%rd646, %rd4, %rd645;
	ld.global.u16 	%rs1344, [%rd646];
	and.b16  	%rs1345, %rs17, 15;
	mul.lo.s16 	%rs47, %rs1345, 12;
	and.b16  	%rs1346, %rs1344, 15;
	add.s16 	%rs1347, %rs47, %rs1346;
	cvt.u32.u16 	%r732, %rs1347;
	mul.wide.u32 	%rd647, %r732, 2;
	add.s64 	%rd648, %rd4, %rd647;
	ld.global.u16 	%rs1348, [%rd648];
	and.b16  	%rs1349, %rs18, 15;
	mul.lo.s16 	%rs48, %rs1349, 12;
	and.b16  	%rs1350, %rs1348, 15;
	add.s16 	%rs1351, %rs48, %rs1350;
	cvt.u32.u16 	%r733, %rs1351;
	mul.wide.u32 	%rd649, %r733, 2;
	add.s64 	%rd650, %rd4, %rd649;
	ld.global.u16 	%rs1352, [%rd650];
	and.b16  	%rs1353, %rs19, 15;
	mul.lo.s16 	%rs49, %rs1353, 12;
	and.b16  	%rs1354, %rs1352, 15;
	add.s16 	%rs1355, %rs49, %rs1354;
	cvt.u32.u16 	%r734, %rs1355;
	mul.wide.u32 	%rd651, %r734, 2;
	add.s64 	%rd652, %rd4, %rd651;
	ld.global.u16 	%rs1356, [%rd652];
	and.b16  	%rs1357, %rs20, 15;
	mul.lo.s16 	%rs50, %rs1357, 12;
	and.b16  	%rs1358, %rs1356, 15;
	add.s16 	%rs1359, %rs50, %rs1358;
	cvt.u32.u16 	%r735, %rs1359;
	mul.wide.u32 	%rd653, %r735, 2;
	add.s64 	%rd654, %rd4, %rd653;
	ld.global.u16 	%rs1360, [%rd654];
	and.b16  	%rs1361, %rs21, 15;
	mul.lo.s16 	%rs51, %rs1361, 12;
	and.b16  	%rs1362, %rs1360, 15;
	add.s16 	%rs1363, %rs51, %rs1362;
	cvt.u32.u16 	%r736, %rs1363;
	mul.wide.u32 	%rd655, %r736, 2;
	add.s64 	%rd656, %rd4, %rd655;
	ld.global.u16 	%rs1364, [%rd656];
	and.b16  	%rs1365, %rs22, 15;
	mul.lo.s16 	%rs52, %rs1365, 12;
	and.b16  	%rs1366, %rs1364, 15;
	add.s16 	%rs1367, %rs52, %rs1366;
	cvt.u32.u16 	%r737, %rs1367;
	mul.wide.u32 	%rd657, %r737, 2;
	add.s64 	%rd658, %rd4, %rd657;
	ld.global.u16 	%rs1368, [%rd658];
	and.b16  	%rs1369, %rs23, 15;
	mul.lo.s16 	%rs53, %rs1369, 12;
	and.b16  	%rs1370, %rs1368, 15;
	add.s16 	%rs1371, %rs53, %rs1370;
	cvt.u32.u16 	%r738, %rs1371;
	mul.wide.u32 	%rd659, %r738, 2;
	add.s64 	%rd660, %rd4, %rd659;
	ld.global.u16 	%rs1372, [%rd660];
	and.b16  	%rs1373, %rs24, 15;
	mul.lo.s16 	%rs54, %rs1373, 12;
	and.b16  	%rs1374, %rs1372, 15;
	add.s16 	%rs1375, %rs54, %rs1374;
	cvt.u32.u16 	%r739, %rs1375;
	mul.wide.u32 	%rd661, %r739, 2;
	add.s64 	%rd662, %rd4, %rd661;
	ld.global.u16 	%rs1376, [%rd662];
	and.b16  	%rs1377, %rs25, 15;
	mul.lo.s16 	%rs55, %rs1377, 12;
	and.b16  	%rs1378, %rs1376, 15;
	add.s16 	%rs1379, %rs55, %rs1378;
	cvt.u32.u16 	%r740, %rs1379;
	mul.wide.u32 	%rd663, %r740, 2;
	add.s64 	%rd664, %rd4, %rd663;
	ld.global.u16 	%rs1380, [%rd664];
	and.b16  	%rs1381, %rs26, 15;
	mul.lo.s16 	%rs56, %rs1381, 12;
	and.b16  	%rs1382, %rs1380, 15;
	add.s16 	%rs1383, %rs56, %rs1382;
	cvt.u32.u16 	%r741, %rs1383;
	mul.wide.u32 	%rd665, %r741, 2;
	add.s64 	%rd666, %rd4, %rd665;
	ld.global.u16 	%rs1384, [%rd666];
	and.b16  	%rs1385, %rs27, 15;
	mul.lo.s16 	%rs57, %rs1385, 12;
	and.b16  	%rs1386, %rs1384, 15;
	add.s16 	%rs1387, %rs57, %rs1386;
	cvt.u32.u16 	%r742, %rs1387;
	mul.wide.u32 	%rd667, %r742, 2;
	add.s64 	%rd668, %rd4, %rd667;
	ld.global.u16 	%rs1388, [%rd668];
	and.b16  	%rs1389, %rs28, 15;
	mul.lo.s16 	%rs58, %rs1389, 12;
	and.b16  	%rs1390, %rs1388, 15;
	add.s16 	%rs1391, %rs58, %rs1390;
	cvt.u32.u16 	%r743, %rs1391;
	mul.wide.u32 	%rd669, %r743, 2;
	add.s64 	%rd670, %rd4, %rd669;
	ld.global.u16 	%rs1392, [%rd670];
	and.b16  	%rs1393, %rs29, 15;
	mul.lo.s16 	%rs59, %rs1393, 12;
	and.b16  	%rs1394, %rs1392, 15;
	add.s16 	%rs1395, %rs59, %rs1394;
	cvt.u32.u16 	%r744, %rs1395;
	mul.wide.u32 	%rd671, %r744, 2;
	add.s64 	%rd672, %rd4, %rd671;
	ld.global.u16 	%rs1396, [%rd672];
	and.b16  	%rs1397, %rs30, 15;
	mul.lo.s16 	%rs60, %rs1397, 12;
	and.b16  	%rs1398, %rs1396, 15;
	add.s16 	%rs1399, %rs60, %rs1398;
	cvt.u32.u16 	%r745, %rs1399;
	mul.wide.u32 	%rd673, %r745, 2;
	add.s64 	%rd674, %rd4, %rd673;
	ld.global.u16 	%rs1400, [%rd674];
	cvt.u32.u16 	%r688, %rs1400;
	mov.b32 	%r714, 1;
	mov.b32 	%r715, 0;
	mov.b32 	%r716, -1;
	// begin inline asm
	shfl.sync.up.b32 %r687, %r688, %r714, %r715, %r716;
	// end inline asm
	and.b16  	%rs1401, %rs1400, 15;
	mul.lo.s16 	%rs1402, %rs1401, 12;
	cvt.u64.u16 	%rd675, %rs1402;
	and.b32  	%r746, %r687, 15;
	cvt.u64.u32 	%rd676, %r746;
	add.s64 	%rd677, %rd676, %rd675;
	shl.b64 	%rd678, %rd677, 1;
	add.s64 	%rd679, %rd4, %rd678;
	ld.global.u16 	%rs1403, [%rd679];
	setp.lt.s32 	%p157, %r471, 1;
	selp.b16 	%rs1404, %rs1400, %rs1403, %p157;
	cvt.u32.u16 	%r693, %rs1404;
	mov.b32 	%r694, 2;
	// begin inline asm
	shfl.sync.up.b32 %r692, %r693, %r694, %r715, %r716;
	// end inline asm
	and.b16  	%rs1405, %rs1404, 15;
	mul.lo.s16 	%rs1406, %rs1405, 12;
	cvt.u64.u16 	%rd680, %rs1406;
	and.b32  	%r747, %r692, 15;
	cvt.u64.u32 	%rd681, %r747;
	add.s64 	%rd682, %rd681, %rd680;
	shl.b64 	%rd683, %rd682, 1;
	add.s64 	%rd684, %rd4, %rd683;
	ld.global.u16 	%rs1407, [%rd684];
	setp.lt.s32 	%p158, %r471, 2;
	selp.b16 	%rs1408, %rs1404, %rs1407, %p158;
	cvt.u32.u16 	%r698, %rs1408;
	mov.b32 	%r699, 4;
	// begin inline asm
	shfl.sync.up.b32 %r697, %r698, %r699, %r715, %r716;
	// end inline asm
	and.b16  	%rs1409, %rs1408, 15;
	mul.lo.s16 	%rs1410, %rs1409, 12;
	cvt.u64.u16 	%rd685, %rs1410;
	and.b32  	%r748, %r697, 15;
	cvt.u64.u32 	%rd686, %r748;
	add.s64 	%rd687, %rd686, %rd685;
	shl.b64 	%rd688, %rd687, 1;
	add.s64 	%rd689, %rd4, %rd688;
	ld.global.u16 	%rs1411, [%rd689];
	setp.lt.s32 	%p159, %r471, 4;
	selp.b16 	%rs1412, %rs1408, %rs1411, %p159;
	cvt.u32.u16 	%r703, %rs1412;
	mov.b32 	%r704, 8;
	// begin inline asm
	shfl.sync.up.b32 %r702, %r703, %r704, %r715, %r716;
	// end inline asm
	and.b16  	%rs1413, %rs1412, 15;
	mul.lo.s16 	%rs1414, %rs1413, 12;
	cvt.u64.u16 	%rd690, %rs1414;
	and.b32  	%r749, %r702, 15;
	cvt.u64.u32 	%rd691, %r749;
	add.s64 	%rd692, %rd691, %rd690;
	shl.b64 	%rd693, %rd692, 1;
	add.s64 	%rd694, %rd4, %rd693;
	ld.global.u16 	%rs1415, [%rd694];
	setp.lt.s32 	%p160, %r471, 8;
	selp.b16 	%rs1416, %rs1412, %rs1415, %p160;
	cvt.u32.u16 	%r708, %rs1416;
	mov.b32 	%r709, 16;
	// begin inline asm
	shfl.sync.up.b32 %r707, %r708, %r709, %r715, %r716;
	// end inline asm
	and.b16  	%rs1417, %rs1416, 15;
	mul.lo.s16 	%rs1418, %rs1417, 12;
	cvt.u64.u16 	%rd695, %rs1418;
	and.b32  	%r750, %r707, 15;
	cvt.u64.u32 	%rd696, %r750;
	add.s64 	%rd697, %rd696, %rd695;
	shl.b64 	%rd698, %rd697, 1;
	add.s64 	%rd699, %rd4, %rd698;
	ld.global.u16 	%rs61, [%rd699];
	setp.lt.s32 	%p161, %r471, 16;
	selp.b16 	%rs1419, %rs1416, %rs61, %p161;
	cvt.u32.u16 	%r713, %rs1419;
	// begin inline asm
	shfl.sync.up.b32 %r712, %r713, %r714, %r715, %r716;
	// end inline asm
	cvt.u16.u32 	%rs1531, %r712;
	setp.ne.s32 	%p162, %r471, 31;
	@%p162 bra 	$L__BB6_4;
	shl.b32 	%r751, %r4, 1;
	add.s32 	%r753, %r478, %r751;
	st.shared.u16 	[%r753+16], %rs61;
$L__BB6_4:
	bar.sync 	0;
	ld.shared.v4.u16 	{%rs1420, %rs1421, %rs1422, %rs1423}, [_ZZN3cub18CUB_300001_SM_10006detail4scan16DeviceScanKernelINS2_10policy_hubIttty7ComposeE10Policy1000EPtS8_NS0_13ScanTileStateItLb1EEES5_NS0_8NullTypeEytLb0ESB_EEvT0_T1_T2_iT3_T4_T5_E12temp_storage+16];
	and.b16  	%rs1424, %rs1421, 15;
	and.b16  	%rs1425, %rs1420, 15;
	mad.lo.s16 	%rs1426, %rs1424, 12, %rs1425;
	cvt.u32.u16 	%r754, %rs1426;
	mul.wide.u32 	%rd700, %r754, 2;
	add.s64 	%rd701, %rd4, %rd700;
	ld.global.u16 	%rs1427, [%rd701];
	setp.eq.s32 	%p163, %r4, 2;
	selp.b16 	%rs1428, %rs1427, %rs1420, %p163;
	and.b16  	%rs1429, %rs1422, 15;
	and.b16  	%rs1430, %rs1427, 15;
	mad.lo.s16 	%rs1431, %rs1429, 12, %rs1430;
	cvt.u32.u16 	%r755, %rs1431;
	mul.wide.u32 	%rd702, %r755, 2;
	add.s64 	%rd703, %rd4, %rd702;
	ld.global.u16 	%rs1432, [%rd703];
	setp.eq.s32 	%p164, %r4, 3;
	selp.b16 	%rs63, %rs1432, %rs1428, %p164;
	and.b16  	%rs1433, %rs1423, 15;
	and.b16  	%rs1434, %rs1432, 15;
	mad.lo.s16 	%rs1435, %rs1433, 12, %rs1434;
	cvt.u32.u16 	%r756, %rs1435;
	mul.wide.u32 	%rd704, %r756, 2;
	add.s64 	%rd705, %rd4, %rd704;
	ld.global.u16 	%rs64, [%rd705];
	setp.lt.u32 	%p165, %r2, 32;
	@%p165 bra 	$L__BB6_6;
	and.b16  	%rs1436, %rs1531, 15;
	and.b16  	%rs1437, %rs63, 15;
	mad.lo.s16 	%rs1438, %rs1436, 12, %rs1437;
	cvt.u32.u16 	%r757, %rs1438;
	mul.wide.u32 	%rd706, %r757, 2;
	add.s64 	%rd707, %rd4, %rd706;
	ld.global.u16 	%rs1439, [%rd707];
	setp.eq.s32 	%p166, %r471, 0;
	selp.b16 	%rs1531, %rs63, %rs1439, %p166;
$L__BB6_6:
	setp.eq.s32 	%p167, %r2, 0;
	@%p167 bra 	$L__BB6_8;
	and.b16  	%rs1440, %rs1531, 15;
	mad.lo.s16 	%rs1441, %rs32, 12, %rs1440;
	cvt.u32.u16 	%r758, %rs1441;
	mul.wide.u32 	%rd708, %r758, 2;
	add.s64 	%rd709, %rd4, %rd708;
	ld.global.u16 	%rs1532, [%rd709];
$L__BB6_8:
	setp.ne.s32 	%p168, %r2, 0;
	and.b16  	%rs1442, %rs1532, 15;
	add.s16 	%rs1443, %rs31, %rs1442;
	cvt.u32.u16 	%r759, %rs1443;
	mul.wide.u32 	%rd710, %r759, 2;
	add.s64 	%rd711, %rd4, %rd710;
	ld.global.u16 	%rs1579, [%rd711];
	and.b16  	%rs1444, %rs1579, 15;
	add.s16 	%rs1445, %rs33, %rs1444;
	cvt.u32.u16 	%r760, %rs1445;
	mul.wide.u32 	%rd712, %r760, 2;
	add.s64 	%rd713, %rd4, %rd712;
	ld.global.u16 	%rs1578, [%rd713];
	and.b16  	%rs1446, %rs1578, 15;
	add.s16 	%rs1447, %rs34, %rs1446;
	cvt.u32.u16 	%r761, %rs1447;
	mul.wide.u32 	%rd714, %r761, 2;
	add.s64 	%rd715, %rd4, %rd714;
	ld.global.u16 	%rs1577, [%rd715];
	and.b16  	%rs1448, %rs1577, 15;
	add.s16 	%rs1449, %rs35, %rs1448;
	cvt.u32.u16 	%r762, %rs1449;
	mul.wide.u32 	%rd716, %r762, 2;
	add.s64 	%rd717, %rd4, %rd716;
	ld.global.u16 	%rs1576, [%rd717];
	and.b16  	%rs1450, %rs1576, 15;
	add.s16 	%rs1451, %rs36, %rs1450;
	cvt.u32.u16 	%r763, %rs1451;
	mul.wide.u32 	%rd718, %r763, 2;
	add.s64 	%rd719, %rd4, %rd718;
	ld.global.u16 	%rs1575, [%rd719];
	and.b16  	%rs1452, %rs1575, 15;
	add.s16 	%rs1453, %rs37, %rs1452;
	cvt.u32.u16 	%r764, %rs1453;
	mul.wide.u32 	%rd720, %r764, 2;
	add.s64 	%rd721, %rd4, %rd720;
	ld.global.u16 	%rs1574, [%rd721];
	and.b16  	%rs1454, %rs1574, 15;
	add.s16 	%rs1455, %rs38, %rs1454;
	cvt.u32.u16 	%r765, %rs1455;
	mul.wide.u32 	%rd722, %r765, 2;
	add.s64 	%rd723, %rd4, %rd722;
	ld.global.u16 	%rs1573, [%rd723];
	and.b16  	%rs1456, %rs1573, 15;
	add.s16 	%rs1457, %rs39, %rs1456;
	cvt.u32.u16 	%r766, %rs1457;
	mul.wide.u32 	%rd724, %r766, 2;
	add.s64 	%rd725, %rd4, %rd724;
	ld.global.u16 	%rs1572, [%rd725];
	and.b16  	%rs1458, %rs1572, 15;
	add.s16 	%rs1459, %rs40, %rs1458;
	cvt.u32.u16 	%r767, %rs1459;
	mul.wide.u32 	%rd726, %r767, 2;
	add.s64 	%rd727, %rd4, %rd726;
	ld.global.u16 	%rs1571, [%rd727];
	and.b16  	%rs1460, %rs1571, 15;
	add.s16 	%rs1461, %rs41, %rs1460;
	cvt.u32.u16 	%r768, %rs1461;
	mul.wide.u32 	%rd728, %r768, 2;
	add.s64 	%rd729, %rd4, %rd728;
	ld.global.u16 	%rs1570, [%rd729];
	and.b16  	%rs1462, %rs1570, 15;
	add.s16 	%rs1463, %rs42, %rs1462;
	cvt.u32.u16 	%r769, %rs1463;
	mul.wide.u32 	%rd730, %r769, 2;
	add.s64 	%rd731, %rd4, %rd730;
	ld.global.u16 	%rs1569, [%rd731];
	and.b16  	%rs1464, %rs1569, 15;
	add.s16 	%rs1465, %rs43, %rs1464;
	cvt.u32.u16 	%r770, %rs1465;
	mul.wide.u32 	%rd732, %r770, 2;
	add.s64 	%rd733, %rd4, %rd732;
	ld.global.u16 	%rs1568, [%rd733];
	and.b16  	%rs1466, %rs1568, 15;
	add.s16 	%rs1467, %rs44, %rs1466;
	cvt.u32.u16 	%r771, %rs1467;
	mul.wide.u32 	%rd734, %r771, 2;
	add.s64 	%rd735, %rd4, %rd734;
	ld.global.u16 	%rs1567, [%rd735];
	and.b16  	%rs1468, %rs1567, 15;
	add.s16 	%rs1469, %rs45, %rs1468;
	cvt.u32.u16 	%r772, %rs1469;
	mul.wide.u32 	%rd736, %r772, 2;
	add.s64 	%rd737, %rd4, %rd736;
	ld.global.u16 	%rs1566, [%rd737];
	and.b16  	%rs1470, %rs1566, 15;
	add.s16 	%rs1471, %rs46, %rs1470;
	cvt.u32.u16 	%r773, %rs1471;
	mul.wide.u32 	%rd738, %r773, 2;
	add.s64 	%rd739, %rd4, %rd738;
	ld.global.u16 	%rs1565, [%rd739];
	and.b16  	%rs1472, %rs1565, 15;
	add.s16 	%rs1473, %rs47, %rs1472;
	cvt.u32.u16 	%r774, %rs1473;
	mul.wide.u32 	%rd740, %r774, 2;
	add.s64 	%rd741, %rd4, %rd740;
	ld.global.u16 	%rs1564, [%rd741];
	and.b16  	%rs1474, %rs1564, 15;
	add.s16 	%rs1475, %rs48, %rs1474;
	cvt.u32.u16 	%r775, %rs1475;
	mul.wide.u32 	%rd742, %r775, 2;
	add.s64 	%rd743, %rd4, %rd742;
	ld.global.u16 	%rs1563, [%rd743];
	and.b16  	%rs1476, %rs1563, 15;
	add.s16 	%rs1477, %rs49, %rs1476;
	cvt.u32.u16 	%r776, %rs1477;
	mul.wide.u32 	%rd744, %r776, 2;
	add.s64 	%rd745, %rd4, %rd744;
	ld.global.u16 	%rs1562, [%rd745];
	and.b16  	%rs1478, %rs1562, 15;
	add.s16 	%rs1479, %rs50, %rs1478;
	cvt.u32.u16 	%r777, %rs1479;
	mul.wide.u32 	%rd746, %r777, 2;
	add.s64 	%rd747, %rd4, %rd746;
	ld.global.u16 	%rs1561, [%rd747];
	and.b16  	%rs1480, %rs1561, 15;
	add.s16 	%rs1481, %rs51, %rs1480;
	cvt.u32.u16 	%r778, %rs1481;
	mul.wide.u32 	%rd748, %r778, 2;
	add.s64 	%rd749, %rd4, %rd748;
	ld.global.u16 	%rs1560, [%rd749];
	and.b16  	%rs1482, %rs1560, 15;
	add.s16 	%rs1483, %rs52, %rs1482;
	cvt.u32.u16 	%r779, %rs1483;
	mul.wide.u32 	%rd750, %r779, 2;
	add.s64 	%rd751, %rd4, %rd750;
	ld.global.u16 	%rs1559, [%rd751];
	and.b16  	%rs1484, %rs1559, 15;
	add.s16 	%rs1485, %rs53, %rs1484;
	cvt.u32.u16 	%r780, %rs1485;
	mul.wide.u32 	%rd752, %r780, 2;
	add.s64 	%rd753, %rd4, %rd752;
	ld.global.u16 	%rs1558, [%rd753];
	and.b16  	%rs1486, %rs1558, 15;
	add.s16 	%rs1487, %rs54, %rs1486;
	cvt.u32.u16 	%r781, %rs1487;
	mul.wide.u32 	%rd754, %r781, 2;
	add.s64 	%rd755, %rd4, %rd754;
	ld.global.u16 	%rs1557, [%rd755];
	and.b16  	%rs1488, %rs1557, 15;
	add.s16 	%rs1489, %rs55, %rs1488;
	cvt.u32.u16 	%r782, %rs1489;
	mul.wide.u32 	%rd756, %r782, 2;
	add.s64 	%rd757, %rd4, %rd756;
	ld.global.u16 	%rs1556, [%rd757];
	and.b16  	%rs1490, %rs1556, 15;
	add.s16 	%rs1491, %rs56, %rs1490;
	cvt.u32.u16 	%r783, %rs1491;
	mul.wide.u32 	%rd758, %r783, 2;
	add.s64 	%rd759, %rd4, %rd758;
	ld.global.u16 	%rs1555, [%rd759];
	and.b16  	%rs1492, %rs1555, 15;
	add.s16 	%rs1493, %rs57, %rs1492;
	cvt.u32.u16 	%r784, %rs1493;
	mul.wide.u32 	%rd760, %r784, 2;
	add.s64 	%rd761, %rd4, %rd760;
	ld.global.u16 	%rs1554, [%rd761];
	and.b16  	%rs1494, %rs1554, 15;
	add.s16 	%rs1495, %rs58, %rs1494;
	cvt.u32.u16 	%r785, %rs1495;
	mul.wide.u32 	%rd762, %r785, 2;
	add.s64 	%rd763, %rd4, %rd762;
	ld.global.u16 	%rs1553, [%rd763];
	and.b16  	%rs1496, %rs1553, 15;
	add.s16 	%rs1497, %rs59, %rs1496;
	cvt.u32.u16 	%r786, %rs1497;
	mul.wide.u32 	%rd764, %r786, 2;
	add.s64 	%rd765, %rd4, %rd764;
	ld.global.u16 	%rs1552, [%rd765];
	and.b16  	%rs1498, %rs1552, 15;
	add.s16 	%rs1499, %rs60, %rs1498;
	cvt.u32.u16 	%r787, %rs1499;
	mul.wide.u32 	%rd766, %r787, 2;
	add.s64 	%rd767, %rd4, %rd766;
	ld.global.u16 	%rs1551, [%rd767];
	@%p168 bra 	$L__BB6_61;
	add.s64 	%rd768, %rd3, 128;
	mov.b16 	%rs1500, 101;
	mov.b32 	%r788, {%rs1500, %rs64};
	// begin inline asm
	st.relaxed.gpu.u32 [%rd768], %r788;
	// end inline asm
	bra.uni 	$L__BB6_61;
$L__BB6_10:
	and.b16  	%rs1039, %rs2, 15;
	mul.lo.s16 	%rs98, %rs1039, 12;
	and.b16  	%rs99, %rs1532, 15;
	add.s16 	%rs1040, %rs98, %rs99;
	cvt.u32.u16 	%r524, %rs1040;
	mul.wide.u32 	%rd399, %r524, 2;
	add.s64 	%rd400, %rd4, %rd399;
	ld.global.u16 	%rs1041, [%rd400];
	and.b16  	%rs1042, %rs3, 15;
	mul.lo.s16 	%rs100, %rs1042, 12;
	and.b16  	%rs1043, %rs1041, 15;
	add.s16 	%rs1044, %rs100, %rs1043;
	cvt.u32.u16 	%r525, %rs1044;
	mul.wide.u32 	%rd401, %r525, 2;
	add.s64 	%rd402, %rd4, %rd401;
	ld.global.u16 	%rs1045, [%rd402];
	and.b16  	%rs1046, %rs4, 15;
	mul.lo.s16 	%rs101, %rs1046, 12;
	and.b16  	%rs1047, %rs1045, 15;
	add.s16 	%rs1048, %rs101, %rs1047;
	cvt.u32.u16 	%r526, %rs1048;
	mul.wide.u32 	%rd403, %r526, 2;
	add.s64 	%rd404, %rd4, %rd403;
	ld.global.u16 	%rs1049, [%rd404];
	and.b16  	%rs1050, %rs5, 15;
	mul.lo.s16 	%rs102, %rs1050, 12;
	and.b16  	%rs1051, %rs1049, 15;
	add.s16 	%rs1052, %rs102, %rs1051;
	cvt.u32.u16 	%r527, %rs1052;
	mul.wide.u32 	%rd405, %r527, 2;
	add.s64 	%rd406, %rd4, %rd405;
	ld.global.u16 	%rs1053, [%rd406];
	and.b16  	%rs1054, %rs6, 15;
	mul.lo.s16 	%rs103, %rs1054, 12;
	and.b16  	%rs1055, %rs1053, 15;
	add.s16 	%rs1056, %rs103, %rs1055;
	cvt.u32.u16 	%r528, %rs1056;
	mul.wide.u32 	%rd407, %r528, 2;
	add.s64 	%rd408, %rd4, %rd407;
	ld.global.u16 	%rs1057, [%rd408];
	and.b16  	%rs1058, %rs7, 15;
	mul.lo.s16 	%rs104, %rs1058, 12;
	and.b16  	%rs1059, %rs1057, 15;
	add.s16 	%rs1060, %rs104, %rs1059;
	cvt.u32.u16 	%r529, %rs1060;
	mul.wide.u32 	%rd409, %r529, 2;
	add.s64 	%rd410, %rd4, %rd409;
	ld.global.u16 	%rs1061, [%rd410];
	and.b16  	%rs1062, %rs8, 15;
	mul.lo.s16 	%rs105, %rs1062, 12;
	and.b16  	%rs1063, %rs1061, 15;
	add.s16 	%rs1064, %rs105, %rs1063;
	cvt.u32.u16 	%r530, %rs1064;
	mul.wide.u32 	%rd411, %r530, 2;
	add.s64 	%rd412, %rd4, %rd411;
	ld.global.u16 	%rs1065, [%rd412];
	and.b16  	%rs1066, %rs9, 15;
	mul.lo.s16 	%rs106, %rs1066, 12;
	and.b16  	%rs1067, %rs1065, 15;
	add.s16 	%rs1068, %rs106, %rs1067;
	cvt.u32.u16 	%r531, %rs1068;
	mul.wide.u32 	%rd413, %r531, 2;
	add.s64 	%rd414, %rd4, %rd413;
	ld.global.u16 	%rs1069, [%rd414];
	and.b16  	%rs1070, %rs10, 15;
	mul.lo.s16 	%rs107, %rs1070, 12;
	and.b16  	%rs1071, %rs1069, 15;
	add.s16 	%rs1072, %rs107, %rs1071;
	cvt.u32.u16 	%r532, %rs1072;
	mul.wide.u32 	%rd415, %r532, 2;
	add.s64 	%rd416, %rd4, %rd415;
	ld.global.u16 	%rs1073, [%rd416];
	and.b16  	%rs1074, %rs11, 15;
	mul.lo.s16 	%rs108, %rs1074, 12;
	and.b16  	%rs1075, %rs1073, 15;
	add.s16 	%rs1076, %rs108, %rs1075;
	cvt.u32.u16 	%r533, %rs1076;
	mul.wide.u32 	%rd417, %r533, 2;
	add.s64 	%rd418, %rd4, %rd417;
	ld.global.u16 	%rs1077, [%rd418];
	and.b16  	%rs1078, %rs12, 15;
	mul.lo.s16 	%rs109, %rs1078, 12;
	and.b16  	%rs1079, %rs1077, 15;
	add.s16 	%rs1080, %rs109, %rs1079;
	cvt.u32.u16 	%r534, %rs1080;
	mul.wide.u32 	%rd419, %r534, 2;
	add.s64 	%rd420, %rd4, %rd419;
	ld.global.u16 	%rs1081, [%rd420];
	and.b16  	%rs1082, %rs13, 15;
	mul.lo.s16 	%rs110, %rs1082, 12;
	and.b16  	%rs1083, %rs1081, 15;
	add.s16 	%rs1084, %rs110, %rs1083;
	cvt.u32.u16 	%r535, %rs1084;
	mul.wide.u32 	%rd421, %r535, 2;
	add.s64 	%rd422, %rd4, %rd421;
	ld.global.u16 	%rs1085, [%rd422];
	and.b16  	%rs1086, %rs14, 15;
	mul.lo.s16 	%rs111, %rs1086, 12;
	and.b16  	%rs1087, %rs1085, 15;
	add.s16 	%rs1088, %rs111, %rs1087;
	cvt.u32.u16 	%r536, %rs1088;
	mul.wide.u32 	%rd423, %r536, 2;
	add.s64 	%rd424, %rd4, %rd423;
	ld.global.u16 	%rs1089, [%rd424];
	and.b16  	%rs1090, %rs15, 15;
	mul.lo.s16 	%rs112, %rs1090, 12;
	and.b16  	%rs1091, %rs1089, 15;
	add.s16 	%rs1092, %rs112, %rs1091;
	cvt.u32.u16 	%r537, %rs1092;
	mul.wide.u32 	%rd425, %r537, 2;
	add.s64 	%rd426, %rd4, %rd425;
	ld.global.u16 	%rs1093, [%rd426];
	and.b16  	%rs1094, %rs16, 15;
	mul.lo.s16 	%rs113, %rs1094, 12;
	and.b16  	%rs1095, %rs1093, 15;
	add.s16 	%rs1096, %rs113, %rs1095;
	cvt.u32.u16 	%r538, %rs1096;
	mul.wide.u32 	%rd427, %r538, 2;
	add.s64 	%rd428, %rd4, %rd427;
	ld.global.u16 	%rs1097, [%rd428];
	and.b16  	%rs1098, %rs17, 15;
	mul.lo.s16 	%rs114, %rs1098, 12;
	and.b16  	%rs1099, %rs1097, 15;
	add.s16 	%rs1100, %rs114, %rs1099;
	cvt.u32.u16 	%r539, %rs1100;
	mul.wide.u32 	%rd429, %r539, 2;
	add.s64 	%rd430, %rd4, %rd429;
	ld.global.u16 	%rs1101, [%rd430];
	and.b16  	%rs1102, %rs18, 15;
	mul.lo.s16 	%rs115, %rs1102, 12;
	and.b16  	%rs1103, %rs1101, 15;
	add.s16 	%rs1104, %rs115, %rs1103;
	cvt.u32.u16 	%r540, %rs1104;
	mul.wide.u32 	%rd431, %r540, 2;
	add.s64 	%rd432, %rd4, %rd431;
	ld.global.u16 	%rs1105, [%rd432];
	and.b16  	%rs1106, %rs19, 15;
	mul.lo.s16 	%rs116, %rs1106, 12;
	and.b16  	%rs1107, %rs1105, 15;
	add.s16 	%rs1108, %rs116, %rs1107;
	cvt.u32.u16 	%r541, %rs1108;
	mul.wide.u32 	%rd433, %r541, 2;
	add.s64 	%rd434, %rd4, %rd433;
	ld.global.u16 	%rs1109, [%rd434];
	and.b16  	%rs1110, %rs20, 15;
	mul.lo.s16 	%rs117, %rs1110, 12;
	and.b16  	%rs1111, %rs1109, 15;
	add.s16 	%rs1112, %rs117, %rs1111;
	cvt.u32.u16 	%r542, %rs1112;
	mul.wide.u32 	%rd435, %r542, 2;
	add.s64 	%rd436, %rd4, %rd435;
	ld.global.u16 	%rs1113, [%rd436];
	and.b16  	%rs1114, %rs21, 15;
	mul.lo.s16 	%rs118, %rs1114, 12;
	and.b16  	%rs1115, %rs1113, 15;
	add.s16 	%rs1116, %rs118, %rs1115;
	cvt.u32.u16 	%r543, %rs1116;
	mul.wide.u32 	%rd437, %r543, 2;
	add.s64 	%rd438, %rd4, %rd437;
	ld.global.u16 	%rs1117, [%rd438];
	and.b16  	%rs1118, %rs22, 15;
	mul.lo.s16 	%rs119, %rs1118, 12;
	and.b16  	%rs1119, %rs1117, 15;
	add.s16 	%rs1120, %rs119, %rs1119;
	cvt.u32.u16 	%r544, %rs1120;
	mul.wide.u32 	%rd439, %r544, 2;
	add.s64 	%rd440, %rd4, %rd439;
	ld.global.u16 	%rs1121, [%rd440];
	and.b16  	%rs1122, %rs23, 15;
	mul.lo.s16 	%rs120, %rs1122, 12;
	and.b16  	%rs1123, %rs1121, 15;
	add.s16 	%rs1124, %rs120, %rs1123;
	cvt.u32.u16 	%r545, %rs1124;
	mul.wide.u32 	%rd441, %r545, 2;
	add.s64 	%rd442, %rd4, %rd441;
	ld.global.u16 	%rs1125, [%rd442];
	and.b16  	%rs1126, %rs24, 15;
	mul.lo.s16 	%rs121, %rs1126, 12;
	and.b16  	%rs1127, %rs1125, 15;
	add.s16 	%rs1128, %rs121, %rs1127;
	cvt.u32.u16 	%r546, %rs1128;
	mul.wide.u32 	%rd443, %r546, 2;
	add.s64 	%rd444, %rd4, %rd443;
	ld.global.u16 	%rs1129, [%rd444];
	and.b16  	%rs1130, %rs25, 15;
	mul.lo.s16 	%rs122, %rs1130, 12;
	and.b16  	%rs1131, %rs1129, 15;
	add.s16 	%rs1132, %rs122, %rs1131;
	cvt.u32.u16 	%r547, %rs1132;
	mul.wide.u32 	%rd445, %r547, 2;
	add.s64 	%rd446, %rd4, %rd445;
	ld.global.u16 	%rs1133, [%rd446];
	and.b16  	%rs1134, %rs26, 15;
	mul.lo.s16 	%rs123, %rs1134, 12;
	and.b16  	%rs1135, %rs1133, 15;
	add.s16 	%rs1136, %rs123, %rs1135;
	cvt.u32.u16 	%r548, %rs1136;
	mul.wide.u32 	%rd447, %r548, 2;
	add.s64 	%rd448, %rd4, %rd447;
	ld.global.u16 	%rs1137, [%rd448];
	and.b16  	%rs1138, %rs27, 15;
	mul.lo.s16 	%rs124, %rs1138, 12;
	and.b16  	%rs1139, %rs1137, 15;
	add.s16 	%rs1140, %rs124, %rs1139;
	cvt.u32.u16 	%r549, %rs1140;
	mul.wide.u32 	%rd449, %r549, 2;
	add.s64 	%rd450, %rd4, %rd449;
	ld.global.u16 	%rs1141, [%rd450];
	and.b16  	%rs1142, %rs28, 15;
	mul.lo.s16 	%rs125, %rs1142, 12;
	and.b16  	%rs1143, %rs1141, 15;
	add.s16 	%rs1144, %rs125, %rs1143;
	cvt.u32.u16 	%r550, %rs1144;
	mul.wide.u32 	%rd451, %r550, 2;
	add.s64 	%rd452, %rd4, %rd451;
	ld.global.u16 	%rs1145, [%rd452];
	and.b16  	%rs1146, %rs29, 15;
	mul.lo.s16 	%rs126, %rs1146, 12;
	and.b16  	%rs1147, %rs1145, 15;
	add.s16 	%rs1148, %rs126, %rs1147;
	cvt.u32.u16 	%r551, %rs1148;
	mul.wide.u32 	%rd453, %r551, 2;
	add.s64 	%rd454, %rd4, %rd453;
	ld.global.u16 	%rs1149, [%rd454];
	and.b16  	%rs1150, %rs30, 15;
	mul.lo.s16 	%rs127, %rs1150, 12;
	and.b16  	%rs1151, %rs1149, 15;
	add.s16 	%rs1152, %rs127, %rs1151;
	cvt.u32.u16 	%r552, %rs1152;
	mul.wide.u32 	%rd455, %r552, 2;
	add.s64 	%rd456, %rd4, %rd455;
	ld.global.u16 	%rs1153, [%rd456];
	cvt.u32.u16 	%r495, %rs1153;
	mov.b32 	%r521, 1;
	mov.b32 	%r522, 0;
	mov.b32 	%r523, -1;
	// begin inline asm
	shfl.sync.up.b32 %r494, %r495, %r521, %r522, %r523;
	// end inline asm
	and.b16  	%rs1154, %rs1153, 15;
	mul.lo.s16 	%rs1155, %rs1154, 12;
	cvt.u64.u16 	%rd457, %rs1155;
	and.b32  	%r553, %r494, 15;
	cvt.u64.u32 	%rd458, %r553;
	add.s64 	%rd459, %rd458, %rd457;
	shl.b64 	%rd460, %rd459, 1;
	add.s64 	%rd461, %rd4, %rd460;
	ld.global.u16 	%rs1156, [%rd461];
	setp.lt.s32 	%p117, %r471, 1;
	selp.b16 	%rs1157, %rs1153, %rs1156, %p117;
	cvt.u32.u16 	%r500, %rs1157;
	mov.b32 	%r501, 2;
	// begin inline asm
	shfl.sync.up.b32 %r499, %r500, %r501, %r522, %r523;
	// end inline asm
	and.b16  	%rs1158, %rs1157, 15;
	mul.lo.s16 	%rs1159, %rs1158, 12;
	cvt.u64.u16 	%rd462, %rs1159;
	and.b32  	%r554, %r499, 15;
	cvt.u64.u32 	%rd463, %r554;
	add.s64 	%rd464, %rd463, %rd462;
	shl.b64 	%rd465, %rd464, 1;
	add.s64 	%rd466, %rd4, %rd465;
	ld.global.u16 	%rs1160, [%rd466];
	setp.lt.s32 	%p118, %r471, 2;
	selp.b16 	%rs1161, %rs1157, %rs1160, %p118;
	cvt.u32.u16 	%r505, %rs1161;
	mov.b32 	%r506, 4;
	// begin inline asm
	shfl.sync.up.b32 %r504, %r505, %r506, %r522, %r523;
	// end inline asm
	and.b16  	%rs1162, %rs1161, 15;
	mul.lo.s16 	%rs1163, %rs1162, 12;
	cvt.u64.u16 	%rd467, %rs1163;
	and.b32  	%r555, %r504, 15;
	cvt.u64.u32 	%rd468, %r555;
	add.s64 	%rd469, %rd468, %rd467;
	shl.b64 	%rd470, %rd469, 1;
	add.s64 	%rd471, %rd4, %rd470;
	ld.global.u16 	%rs1164, [%rd471];
	setp.lt.s32 	%p119, %r471, 4;
	selp.b16 	%rs1165, %rs1161, %rs1164, %p119;
	cvt.u32.u16 	%r510, %rs1165;
	mov.b32 	%r511, 8;
	// begin inline asm
	shfl.sync.up.b32 %r509, %r510, %r511, %r522, %r523;
	// end inline asm
	and.b16  	%rs1166, %rs1165, 15;
	mul.lo.s16 	%rs1167, %rs1166, 12;
	cvt.u64.u16 	%rd472, %rs1167;
	and.b32  	%r556, %r509, 15;
	cvt.u64.u32 	%rd473, %r556;
	add.s64 	%rd474, %rd473, %rd472;
	shl.b64 	%rd475, %rd474, 1;
	add.s64 	%rd476, %rd4, %rd475;
	ld.global.u16 	%rs1168, [%rd476];
	setp.lt.s32 	%p120, %r471, 8;
	selp.b16 	%rs1169, %rs1165, %rs1168, %p120;
	cvt.u32.u16 	%r515, %rs1169;
	mov.b32 	%r516, 16;
	// begin inline asm
	shfl.sync.up.b32 %r514, %r515, %r516, %r522, %r523;
	// end inline asm
	and.b16  	%rs1170, %rs1169, 15;
	mul.lo.s16 	%rs1171, %rs1170, 12;
	cvt.u64.u16 	%rd477, %rs1171;
	and.b32  	%r557, %r514, 15;
	cvt.u64.u32 	%rd478, %r557;
	add.s64 	%rd479, %rd478, %rd477;
	shl.b64 	%rd480, %rd479, 1;
	add.s64 	%rd481, %rd4, %rd480;
	ld.global.u16 	%rs128, [%rd481];
	setp.lt.s32 	%p121, %r471, 16;
	selp.b16 	%rs1172, %rs1169, %rs128, %p121;
	cvt.u32.u16 	%r520, %rs1172;
	// begin inline asm
	shfl.sync.up.b32 %r519, %r520, %r521, %r522, %r523;
	// end inline asm
	cvt.u16.u32 	%rs1549, %r519;
	setp.ne.s32 	%p122, %r471, 31;
	@%p122 bra 	$L__BB6_12;
	shl.b32 	%r558, %r4, 1;
	add.s32 	%r560, %r478, %r558;
	st.shared.u16 	[%r560+16], %rs128;
$L__BB6_12:
	bar.sync 	0;
	ld.shared.v4.u16 	{%rs1173, %rs1174, %rs1175, %rs1176}, [_ZZN3cub18CUB_300001_SM_10006detail4scan16DeviceScanKernelINS2_10policy_hubIttty7ComposeE10Policy1000EPtS8_NS0_13ScanTileStateItLb1EEES5_NS0_8NullTypeEytLb0ESB_EEvT0_T1_T2_iT3_T4_T5_E12temp_storage+16];
	and.b16  	%rs1177, %rs1174, 15;
	and.b16  	%rs1178, %rs1173, 15;
	mad.lo.s16 	%rs1179, %rs1177, 12, %rs1178;
	cvt.u32.u16 	%r561, %rs1179;
	mul.wide.u32 	%rd482, %r561, 2;
	add.s64 	%rd483, %rd4, %rd482;
	ld.global.u16 	%rs1180, [%rd483];
	setp.eq.s32 	%p123, %r4, 2;
	selp.b16 	%rs1181, %rs1180, %rs1173, %p123;
	and.b16  	%rs1182, %rs1175, 15;
	and.b16  	%rs1183, %rs1180, 15;
	mad.lo.s16 	%rs1184, %rs1182, 12, %rs1183;
	cvt.u32.u16 	%r562, %rs1184;
	mul.wide.u32 	%rd484, %r562, 2;
	add.s64 	%rd485, %rd4, %rd484;
	ld.global.u16 	%rs1185, [%rd485];
	setp.eq.s32 	%p124, %r4, 3;
	selp.b16 	%rs130, %rs1185, %rs1181, %p124;
	and.b16  	%rs1186, %rs1176, 15;
	and.b16  	%rs1187, %rs1185, 15;
	mad.lo.s16 	%rs1188, %rs1186, 12, %rs1187;
	cvt.u32.u16 	%r563, %rs1188;
	mul.wide.u32 	%rd486, %r563, 2;
	add.s64 	%rd487, %rd4, %rd486;
	ld.global.u16 	%rs131, [%rd487];
	setp.lt.u32 	%p125, %r2, 32;
	@%p125 bra 	$L__BB6_14;
	and.b16  	%rs1189, %rs1549, 15;
	and.b16  	%rs1190, %rs130, 15;
	mad.lo.s16 	%rs1191, %rs1189, 12, %rs1190;
	cvt.u32.u16 	%r564, %rs1191;
	mul.wide.u32 	%rd488, %r564, 2;
	add.s64 	%rd489, %rd4, %rd488;
	ld.global.u16 	%rs1192, [%rd489];
	setp.eq.s32 	%p126, %r471, 0;
	selp.b16 	%rs1549, %rs130, %rs1192, %p126;
	bra.uni 	$L__BB6_58;
$L__BB6_14:
	setp.ne.s32 	%p127, %r2, 0;
	mul.wide.s32 	%rd490, %r1, 4;
	add.s64 	%rd8, %rd3, %rd490;
	@%p127 bra 	$L__BB6_16;
	st.shared.u16 	[_ZZN3cub18CUB_300001_SM_10006detail4scan16DeviceScanKernelINS2_10policy_hubIttty7ComposeE10Policy1000EPtS8_NS0_13ScanTileStateItLb1EEES5_NS0_8NullTypeEytLb0ESB_EEvT0_T1_T2_iT3_T4_T5_E12temp_storage+6], %rs131;
	add.s64 	%rd491, %rd8, 128;
	mov.b16 	%rs1193, 100;
	mov.b32 	%r565, {%rs1193, %rs131};
	// begin inline asm
	st.relaxed.gpu.u32 [%rd491], %r565;
	// end inline asm
$L__BB6_16:
	not.b32 	%r566, %r2;
	add.s32 	%r806, %r1, %r566;
	mov.u32 	%r8, %nctaid.x;
	setp.gt.u32 	%p128, %r8, 499;
	@%p128 bra 	$L__BB6_18;
	membar.cta;
	bra.uni 	$L__BB6_19;
$L__BB6_18:
	mov.b32 	%r567, 450;
	// begin inline asm
	nanosleep.u32 %r567;
	// end inline asm
$L__BB6_19:
	mul.wide.s32 	%rd493, %r806, 4;
	add.s64 	%rd494, %rd3, %rd493;
	add.s64 	%rd492, %rd494, 128;
	// begin inline asm
	ld.relaxed.gpu.u32 %r568, [%rd492];
	// end inline asm
	mov.b32 	{%rs1542, %rs1536}, %r568;
$L__BB6_20:
	setp.eq.s16 	%p129, %rs1542, 99;
	mov.b32 	%r569, -1;
	vote.sync.any.pred 	%p130, %p129, %r569;
	not.pred 	%p131, %p130;
	@%p131 bra 	$L__BB6_25;
	setp.gt.u32 	%p156, %r8, 499;
	@%p156 bra 	$L__BB6_23;
	membar.cta;
	bra.uni 	$L__BB6_24;
$L__BB6_23:
	mov.b32 	%r685, 350;
	// begin inline asm
	nanosleep.u32 %r685;
	// end inline asm
$L__BB6_24:
	// begin inline asm
	ld.relaxed.gpu.u32 %r686, [%rd492];
	// end inline asm
	mov.b32 	{%rs1542, %rs1536}, %r686;
	bra.uni 	$L__BB6_20;
$L__BB6_25:
	setp.eq.s16 	%p132, %rs1542, 101;
	mov.b32 	%r576, -1;
	vote.sync.ballot.b32 	%r577, %p132, %r576;
	// begin inline asm
	mov.u32 %r571, %lanemask_ge;
	// end inline asm
	and.b32  	%r578, %r577, %r571;
	or.b32  	%r579, %r578, -2147483648;
	add.s32 	%r580, %r579, -1;
	not.b32 	%r581, %r579;
	and.b32  	%r582, %r581, %r580;
	popc.b32 	%r10, %r582;
	cvt.u32.u16 	%r573, %rs1536;
	mov.b32 	%r574, 1;
	// begin inline asm
	shfl.sync.down.b32 %r572, %r573, %r574, %r10, %r576;
	// end inline asm
	setp.ge.s32 	%p134, %r471, %r10;
	@%p134 bra 	$L__BB6_27;
	and.b16  	%rs1194, %rs1536, 15;
	mul.lo.s16 	%rs1195, %rs1194, 12;
	cvt.u64.u16 	%rd495, %rs1195;
	and.b32  	%r583, %r572, 15;
	cvt.u64.u32 	%rd496, %r583;
	add.s64 	%rd497, %rd496, %rd495;
	shl.b64 	%rd498, %rd497, 1;
	add.s64 	%rd499, %rd4, %rd498;
	ld.global.u16 	%rs1536, [%rd499];
$L__BB6_27:
	cvt.u32.u16 	%r585, %rs1536;
	mov.b32 	%r586, 2;
	mov.b32 	%r588, -1;
	// begin inline asm
	shfl.sync.down.b32 %r584, %r585, %r586, %r10, %r588;
	// end inline asm
	add.s32 	%r13, %r471, 2;
	setp.gt.s32 	%p135, %r13, %r10;
	@%p135 bra 	$L__BB6_29;
	and.b16  	%rs1196, %rs1536, 15;
	mul.lo.s16 	%rs1197, %rs1196, 12;
	cvt.u64.u16 	%rd500, %rs1197;
	and.b32  	%r589, %r584, 15;
	cvt.u64.u32 	%rd501, %r589;
	add.s64 	%rd502, %rd500, %rd501;
	shl.b64 	%rd503, %rd502, 1;
	add.s64 	%rd504, %rd4, %rd503;
	ld.global.u16 	%rs1536, [%rd504];
$L__BB6_29:
	cvt.u32.u16 	%r591, %rs1536;
	mov.b32 	%r592, 4;
	mov.b32 	%r594, -1;
	// begin inline asm
	shfl.sync.down.b32 %r590, %r591, %r592, %r10, %r594;
	// end inline asm
	add.s32 	%r15, %r471, 4;
	setp.gt.s32 	%p136, %r15, %r10;
	@%p136 bra 	$L__BB6_31;
	and.b16  	%rs1198, %rs1536, 15;
	mul.lo.s16 	%rs1199, %rs1198, 12;
	cvt.u64.u16 	%rd505, %rs1199;
	and.b32  	%r595, %r590, 15;
	cvt.u64.u32 	%rd506, %r595;
	add.s64 	%rd507, %rd505, %rd506;
	shl.b64 	%rd508, %rd507, 1;
	add.s64 	%rd509, %rd4, %rd508;
	ld.global.u16 	%rs1536, [%rd509];
$L__BB6_31:
	cvt.u32.u16 	%r597, %rs1536;
	mov.b32 	%r598, 8;
	mov.b32 	%r600, -1;
	// begin inline asm
	shfl.sync.down.b32 %r596, %r597, %r598, %r10, %r600;
	// end inline asm
	add.s32 	%r17, %r471, 8;
	setp.gt.s32 	%p137, %r17, %r10;
	@%p137 bra 	$L__BB6_33;
	and.b16  	%rs1200, %rs1536, 15;
	mul.lo.s16 	%rs1201, %rs1200, 12;
	cvt.u64.u16 	%rd510, %rs1201;
	and.b32  	%r601, %r596, 15;
	cvt.u64.u32 	%rd511, %r601;
	add.s64 	%rd512, %rd510, %rd511;
	shl.b64 	%rd513, %rd512, 1;
	add.s64 	%rd514, %rd4, %rd513;
	ld.global.u16 	%rs1536, [%rd514];
$L__BB6_33:
	cvt.u32.u16 	%r603, %rs1536;
	mov.b32 	%r604, 16;
	mov.b32 	%r606, -1;
	// begin inline asm
	shfl.sync.down.b32 %r602, %r603, %r604, %r10, %r606;
	// end inline asm
	add.s32 	%r19, %r471, 16;
	setp.gt.s32 	%p138, %r19, %r10;
	@%p138 bra 	$L__BB6_35;
	and.b16  	%rs1202, %rs1536, 15;
	mul.lo.s16 	%rs1203, %rs1202, 12;
	cvt.u64.u16 	%rd515, %rs1203;
	and.b32  	%r607, %r602, 15;
	cvt.u64.u32 	%rd516, %r607;
	add.s64 	%rd517, %rd515, %rd516;
	shl.b64 	%rd518, %rd517, 1;
	add.s64 	%rd519, %rd4, %rd518;
	ld.global.u16 	%rs1536, [%rd519];
$L__BB6_35:
	add.s64 	%rd10, %rd3, 128;
$L__BB6_36:
	setp.ne.s16 	%p139, %rs1542, 101;
	mov.b32 	%r608, -1;
	vote.sync.all.pred 	%p140, %p139, %r608;
	not.pred 	%p141, %p140;
	@%p141 bra 	$L__BB6_54;
	mul.wide.s32 	%rd586, %r806, 4;
	add.s64 	%rd587, %rd10, %rd586;
	add.s64 	%rd585, %rd587, -128;
	// begin inline asm
	ld.relaxed.gpu.u32 %r643, [%rd585];
	// end inline asm
	mov.b32 	{%rs1542, %rs1545}, %r643;
$L__BB6_38:
	setp.eq.s16 	%p145, %rs1542, 99;
	mov.b32 	%r644, -1;
	vote.sync.any.pred 	%p146, %p145, %r644;
	not.pred 	%p147, %p146;
	@%p147 bra 	$L__BB6_43;
	setp.gt.u32 	%p155, %r8, 499;
	@%p155 bra 	$L__BB6_41;
	membar.cta;
	bra.uni 	$L__BB6_42;
$L__BB6_41:
	mov.b32 	%r683, 350;
	// begin inline asm
	nanosleep.u32 %r683;
	// end inline asm
$L__BB6_42:
	// begin inline asm
	ld.relaxed.gpu.u32 %r684, [%rd585];
	// end inline asm
	mov.b32 	{%rs1542, %rs1545}, %r684;
	bra.uni 	$L__BB6_38;
$L__BB6_43:
	setp.eq.s16 	%p148, %rs1542, 101;
	mov.b32 	%r650, -1;
	vote.sync.ballot.b32 	%r651, %p148, %r650;
	and.b32  	%r652, %r651, %r571;
	or.b32  	%r653, %r652, -2147483648;
	add.s32 	%r654, %r653, -1;
	not.b32 	%r655, %r653;
	and.b32  	%r656, %r655, %r654;
	popc.b32 	%r21, %r656;
	cvt.u32.u16 	%r647, %rs1545;
	mov.b32 	%r648, 1;
	// begin inline asm
	shfl.sync.down.b32 %r646, %r647, %r648, %r21, %r650;
	// end inline asm
	setp.ge.s32 	%p150, %r471, %r21;
	@%p150 bra 	$L__BB6_45;
	and.b16  	%rs1273, %rs1545, 15;
	mul.lo.s16 	%rs1274, %rs1273, 12;
	cvt.u64.u16 	%rd588, %rs1274;
	and.b32  	%r657, %r646, 15;
	cvt.u64.u32 	%rd589, %r657;
	add.s64 	%rd590, %rd589, %rd588;
	shl.b64 	%rd591, %rd590, 1;
	add.s64 	%rd592, %rd4, %rd591;
	ld.global.u16 	%rs1545, [%rd592];
$L__BB6_45:
	cvt.u32.u16 	%r659, %rs1545;
	mov.b32 	%r660, 2;
	mov.b32 	%r662, -1;
	// begin inline asm
	shfl.sync.down.b32 %r658, %r659, %r660, %r21, %r662;
	// end inline asm
	setp.gt.s32 	%p151, %r13, %r21;
	@%p151 bra 	$L__BB6_47;
	and.b16  	%rs1275, %rs1545, 15;
	mul.lo.s16 	%rs1276, %rs1275, 12;
	cvt.u64.u16 	%rd593, %rs1276;
	and.b32  	%r663, %r658, 15;
	cvt.u64.u32 	%rd594, %r663;
	add.s64 	%rd595, %rd593, %rd594;
	shl.b64 	%rd596, %rd595, 1;
	add.s64 	%rd597, %rd4, %rd596;
	ld.global.u16 	%rs1545, [%rd597];
$L__BB6_47:
	cvt.u32.u16 	%r665, %rs1545;
	mov.b32 	%r666, 4;
	mov.b32 	%r668, -1;
	// begin inline asm
	shfl.sync.down.b32 %r664, %r665, %r666, %r21, %r668;
	// end inline asm
	setp.gt.s32 	%p152, %r15, %r21;
	@%p152 bra 	$L__BB6_49;
	and.b16  	%rs1277, %rs1545, 15;
	mul.lo.s16 	%rs1278, %rs1277, 12;
	cvt.u64.u16 	%rd598, %rs1278;
	and.b32  	%r669, %r664, 15;
	cvt.u64.u32 	%rd599, %r669;
	add.s64 	%rd600, %rd598, %rd599;
	shl.b64 	%rd601, %rd600, 1;
	add.s64 	%rd602, %rd4, %rd601;
	ld.global.u16 	%rs1545, [%rd602];
$L__BB6_49:
	cvt.u32.u16 	%r671, %rs1545;
	mov.b32 	%r672, 8;
	mov.b32 	%r674, -1;
	// begin inline asm
	shfl.sync.down.b32 %r670, %r671, %r672, %r21, %r674;
	// end inline asm
	setp.gt.s32 	%p153, %r17, %r21;
	@%p153 bra 	$L__BB6_51;
	and.b16  	%rs1279, %rs1545, 15;
	mul.lo.s16 	%rs1280, %rs1279, 12;
	cvt.u64.u16 	%rd603, %rs1280;
	and.b32  	%r675, %r670, 15;
	cvt.u64.u32 	%rd604, %r675;
	add.s64 	%rd605, %rd603, %rd604;
	shl.b64 	%rd606, %rd605, 1;
	add.s64 	%rd607, %rd4, %rd606;
	ld.global.u16 	%rs1545, [%rd607];
$L__BB6_51:
	cvt.u32.u16 	%r677, %rs1545;
	mov.b32 	%r678, 16;
	mov.b32 	%r680, -1;
	// begin inline asm
	shfl.sync.down.b32 %r676, %r677, %r678, %r21, %r680;
	// end inline asm
	setp.gt.s32 	%p154, %r19, %r21;
	@%p154 bra 	$L__BB6_53;
	and.b16  	%rs1281, %rs1545, 15;
	mul.lo.s16 	%rs1282, %rs1281, 12;
	cvt.u64.u16 	%rd608, %rs1282;
	and.b32  	%r681, %r676, 15;
	cvt.u64.u32 	%rd609, %r681;
	add.s64 	%rd610, %rd608, %rd609;
	shl.b64 	%rd611, %rd610, 1;
	add.s64 	%rd612, %rd4, %rd611;
	ld.global.u16 	%rs1545, [%rd612];
$L__BB6_53:
	and.b16  	%rs1283, %rs1536, 15;
	and.b16  	%rs1284, %rs1545, 15;
	mad.lo.s16 	%rs1285, %rs1283, 12, %rs1284;
	cvt.u32.u16 	%r682, %rs1285;
	mul.wide.u32 	%rd613, %r682, 2;
	add.s64 	%rd614, %rd4, %rd613;
	ld.global.u16 	%rs1536, [%rd614];
	add.s32 	%r806, %r806, -32;
	bra.uni 	$L__BB6_36;
$L__BB6_54:
	setp.ne.s32 	%p142, %r2, 0;
	@%p142 bra 	$L__BB6_56;
	and.b16  	%rs1204, %rs131, 15;
	and.b16  	%rs1205, %rs1536, 15;
	mad.lo.s16 	%rs1206, %rs1204, 12, %rs1205;
	cvt.u32.u16 	%r611, %rs1206;
	mul.wide.u32 	%rd521, %r611, 2;
	add.s64 	%rd522, %rd4, %rd521;
	ld.global.u16 	%rs1207, [%rd522];
	add.s64 	%rd520, %rd8, 128;
	mov.b16 	%rs1208, 101;
	mov.b32 	%r610, {%rs1208, %rs1207};
	// begin inline asm
	st.relaxed.gpu.u32 [%rd520], %r610;
	// end inline asm
	st.shared.u16 	[_ZZN3cub18CUB_300001_SM_10006detail4scan16DeviceScanKernelINS2_10policy_hubIttty7ComposeE10Policy1000EPtS8_NS0_13ScanTileStateItLb1EEES5_NS0_8NullTypeEytLb0ESB_EEvT0_T1_T2_iT3_T4_T5_E12temp_storage+2], %rs1536;
	st.shared.u16 	[_ZZN3cub18CUB_300001_SM_10006detail4scan16DeviceScanKernelINS2_10policy_hubIttty7ComposeE10Policy1000EPtS8_NS0_13ScanTileStateItLb1EEES5_NS0_8NullTypeEytLb0ESB_EEvT0_T1_T2_iT3_T4_T5_E12temp_storage+4], %rs1207;
$L__BB6_56:
	setp.ne.s32 	%p143, %r471, 0;
	@%p143 bra 	$L__BB6_58;
	st.shared.u16 	[_ZZN3cub18CUB_300001_SM_10006detail4scan16DeviceScanKernelINS2_10policy_hubIttty7ComposeE10Policy1000EPtS8_NS0_13ScanTileStateItLb1EEES5_NS0_8NullTypeEytLb0ESB_EEvT0_T1_T2_iT3_T4_T5_E12temp_storage+28], %rs1536;
	mov.u16 	%rs1549, %rs1536;
$L__BB6_58:
	bar.sync 	0;
	setp.eq.s32 	%p144, %r2, 0;
	@%p144 bra 	$L__BB6_60;
	ld.shared.u16 	%rs1209, [_ZZN3cub18CUB_300001_SM_10006detail4scan16DeviceScanKernelINS2_10policy_hubIttty7ComposeE10Policy1000EPtS8_NS0_13ScanTileStateItLb1EEES5_NS0_8NullTypeEytLb0ESB_EEvT0_T1_T2_iT3_T4_T5_E12temp_storage+28];
	and.b16  	%rs1210, %rs1549, 15;
	and.b16  	%rs1211, %rs1209, 15;
	mad.lo.s16 	%rs1212, %rs1210, 12, %rs1211;
	cvt.u32.u16 	%r612, %rs1212;
	mul.wide.u32 	%rd523, %r612, 2;
	add.s64 	%rd524, %rd4, %rd523;
	ld.global.u16 	%rs1549, [%rd524];
$L__BB6_60:
	and.b16  	%rs1213, %rs1549, 15;
	mad.lo.s16 	%rs1214, %rs99, 12, %rs1213;
	cvt.u32.u16 	%r613, %rs1214;
	mul.wide.u32 	%rd525, %r613, 2;
	add.s64 	%rd526, %rd4, %rd525;
	ld.global.u16 	%rs1532, [%rd526];
	and.b16  	%rs1215, %rs1532, 15;
	add.s16 	%rs1216, %rs98, %rs1215;
	cvt.u32.u16 	%r614, %rs1216;
	mul.wide.u32 	%rd527, %r614, 2;
	add.s64 	%rd528, %rd4, %rd527;
	ld.global.u16 	%rs1579, [%rd528];
	and.b16  	%rs1217, %rs1579, 15;
	add.s16 	%rs1218, %rs100, %rs1217;
	cvt.u32.u16 	%r615, %rs1218;
	mul.wide.u32 	%rd529, %r615, 2;
	add.s64 	%rd530, %rd4, %rd529;
	ld.global.u16 	%rs1578, [%rd530];
	and.b16  	%rs1219, %rs1578, 15;
	add.s16 	%rs1220, %rs101, %rs1219;
	cvt.u32.u16 	%r616, %rs1220;
	mul.wide.u32 	%rd531, %r616, 2;
	add.s64 	%rd532, %rd4, %rd531;
	ld.global.u16 	%rs1577, [%rd532];
	and.b16  	%rs1221, %rs1577, 15;
	add.s16 	%rs1222, %rs102, %rs1221;
	cvt.u32.u16 	%r617, %rs1222;
	mul.wide.u32 	%rd533, %r617, 2;
	add.s64 	%rd534, %rd4, %rd533;
	ld.global.u16 	%rs1576, [%rd534];
	and.b16  	%rs1223, %rs1576, 15;
	add.s16 	%rs1224, %rs103, %rs1223;
	cvt.u32.u16 	%r618, %rs1224;
	mul.wide.u32 	%rd535, %r618, 2;
	add.s64 	%rd536, %rd4, %rd535;
	ld.global.u16 	%rs1575, [%rd536];
	and.b16  	%rs1225, %rs1575, 15;
	add.s16 	%rs1226, %rs104, %rs1225;
	cvt.u32.u16 	%r619, %rs1226;
	mul.wide.u32 	%rd537, %r619, 2;
	add.s64 	%rd538, %rd4, %rd537;
	ld.global.u16 	%rs1574, [%rd538];
	and.b16  	%rs1227, %rs1574, 15;
	add.s16 	%rs1228, %rs105, %rs1227;
	cvt.u32.u16 	%r620, %rs1228;
	mul.wide.u32 	%rd539, %r620, 2;
	add.s64 	%rd540, %rd4, %rd539;
	ld.global.u16 	%rs1573, [%rd540];
	and.b16  	%rs1229, %rs1573, 15;
	add.s16 	%rs1230, %rs106, %rs1229;
	cvt.u32.u16 	%r621, %rs1230;
	mul.wide.u32 	%rd541, %r621, 2;
	add.s64 	%rd542, %rd4, %rd541;
	ld.global.u16 	%rs1572, [%rd542];
	and.b16  	%rs1231, %rs1572, 15;
	add.s16 	%rs1232, %rs107, %rs1231;
	cvt.u32.u16 	%r622, %rs1232;
	mul.wide.u32 	%rd543, %r622, 2;
	add.s64 	%rd544, %rd4, %rd543;
	ld.global.u16 	%rs1571, [%rd544];
	and.b16  	%rs1233, %rs1571, 15;
	add.s16 	%rs1234, %rs108, %rs1233;
	cvt.u32.u16 	%r623, %rs1234;
	mul.wide.u32 	%rd545, %r623, 2;
	add.s64 	%rd546, %rd4, %rd545;
	ld.global.u16 	%rs1570, [%rd546];
	and.b16  	%rs1235, %rs1570, 15;
	add.s16 	%rs1236, %rs109, %rs1235;
	cvt.u32.u16 	%r624, %rs1236;
	mul.wide.u32 	%rd547, %r624, 2;
	add.s64 	%rd548, %rd4, %rd547;
	ld.global.u16 	%rs1569, [%rd548];
	and.b16  	%rs1237, %rs1569, 15;
	add.s16 	%rs1238, %rs110, %rs1237;
	cvt.u32.u16 	%r625, %rs1238;
	mul.wide.u32 	%rd549, %r625, 2;
	add.s64 	%rd550, %rd4, %rd549;
	ld.global.u16 	%rs1568, [%rd550];
	and.b16  	%rs1239, %rs1568, 15;
	add.s16 	%rs1240, %rs111, %rs1239;
	cvt.u32.u16 	%r626, %rs1240;
	mul.wide.u32 	%rd551, %r626, 2;
	add.s64 	%rd552, %rd4, %rd551;
	ld.global.u16 	%rs1567, [%rd552];
	and.b16  	%rs1241, %rs1567, 15;
	add.s16 	%rs1242, %rs112, %rs1241;
	cvt.u32.u16 	%r627, %rs1242;
	mul.wide.u32 	%rd553, %r627, 2;
	add.s64 	%rd554, %rd4, %rd553;
	ld.global.u16 	%rs1566, [%rd554];
	and.b16  	%rs1243, %rs1566, 15;
	add.s16 	%rs1244, %rs113, %rs1243;
	cvt.u32.u16 	%r628, %rs1244;
	mul.wide.u32 	%rd555, %r628, 2;
	add.s64 	%rd556, %rd4, %rd555;
	ld.global.u16 	%rs1565, [%rd556];
	and.b16  	%rs1245, %rs1565, 15;
	add.s16 	%rs1246, %rs114, %rs1245;
	cvt.u32.u16 	%r629, %rs1246;
	mul.wide.u32 	%rd557, %r629, 2;
	add.s64 	%rd558, %rd4, %rd557;
	ld.global.u16 	%rs1564, [%rd558];
	and.b16  	%rs1247, %rs1564, 15;
	add.s16 	%rs1248, %rs115, %rs1247;
	cvt.u32.u16 	%r630, %rs1248;
	mul.wide.u32 	%rd559, %r630, 2;
	add.s64 	%rd560, %rd4, %rd559;
	ld.global.u16 	%rs1563, [%rd560];
	and.b16  	%rs1249, %rs1563, 15;
	add.s16 	%rs1250, %rs116, %rs1249;
	cvt.u32.u16 	%r631, %rs1250;
	mul.wide.u32 	%rd561, %r631, 2;
	add.s64 	%rd562, %rd4, %rd561;
	ld.global.u16 	%rs1562, [%rd562];
	and.b16  	%rs1251, %rs1562, 15;
	add.s16 	%rs1252, %rs117, %rs1251;
	cvt.u32.u16 	%r632, %rs1252;
	mul.wide.u32 	%rd563, %r632, 2;
	add.s64 	%rd564, %rd4, %rd563;
	ld.global.u16 	%rs1561, [%rd564];
	and.b16  	%rs1253, %rs1561, 15;
	add.s16 	%rs1254, %rs118, %rs1253;
	cvt.u32.u16 	%r633, %rs1254;
	mul.wide.u32 	%rd565, %r633, 2;
	add.s64 	%rd566, %rd4, %rd565;
	ld.global.u16 	%rs1560, [%rd566];
	and.b16  	%rs1255, %rs1560, 15;
	add.s16 	%rs1256, %rs119, %rs1255;
	cvt.u32.u16 	%r634, %rs1256;
	mul.wide.u32 	%rd567, %r634, 2;
	add.s64 	%rd568, %rd4, %rd567;
	ld.global.u16 	%rs1559, [%rd568];
	and.b16  	%rs1257, %rs1559, 15;
	add.s16 	%rs1258, %rs120, %rs1257;
	cvt.u32.u16 	%r635, %rs1258;
	mul.wide.u32 	%rd569, %r635, 2;
	add.s64 	%rd570, %rd4, %rd569;
	ld.global.u16 	%rs1558, [%rd570];
	and.b16  	%rs1259, %rs1558, 15;
	add.s16 	%rs1260, %rs121, %rs1259;
	cvt.u32.u16 	%r636, %rs1260;
	mul.wide.u32 	%rd571, %r636, 2;
	add.s64 	%rd572, %rd4, %rd571;
	ld.global.u16 	%rs1557, [%rd572];
	and.b16  	%rs1261, %rs1557, 15;
	add.s16 	%rs1262, %rs122, %rs1261;
	cvt.u32.u16 	%r637, %rs1262;
	mul.wide.u32 	%rd573, %r637, 2;
	add.s64 	%rd574, %rd4, %rd573;
	ld.global.u16 	%rs1556, [%rd574];
	and.b16  	%rs1263, %rs1556, 15;
	add.s16 	%rs1264, %rs123, %rs1263;
	cvt.u32.u16 	%r638, %rs1264;
	mul.wide.u32 	%rd575, %r638, 2;
	add.s64 	%rd576, %rd4, %rd575;
	ld.global.u16 	%rs1555, [%rd576];
	and.b16  	%rs1265, %rs1555, 15;
	add.s16 	%rs1266, %rs124, %rs1265;
	cvt.u32.u16 	%r639, %rs1266;
	mul.wide.u32 	%rd577, %r639, 2;
	add.s64 	%rd578, %rd4, %rd577;
	ld.global.u16 	%rs1554, [%rd578];
	and.b16  	%rs1267, %rs1554, 15;
	add.s16 	%rs1268, %rs125, %rs1267;
	cvt.u32.u16 	%r640, %rs1268;
	mul.wide.u32 	%rd579, %r640, 2;
	add.s64 	%rd580, %rd4, %rd579;
	ld.global.u16 	%rs1553, [%rd580];
	and.b16  	%rs1269, %rs1553, 15;
	add.s16 	%rs1270, %rs126, %rs1269;
	cvt.u32.u16 	%r641, %rs1270;
	mul.wide.u32 	%rd581, %r641, 2;
	add.s64 	%rd582, %rd4, %rd581;
	ld.global.u16 	%rs1552, [%rd582];
	and.b16  	%rs1271, %rs1552, 15;
	add.s16 	%rs1272, %rs127, %rs1271;
	cvt.u32.u16 	%r642, %rs1272;
	mul.wide.u32 	%rd583, %r642, 2;
	add.s64 	%rd584, %rd4, %rd583;
	ld.global.u16 	%rs1551, [%rd584];
$L__BB6_61:
	bar.sync 	0;
	mov.b32 	%r789, {%rs1532, %rs1579};
	st.shared.u32 	[%r6], %r789;
	mov.b32 	%r790, {%rs1578, %rs1577};
	st.shared.u32 	[%r6+4], %r790;
	mov.b32 	%r791, {%rs1576, %rs1575};
	st.shared.u32 	[%r6+8], %r791;
	mov.b32 	%r792, {%rs1574, %rs1573};
	st.shared.u32 	[%r6+12], %r792;
	mov.b32 	%r793, {%rs1572, %rs1571};
	st.shared.u32 	[%r6+16], %r793;
	mov.b32 	%r794, {%rs1570, %rs1569};
	st.shared.u32 	[%r6+20], %r794;
	mov.b32 	%r795, {%rs1568, %rs1567};
	st.shared.u32 	[%r6+24], %r795;
	mov.b32 	%r796, {%rs1566, %rs1565};
	st.shared.u32 	[%r6+28], %r796;
	mov.b32 	%r797, {%rs1564, %rs1563};
	st.shared.u32 	[%r6+32], %r797;
	mov.b32 	%r798, {%rs1562, %rs1561};
	st.shared.u32 	[%r6+36], %r798;
	mov.b32 	%r799, {%rs1560, %rs1559};
	st.shared.u32 	[%r6+40], %r799;
	mov.b32 	%r800, {%rs1558, %rs1557};
	st.shared.u32 	[%r6+44], %r800;
	mov.b32 	%r801, {%rs1556, %rs1555};
	st.shared.u32 	[%r6+48], %r801;
	mov.b32 	%r802, {%rs1554, %rs1553};
	st.shared.u32 	[%r6+52], %r802;
	mov.b32 	%r803, {%rs1552, %rs1551};
	st.shared.u32 	[%r6+56], %r803;
	bar.warp.sync 	-1;
	ld.shared.u16 	%rs1501, [%r5];
	ld.shared.u16 	%rs1502, [%r5+64];
	ld.shared.u16 	%rs1503, [%r5+128];
	ld.shared.u16 	%rs1504, [%r5+192];
	ld.shared.u16 	%rs1505, [%r5+256];
	ld.shared.u16 	%rs1506, [%r5+320];
	ld.shared.u16 	%rs1507, [%r5+384];
	ld.shared.u16 	%rs1508, [%r5+448];
	ld.shared.u16 	%rs1509, [%r5+512];
	ld.shared.u16 	%rs1510, [%r5+576];
	ld.shared.u16 	%rs1511, [%r5+640];
	ld.shared.u16 	%rs1512, [%r5+704];
	ld.shared.u16 	%rs1513, [%r5+768];
	ld.shared.u16 	%rs1514, [%r5+832];
	ld.shared.u16 	%rs1515, [%r5+896];
	ld.shared.u16 	%rs1516, [%r5+960];
	ld.shared.u16 	%rs1517, [%r5+1024];
	ld.shared.u16 	%rs1518, [%r5+1088];
	ld.shared.u16 	%rs1519, [%r5+1152];
	ld.shared.u16 	%rs1520, [%r5+1216];
	ld.shared.u16 	%rs1521, [%r5+1280];
	ld.shared.u16 	%rs1522, [%r5+1344];
	ld.shared.u16 	%rs1523, [%r5+1408];
	ld.shared.u16 	%rs1524, [%r5+1472];
	ld.shared.u16 	%rs1525, [%r5+1536];
	ld.shared.u16 	%rs1526, [%r5+1600];
	ld.shared.u16 	%rs1527, [%r5+1664];
	ld.shared.u16 	%rs1528, [%r5+1728];
	ld.shared.u16 	%rs1529, [%r5+1792];
	ld.shared.u16 	%rs1530, [%r5+1856];
	add.s64 	%rd770, %rd1, %rd397;
	st.global.u16 	[%rd770], %rs1501;
	st.global.u16 	[%rd770+64], %rs1502;
	st.global.u16 	[%rd770+128], %rs1503;
	st.global.u16 	[%rd770+192], %rs1504;
	st.global.u16 	[%rd770+256], %rs1505;
	st.global.u16 	[%rd770+320], %rs1506;
	st.global.u16 	[%rd770+384], %rs1507;
	st.global.u16 	[%rd770+448], %rs1508;
	st.global.u16 	[%rd770+512], %rs1509;
	st.global.u16 	[%rd770+576], %rs1510;
	st.global.u16 	[%rd770+640], %rs1511;
	st.global.u16 	[%rd770+704], %rs1512;
	st.global.u16 	[%rd770+768], %rs1513;
	st.global.u16 	[%rd770+832], %rs1514;
	st.global.u16 	[%rd770+896], %rs1515;
	st.global.u16 	[%rd770+960], %rs1516;
	st.global.u16 	[%rd770+1024], %rs1517;
	st.global.u16 	[%rd770+1088], %rs1518;
	st.global.u16 	[%rd770+1152], %rs1519;
	st.global.u16 	[%rd770+1216], %rs1520;
	st.global.u16 	[%rd770+1280], %rs1521;
	st.global.u16 	[%rd770+1344], %rs1522;
	st.global.u16 	[%rd770+1408], %rs1523;
	st.global.u16 	[%rd770+1472], %rs1524;
	st.global.u16 	[%rd770+1536], %rs1525;
	st.global.u16 	[%rd770+1600], %rs1526;
	st.global.u16 	[%rd770+1664], %rs1527;
	st.global.u16 	[%rd770+1728], %rs1528;
	st.global.u16 	[%rd770+1792], %rs1529;
	st.global.u16 	[%rd770+1856], %rs1530;
	bra.uni 	$L__BB6_246;
$L__BB6_62:
	setp.eq.s64 	%p2, %rd6, 0;
	@%p2 bra 	$L__BB6_246;
	cvt.u32.u64 	%r28, %rd6;
	shl.b64 	%rd23, %rd5, 1;
	add.s64 	%rd24, %rd2, %rd23;
	mov.u32 	%r29, %tid.x;
	ld.global.u16 	%rs1610, [%rd24];
	and.b32  	%r77, %r29, 31;
	and.b32  	%r78, %r29, 992;
	mul.lo.s32 	%r79, %r78, 30;
	or.b32  	%r30, %r79, %r77;
	setp.ge.u32 	%p3, %r30, %r28;
	shl.b32 	%r80, %r30, 1;
	cvt.u64.u32 	%rd25, %r80;
	add.s64 	%rd12, %rd24, %rd25;
	mov.u16 	%rs1581, %rs1610;
	@%p3 bra 	$L__BB6_65;
	ld.global.u16 	%rs1581, [%rd12];
$L__BB6_65:
	add.s32 	%r31, %r30, 32;
	setp.ge.u32 	%p4, %r31, %r28;
	mov.u16 	%rs1582, %rs1610;
	@%p4 bra 	$L__BB6_67;
	ld.global.u16 	%rs1582, [%rd12+64];
$L__BB6_67:
	add.s32 	%r32, %r30, 64;
	setp.ge.u32 	%p5, %r32, %r28;
	mov.u16 	%rs1583, %rs1610;
	@%p5 bra 	$L__BB6_69;
	ld.global.u16 	%rs1583, [%rd12+128];
$L__BB6_69:
	add.s32 	%r33, %r30, 96;
	setp.ge.u32 	%p6, %r33, %r28;
	mov.u16 	%rs1584, %rs1610;
	@%p6 bra 	$L__BB6_71;
	ld.global.u16 	%rs1584, [%rd12+192];
$L__BB6_71:
	add.s32 	%r34, %r30, 128;
	setp.ge.u32 	%p7, %r34, %r28;
	mov.u16 	%rs1585, %rs1610;
	@%p7 bra 	$L__BB6_73;
	ld.global.u16 	%rs1585, [%rd12+256];
$L__BB6_73:
	add.s32 	%r35, %r30, 160;
	setp.ge.u32 	%p8, %r35, %r28;
	mov.u16 	%rs1586, %rs1610;
	@%p8 bra 	$L__BB6_75;
	ld.global.u16 	%rs1586, [%rd12+320];
$L__BB6_75:
	add.s32 	%r36, %r30, 192;
	setp.ge.u32 	%p9, %r36, %r28;
	mov.u16 	%rs1587, %rs1610;
	@%p9 bra 	$L__BB6_77;
	ld.global.u16 	%rs1587, [%rd12+384];
$L__BB6_77:
	add.s32 	%r37, %r30, 224;
	setp.ge.u32 	%p10, %r37, %r28;
	mov.u16 	%rs1588, %rs1610;
	@%p10 bra 	$L__BB6_79;
	ld.global.u16 	%rs1588, [%rd12+448];
$L__BB6_79:
	add.s32 	%r38, %r30, 256;
	setp.ge.u32 	%p11, %r38, %r28;
	mov.u16 	%rs1589, %rs1610;
	@%p11 bra 	$L__BB6_81;
	ld.global.u16 	%rs1589, [%rd12+512];
$L__BB6_81:
	add.s32 	%r39, %r30, 288;
	setp.ge.u32 	%p12, %r39, %r28;
	mov.u16 	%rs1590, %rs1610;
	@%p12 bra 	$L__BB6_83;
	ld.global.u16 	%rs1590, [%rd12+576];
$L__BB6_83:
	add.s32 	%r40, %r30, 320;
	setp.ge.u32 	%p13, %r40, %r28;
	mov.u16 	%rs1591, %rs1610;
	@%p13 bra 	$L__BB6_85;
	ld.global.u16 	%rs1591, [%rd12+640];
$L__BB6_85:
	add.s32 	%r81, %r30, 352;
	setp.ge.u32 	%p14, %r81, %r28;
	mov.u16 	%rs1592, %rs1610;
	@%p14 bra 	$L__BB6_87;
	ld.global.u16 	%rs1592, [%rd12+704];
$L__BB6_87:
	add.s32 	%r82, %r30, 384;
	setp.ge.u32 	%p15, %r82, %r28;
	mov.u16 	%rs1593, %rs1610;
	@%p15 bra 	$L__BB6_89;
	ld.global.u16 	%rs1593, [%rd12+768];
$L__BB6_89:
	add.s32 	%r41, %r30, 416;
	setp.ge.u32 	%p16, %r41, %r28;
	mov.u16 	%rs1594, %rs1610;
	@%p16 bra 	$L__BB6_91;
	ld.global.u16 	%rs1594, [%rd12+832];
$L__BB6_91:
	add.s32 	%r42, %r30, 448;
	setp.ge.u32 	%p17, %r42, %r28;
	mov.u16 	%rs1595, %rs1610;
	@%p17 bra 	$L__BB6_93;
	ld.global.u16 	%rs1595, [%rd12+896];
$L__BB6_93:
	add.s32 	%r43, %r30, 480;
	setp.ge.u32 	%p18, %r43, %r28;
	mov.u16 	%rs1596, %rs1610;
	@%p18 bra 	$L__BB6_95;
	ld.global.u16 	%rs1596, [%rd12+960];
$L__BB6_95:
	add.s32 	%r44, %r30, 512;
	setp.ge.u32 	%p19, %r44, %r28;
	mov.u16 	%rs1597, %rs1610;
	@%p19 bra 	$L__BB6_97;
	ld.global.u16 	%rs1597, [%rd12+1024];
$L__BB6_97:
	add.s32 	%r83, %r30, 544;
	setp.ge.u32 	%p20, %r83, %r28;
	mov.u16 	%rs1598, %rs1610;
	@%p20 bra 	$L__BB6_99;
	ld.global.u16 	%rs1598, [%rd12+1088];
$L__BB6_99:
	add.s32 	%r84, %r30, 576;
	setp.ge.u32 	%p21, %r84, %r28;
	mov.u16 	%rs1599, %rs1610;
	@%p21 bra 	$L__BB6_101;
	ld.global.u16 	%rs1599, [%rd12+1152];
$L__BB6_101:
	add.s32 	%r45, %r30, 608;
	setp.ge.u32 	%p22, %r45, %r28;
	mov.u16 	%rs1600, %rs1610;
	@%p22 bra 	$L__BB6_103;
	ld.global.u16 	%rs1600, [%rd12+1216];
$L__BB6_103:
	add.s32 	%r85, %r30, 640;
	setp.ge.u32 	%p23, %r85, %r28;
	mov.u16 	%rs1601, %rs1610;
	@%p23 bra 	$L__BB6_105;
	ld.global.u16 	%rs1601, [%rd12+1280];
$L__BB6_105:
	add.s32 	%r86, %r30, 672;
	setp.ge.u32 	%p24, %r86, %r28;
	mov.u16 	%rs1602, %rs1610;
	@%p24 bra 	$L__BB6_107;
	ld.global.u16 	%rs1602, [%rd12+1344];
$L__BB6_107:
	add.s32 	%r87, %r30, 704;
	setp.ge.u32 	%p25, %r87, %r28;
	mov.u16 	%rs1603, %rs1610;
	@%p25 bra 	$L__BB6_109;
	ld.global.u16 	%rs1603, [%rd12+1408];
$L__BB6_109:
	add.s32 	%r46, %r30, 736;
	setp.ge.u32 	%p26, %r46, %r28;
	mov.u16 	%rs1604, %rs1610;
	@%p26 bra 	$L__BB6_111;
	ld.global.u16 	%rs1604, [%rd12+1472];
$L__BB6_111:
	add.s32 	%r47, %r30, 768;
	setp.ge.u32 	%p27, %r47, %r28;
	mov.u16 	%rs1605, %rs1610;
	@%p27 bra 	$L__BB6_113;
	ld.global.u16 	%rs1605, [%rd12+1536];
$L__BB6_113:
	add.s32 	%r48, %r30, 800;
	setp.ge.u32 	%p28, %r48, %r28;
	mov.u16 	%rs1606, %rs1610;
	@%p28 bra 	$L__BB6_115;
	ld.global.u16 	%rs1606, [%rd12+1600];
$L__BB6_115:
	add.s32 	%r49, %r30, 832;
	setp.ge.u32 	%p29, %r49, %r28;
	mov.u16 	%rs1607, %rs1610;
	@%p29 bra 	$L__BB6_117;
	ld.global.u16 	%rs1607, [%rd12+1664];
$L__BB6_117:
	add.s32 	%r50, %r30, 864;
	setp.ge.u32 	%p30, %r50, %r28;
	mov.u16 	%rs1608, %rs1610;
	@%p30 bra 	$L__BB6_119;
	ld.global.u16 	%rs1608, [%rd12+1728];
$L__BB6_119:
	add.s32 	%r51, %r30, 896;
	setp.ge.u32 	%p31, %r51, %r28;
	mov.u16 	%rs1609, %rs1610;
	@%p31 bra 	$L__BB6_121;
	ld.global.u16 	%rs1609, [%rd12+1792];
$L__BB6_121:
	add.s32 	%r52, %r30, 928;
	setp.ge.u32 	%p32, %r52, %r28;
	@%p32 bra 	$L__BB6_123;
	ld.global.u16 	%rs1610, [%rd12+1856];
$L__BB6_123:
	// begin inline asm
	mov.u32 %r88, %laneid;
	// end inline asm
	shr.u32 	%r54, %r29, 5;
	mad.lo.s32 	%r89, %r54, 960, %r88;
	shl.b32 	%r90, %r89, 1;
	mov.u32 	%r91, _ZZN3cub18CUB_300001_SM_10006detail4scan16DeviceScanKernelINS2_10policy_hubIttty7ComposeE10Policy1000EPtS8_NS0_13ScanTileStateItLb1EEES5_NS0_8NullTypeEytLb0ESB_EEvT0_T1_T2_iT3_T4_T5_E12temp_storage;
	add.s32 	%r55, %r91, %r90;
	st.shared.u16 	[%r55], %rs1581;
	st.shared.u16 	[%r55+64], %rs1582;
	st.shared.u16 	[%r55+128], %rs1583;
	st.shared.u16 	[%r55+192], %rs1584;
	st.shared.u16 	[%r55+256], %rs1585;
	st.shared.u16 	[%r55+320], %rs1586;
	st.shared.u16 	[%r55+384], %rs1587;
	st.shared.u16 	[%r55+448], %rs1588;
	st.shared.u16 	[%r55+512], %rs1589;
	st.shared.u16 	[%r55+576], %rs1590;
	st.shared.u16 	[%r55+640], %rs1591;
	st.shared.u16 	[%r55+704], %rs1592;
	st.shared.u16 	[%r55+768], %rs1593;
	st.shared.u16 	[%r55+832], %rs1594;
	st.shared.u16 	[%r55+896], %rs1595;
	st.shared.u16 	[%r55+960], %rs1596;
	st.shared.u16 	[%r55+1024], %rs1597;
	st.shared.u16 	[%r55+1088], %rs1598;
	st.shared.u16 	[%r55+1152], %rs1599;
	st.shared.u16 	[%r55+1216], %rs1600;
	st.shared.u16 	[%r55+1280], %rs1601;
	st.shared.u16 	[%r55+1344], %rs1602;
	st.shared.u16 	[%r55+1408], %rs1603;
	st.shared.u16 	[%r55+1472], %rs1604;
	st.shared.u16 	[%r55+1536], %rs1605;
	st.shared.u16 	[%r55+1600], %rs1606;
	st.shared.u16 	[%r55+1664], %rs1607;
	st.shared.u16 	[%r55+1728], %rs1608;
	st.shared.u16 	[%r55+1792], %rs1609;
	st.shared.u16 	[%r55+1856], %rs1610;
	bar.warp.sync 	-1;
	mad.lo.s32 	%r56, %r88, 58, %r55;
	ld.shared.u32 	%r92, [%r56];
	mov.b32 	{%rs1613, %rs293}, %r92;
	ld.shared.u32 	%r93, [%r56+4];
	mov.b32 	{%rs294, %rs295}, %r93;
	ld.shared.u32 	%r94, [%r56+8];
	mov.b32 	{%rs296, %rs297}, %r94;
	ld.shared.u32 	%r95, [%r56+12];
	mov.b32 	{%rs298, %rs299}, %r95;
	ld.shared.u32 	%r96, [%r56+16];
	mov.b32 	{%rs300, %rs301}, %r96;
	ld.shared.u32 	%r97, [%r56+20];
	mov.b32 	{%rs302, %rs303}, %r97;
	ld.shared.u32 	%r98, [%r56+24];
	mov.b32 	{%rs304, %rs305}, %r98;
	ld.shared.u32 	%r99, [%r56+28];
	mov.b32 	{%rs306, %rs307}, %r99;
	ld.shared.u32 	%r100, [%r56+32];
	mov.b32 	{%rs308, %rs309}, %r100;
	ld.shared.u32 	%r101, [%r56+36];
	mov.b32 	{%rs310, %rs311}, %r101;
	ld.shared.u32 	%r102, [%r56+40];
	mov.b32 	{%rs312, %rs313}, %r102;
	ld.shared.u32 	%r103, [%r56+44];
	mov.b32 	{%rs314, %rs315}, %r103;
	ld.shared.u32 	%r104, [%r56+48];
	mov.b32 	{%rs316, %rs317}, %r104;
	ld.shared.u32 	%r105, [%r56+52];
	mov.b32 	{%rs318, %rs319}, %r105;
	ld.shared.u32 	%r106, [%r56+56];
	mov.b32 	{%rs320, %rs321}, %r106;
	bar.sync 	0;
	setp.ne.s32 	%p33, %r1, 0;
	@%p33 bra 	$L__BB6_133;
	and.b16  	%rs800, %rs293, 15;
	mul.lo.s16 	%rs322, %rs800, 12;
	and.b16  	%rs323, %rs1613, 15;
	add.s16 	%rs801, %rs322, %rs323;
	cvt.u32.u16 	%r344, %rs801;
	mul.wide.u32 	%rd244, %r344, 2;
	add.s64 	%rd245, %rd4, %rd244;
	ld.global.u16 	%rs802, [%rd245];
	and.b16  	%rs803, %rs294, 15;
	mul.lo.s16 	%rs324, %rs803, 12;
	and.b16  	%rs804, %rs802, 15;
	add.s16 	%rs805, %rs324, %rs804;
	cvt.u32.u16 	%r345, %rs805;
	mul.wide.u32 	%rd246, %r345, 2;
	add.s64 	%rd247, %rd4, %rd246;
	ld.global.u16 	%rs806, [%rd247];
	and.b16  	%rs807, %rs295, 15;
	mul.lo.s16 	%rs325, %rs807, 12;
	and.b16  	%rs808, %rs806, 15;
	add.s16 	%rs809, %rs325, %rs808;
	cvt.u32.u16 	%r346, %rs809;
	mul.wide.u32 	%rd248, %r346, 2;
	add.s64 	%rd249, %rd4, %rd248;
	ld.global.u16 	%rs810, [%rd249];
	and.b16  	%rs811, %rs296, 15;
	mul.lo.s16 	%rs326, %rs811, 12;
	and.b16  	%rs812, %rs810, 15;
	add.s16 	%rs813, %rs326, %rs812;
	cvt.u32.u16 	%r347, %rs813;
	mul.wide.u32 	%rd250, %r347, 2;
	add.s64 	%rd251, %rd4, %rd250;
	ld.global.u16 	%rs814, [%rd251];
	and.b16  	%rs815, %rs297, 15;
	mul.lo.s16 	%rs327, %rs815, 12;
	and.b16  	%rs816, %rs814, 15;
	add.s16 	%rs817, %rs327, %rs816;
	cvt.u32.u16 	%r348, %rs817;
	mul.wide.u32 	%rd252, %r348, 2;
	add.s64 	%rd253, %rd4, %rd252;
	ld.global.u16 	%rs818, [%rd253];
	and.b16  	%rs819, %rs298, 15;
	mul.lo.s16 	%rs328, %rs819, 12;
	and.b16  	%rs820, %rs818, 15;
	add.s16 	%rs821, %rs328, %rs820;
	cvt.u32.u16 	%r349, %rs821;
	mul.wide.u32 	%rd254, %r349, 2;
	add.s64 	%rd255, %rd4, %rd254;
	ld.global.u16 	%rs822, [%rd255];
	and.b16  	%rs823, %rs299, 15;
	mul.lo.s16 	%rs329, %rs823, 12;
	and.b16  	%rs824, %rs822, 15;
	add.s16 	%rs825, %rs329, %rs824;
	cvt.u32.u16 	%r350, %rs825;
	mul.wide.u32 	%rd256, %r350, 2;
	add.s64 	%rd257, %rd4, %rd256;
	ld.global.u16 	%rs826, [%rd257];
	and.b16  	%rs827, %rs300, 15;
	mul.lo.s16 	%rs330, %rs827, 12;
	and.b16  	%rs828, %rs826, 15;
	add.s16 	%rs829, %rs330, %rs828;
	cvt.u32.u16 	%r351, %rs829;
	mul.wide.u32 	%rd258, %r351, 2;
	add.s64 	%rd259, %rd4, %rd258;
	ld.global.u16 	%rs830, [%rd259];
	and.b16  	%rs831, %rs301, 15;
	mul.lo.s16 	%rs331, %rs831, 12;
	and.b16  	%rs832, %rs830, 15;
	add.s16 	%rs833, %rs331, %rs832;
	cvt.u32.u16 	%r352, %rs833;
	mul.wide.u32 	%rd260, %r352, 2;
	add.s64 	%rd261, %rd4, %rd260;
	ld.global.u16 	%rs834, [%rd261];
	and.b16  	%rs835, %rs302, 15;
	mul.lo.s16 	%rs332, %rs835, 12;
	and.b16  	%rs836, %rs834, 15;
	add.s16 	%rs837, %rs332, %rs836;
	cvt.u32.u16 	%r353, %rs837;
	mul.wide.u32 	%rd262, %r353, 2;
	add.s64 	%rd263, %rd4, %rd262;
	ld.global.u16 	%rs838, [%rd263];
	and.b16  	%rs839, %rs303, 15;
	mul.lo.s16 	%rs333, %rs839, 12;
	and.b16  	%rs840, %rs838, 15;
	add.s16 	%rs841, %rs333, %rs840;
	cvt.u32.u16 	%r354, %rs841;
	mul.wide.u32 	%rd264, %r354, 2;
	add.s64 	%rd265, %rd4, %rd264;
	ld.global.u16 	%rs842, [%rd265];
	and.b16  	%rs843, %rs304, 15;
	mul.lo.s16 	%rs334, %rs843, 12;
	and.b16  	%rs844, %rs842, 15;
	add.s16 	%rs845, %rs334, %rs844;
	cvt.u32.u16 	%r355, %rs845;
	mul.wide.u32 	%rd266, %r355, 2;
	add.s64 	%rd267, %rd4, %rd266;
	ld.global.u16 	%rs846, [%rd267];
	and.b16  	%rs847, %rs305, 15;
	mul.lo.s16 	%rs335, %rs847, 12;
	and.b16  	%rs848, %rs846, 15;
	add.s16 	%rs849, %rs335, %rs848;
	cvt.u32.u16 	%r356, %rs849;
	mul.wide.u32 	%rd268, %r356, 2;
	add.s64 	%rd269, %rd4, %rd268;
	ld.global.u16 	%rs850, [%rd269];
	and.b16  	%rs851, %rs306, 15;
	mul.lo.s16 	%rs336, %rs851, 12;
	and.b16  	%rs852, %rs850, 15;
	add.s16 	%rs853, %rs336, %rs852;
	cvt.u32.u16 	%r357, %rs853;
	mul.wide.u32 	%rd270, %r357, 2;
	add.s64 	%rd271, %rd4, %rd270;
	ld.global.u16 	%rs854, [%rd271];
	and.b16  	%rs855, %rs307, 15;
	mul.lo.s16 	%rs337, %rs855, 12;
	and.b16  	%rs856, %rs854, 15;
	add.s16 	%rs857, %rs337, %rs856;
	cvt.u32.u16 	%r358, %rs857;
	mul.wide.u32 	%rd272, %r358, 2;
	add.s64 	%rd273, %rd4, %rd272;
	ld.global.u16 	%rs858, [%rd273];
	and.b16  	%rs859, %rs308, 15;
	mul.lo.s16 	%rs338, %rs859, 12;
	and.b16  	%rs860, %rs858, 15;
	add.s16 	%rs861, %rs338, %rs860;
	cvt.u32.u16 	%r359, %rs861;
	mul.wide.u32 	%rd274, %r359, 2;
	add.s64 	%rd275, %rd4, %rd274;
	ld.global.u16 	%rs862, [%rd275];
	and.b16  	%rs863, %rs309, 15;
	mul.lo.s16 	%rs339, %rs863, 12;
	and.b16  	%rs864, %rs862, 15;
	add.s16 	%rs865, %rs339, %rs864;
	cvt.u32.u16 	%r360, %rs865;
	mul.wide.u32 	%rd276, %r360, 2;
	add.s64 	%rd277, %rd4, %rd276;
	ld.global.u16 	%rs866, [%rd277];
	and.b16  	%rs867, %rs310, 15;
	mul.lo.s16 	%rs340, %rs867, 12;
	and.b16  	%rs868, %rs866, 15;
	add.s16 	%rs869, %rs340, %rs868;
	cvt.u32.u16 	%r361, %rs869;
	mul.wide.u32 	%rd278, %r361, 2;
	add.s64 	%rd279, %rd4, %rd278;
	ld.global.u16 	%rs870, [%rd279];
	and.b16  	%rs871, %rs311, 15;
	mul.lo.s16 	%rs341, %rs871, 12;
	and.b16  	%rs872, %rs870, 15;
	add.s16 	%rs873, %rs341, %rs872;
	cvt.u32.u16 	%r362, %rs873;
	mul.wide.u32 	%rd280, %r362, 2;
	add.s64 	%rd281, %rd4, %rd280;
	ld.global.u16 	%rs874, [%rd281];
	and.b16  	%rs875, %rs312, 15;
	mul.lo.s16 	%rs342, %rs875, 12;
	and.b16  	%rs876, %rs874, 15;
	add.s16 	%rs877, %rs342, %rs876;
	cvt.u32.u16 	%r363, %rs877;
	mul.wide.u32 	%rd282, %r363, 2;
	add.s64 	%rd283, %rd4, %rd282;
	ld.global.u16 	%rs878, [%rd283];
	and.b16  	%rs879, %rs313, 15;
	mul.lo.s16 	%rs343, %rs879, 12;
	and.b16  	%rs880, %rs878, 15;
	add.s16 	%rs881, %rs343, %rs880;
	cvt.u32.u16 	%r364, %rs881;
	mul.wide.u32 	%rd284, %r364, 2;
	add.s64 	%rd285, %rd4, %rd284;
	ld.global.u16 	%rs882, [%rd285];
	and.b16  	%rs883, %rs314, 15;
	mul.lo.s16 	%rs344, %rs883, 12;
	and.b16  	%rs884, %rs882, 15;
	add.s16 	%rs885, %rs344, %rs884;
	cvt.u32.u16 	%r365, %rs885;
	mul.wide.u32 	%rd286, %r365, 2;
	add.s64 	%rd287, %rd4, %rd286;
	ld.global.u16 	%rs886, [%rd287];
	and.b16  	%rs887, %rs315, 15;
	mul.lo.s16 	%rs345, %rs887, 12;
	and.b16  	%rs888, %rs886, 15;
	add.s16 	%rs889, %rs345, %rs888;
	cvt.u32.u16 	%r366, %rs889;
	mul.wide.u32 	%rd288, %r366, 2;
	add.s64 	%rd289, %rd4, %rd288;
	ld.global.u16 	%rs890, [%rd289];
	and.b16  	%rs891, %rs316, 15;
	mul.lo.s16 	%rs346, %rs891, 12;
	and.b16  	%rs892, %rs890, 15;
	add.s16 	%rs893, %rs346, %rs892;
	cvt.u32.u16 	%r367, %rs893;
	mul.wide.u32 	%rd290, %r367, 2;
	add.s64 	%rd291, %rd4, %rd290;
	ld.global.u16 	%rs894, [%rd291];
	and.b16  	%rs895, %rs317, 15;
	mul.lo.s16 	%rs347, %rs895, 12;
	and.b16  	%rs896, %rs894, 15;
	add.s16 	%rs897, %rs347, %rs896;
	cvt.u32.u16 	%r368, %rs897;
	mul.wide.u32 	%rd292, %r368, 2;
	add.s64 	%rd293, %rd4, %rd292;
	ld.global.u16 	%rs898, [%rd293];
	and.b16  	%rs899, %rs318, 15;
	mul.lo.s16 	%rs348, %rs899, 12;
	and.b16  	%rs900, %rs898, 15;
	add.s16 	%rs901, %rs348, %rs900;
	cvt.u32.u16 	%r369, %rs901;
	mul.wide.u32 	%rd294, %r369, 2;
	add.s64 	%rd295, %rd4, %rd294;
	ld.global.u16 	%rs902, [%rd295];
	and.b16  	%rs903, %rs319, 15;
	mul.lo.s16 	%rs349, %rs903, 12;
	and.b16  	%rs904, %rs902, 15;
	add.s16 	%rs905, %rs349, %rs904;
	cvt.u32.u16 	%r370, %rs905;
	mul.wide.u32 	%rd296, %r370, 2;
	add.s64 	%rd297, %rd4, %rd296;
	ld.global.u16 	%rs906, [%rd297];
	and.b16  	%rs907, %rs320, 15;
	mul.lo.s16 	%rs350, %rs907, 12;
	and.b16  	%rs908, %rs906, 15;
	add.s16 	%rs909, %rs350, %rs908;
	cvt.u32.u16 	%r371, %rs909;
	mul.wide.u32 	%rd298, %r371, 2;
	add.s64 	%rd299, %rd4, %rd298;
	ld.global.u16 	%rs910, [%rd299];
	and.b16  	%rs911, %rs321, 15;
	mul.lo.s16 	%rs351, %rs911, 12;
	and.b16  	%rs912, %rs910, 15;
	add.s16 	%rs913, %rs351, %rs912;
	cvt.u32.u16 	%r372, %rs913;
	mul.wide.u32 	%rd300, %r372, 2;
	add.s64 	%rd301, %rd4, %rd300;
	ld.global.u16 	%rs914, [%rd301];
	cvt.u32.u16 	%r315, %rs914;
	mov.b32 	%r341, 1;
	mov.b32 	%r342, 0;
	mov.b32 	%r343, -1;
	// begin inline asm
	shfl.sync.up.b32 %r314, %r315, %r341, %r342, %r343;
	// end inline asm
	and.b16  	%rs915, %rs914, 15;
	mul.lo.s16 	%rs916, %rs915, 12;
	cvt.u64.u16 	%rd302, %rs916;
	and.b32  	%r373, %r314, 15;
	cvt.u64.u32 	%rd303, %r373;
	add.s64 	%rd304, %rd303, %rd302;
	shl.b64 	%rd305, %rd304, 1;
	add.s64 	%rd306, %rd4, %rd305;
	ld.global.u16 	%rs917, [%rd306];
	setp.lt.s32 	%p74, %r88, 1;
	selp.b16 	%rs918, %rs914, %rs917, %p74;
	cvt.u32.u16 	%r320, %rs918;
	mov.b32 	%r321, 2;
	// begin inline asm
	shfl.sync.up.b32 %r319, %r320, %r321, %r342, %r343;
	// end inline asm
	and.b16  	%rs919, %rs918, 15;
	mul.lo.s16 	%rs920, %rs919, 12;
	cvt.u64.u16 	%rd307, %rs920;
	and.b32  	%r374, %r319, 15;
	cvt.u64.u32 	%rd308, %r374;
	add.s64 	%rd309, %rd308, %rd307;
	shl.b64 	%rd310, %rd309, 1;
	add.s64 	%rd311, %rd4, %rd310;
	ld.global.u16 	%rs921, [%rd311];
	setp.lt.s32 	%p75, %r88, 2;
	selp.b16 	%rs922, %rs918, %rs921, %p75;
	cvt.u32.u16 	%r325, %rs922;
	mov.b32 	%r326, 4;
	// begin inline asm
	shfl.sync.up.b32 %r324, %r325, %r326, %r342, %r343;
	// end inline asm
	and.b16  	%rs923, %rs922, 15;
	mul.lo.s16 	%rs924, %rs923, 12;
	cvt.u64.u16 	%rd312, %rs924;
	and.b32  	%r375, %r324, 15;
	cvt.u64.u32 	%rd313, %r375;
	add.s64 	%rd314, %rd313, %rd312;
	shl.b64 	%rd315, %rd314, 1;
	add.s64 	%rd316, %rd4, %rd315;
	ld.global.u16 	%rs925, [%rd316];
	setp.lt.s32 	%p76, %r88, 4;
	selp.b16 	%rs926, %rs922, %rs925, %p76;
	cvt.u32.u16 	%r330, %rs926;
	mov.b32 	%r331, 8;
	// begin inline asm
	shfl.sync.up.b32 %r329, %r330, %r331, %r342, %r343;
	// end inline asm
	and.b16  	%rs927, %rs926, 15;
	mul.lo.s16 	%rs928, %rs927, 12;
	cvt.u64.u16 	%rd317, %rs928;
	and.b32  	%r376, %r329, 15;
	cvt.u64.u32 	%rd318, %r376;
	add.s64 	%rd319, %rd318, %rd317;
	shl.b64 	%rd320, %rd319, 1;
	add.s64 	%rd321, %rd4, %rd320;
	ld.global.u16 	%rs929, [%rd321];
	setp.lt.s32 	%p77, %r88, 8;
	selp.b16 	%rs930, %rs926, %rs929, %p77;
	cvt.u32.u16 	%r335, %rs930;
	mov.b32 	%r336, 16;
	// begin inline asm
	shfl.sync.up.b32 %r334, %r335, %r336, %r342, %r343;
	// end inline asm
	and.b16  	%rs931, %rs930, 15;
	mul.lo.s16 	%rs932, %rs931, 12;
	cvt.u64.u16 	%rd322, %rs932;
	and.b32  	%r377, %r334, 15;
	cvt.u64.u32 	%rd323, %r377;
	add.s64 	%rd324, %rd323, %rd322;
	shl.b64 	%rd325, %rd324, 1;
	add.s64 	%rd326, %rd4, %rd325;
	ld.global.u16 	%rs352, [%rd326];
	setp.lt.s32 	%p78, %r88, 16;
	selp.b16 	%rs933, %rs930, %rs352, %p78;
	cvt.u32.u16 	%r340, %rs933;
	// begin inline asm
	shfl.sync.up.b32 %r339, %r340, %r341, %r342, %r343;
	// end inline asm
	cvt.u16.u32 	%rs1612, %r339;
	setp.ne.s32 	%p79, %r88, 31;
	@%p79 bra 	$L__BB6_126;
	shl.b32 	%r378, %r54, 1;
	mov.u32 	%r379, _ZZN3cub18CUB_300001_SM_10006detail4scan16DeviceScanKernelINS2_10policy_hubIttty7ComposeE10Policy1000EPtS8_NS0_13ScanTileStateItLb1EEES5_NS0_8NullTypeEytLb0ESB_EEvT0_T1_T2_iT3_T4_T5_E12temp_storage;
	add.s32 	%r380, %r379, %r378;
	st.shared.u16 	[%r380+16], %rs352;
$L__BB6_126:
	bar.sync 	0;
	.pragma "used_bytes_mask 63";
	ld.shared.v4.u16 	{%rs934, %rs935, %rs936, %rs937}, [_ZZN3cub18CUB_300001_SM_10006detail4scan16DeviceScanKernelINS2_10policy_hubIttty7ComposeE10Policy1000EPtS8_NS0_13ScanTileStateItLb1EEES5_NS0_8NullTypeEytLb0ESB_EEvT0_T1_T2_iT3_T4_T5_E12temp_storage+16];
	and.b16  	%rs938, %rs935, 15;
	and.b16  	%rs939, %rs934, 15;
	mad.lo.s16 	%rs940, %rs938, 12, %rs939;
	cvt.u32.u16 	%r381, %rs940;
	mul.wide.u32 	%rd327, %r381, 2;
	add.s64 	%rd328, %rd4, %rd327;
	ld.global.u16 	%rs941, [%rd328];
	setp.eq.s32 	%p80, %r54, 2;
	selp.b16 	%rs1611, %rs941, %rs934, %p80;
	and.b16  	%rs942, %rs936, 15;
	and.b16  	%rs943, %rs941, 15;
	mad.lo.s16 	%rs944, %rs942, 12, %rs943;
	cvt.u32.u16 	%r382, %rs944;
	mul.wide.u32 	%rd329, %r382, 2;
	add.s64 	%rd13, %rd4, %rd329;
	setp.ne.s32 	%p81, %r54, 3;
	@%p81 bra 	$L__BB6_128;
	ld.global.u16 	%rs1611, [%rd13];
$L__BB6_128:
	setp.lt.u32 	%p82, %r29, 32;
	@%p82 bra 	$L__BB6_130;
	and.b16  	%rs945, %rs1612, 15;
	and.b16  	%rs946, %rs1611, 15;
	mad.lo.s16 	%rs947, %rs945, 12, %rs946;
	cvt.u32.u16 	%r383, %rs947;
	mul.wide.u32 	%rd330, %r383, 2;
	add.s64 	%rd331, %rd4, %rd330;
	ld.global.u16 	%rs948, [%rd331];
	setp.eq.s32 	%p83, %r88, 0;
	selp.b16 	%rs1612, %rs1611, %rs948, %p83;
$L__BB6_130:
	setp.eq.s32 	%p84, %r29, 0;
	@%p84 bra 	$L__BB6_132;
	and.b16  	%rs949, %rs1612, 15;
	mad.lo.s16 	%rs950, %rs323, 12, %rs949;
	cvt.u32.u16 	%r384, %rs950;
	mul.wide.u32 	%rd332, %r384, 2;
	add.s64 	%rd333, %rd4, %rd332;
	ld.global.u16 	%rs1613, [%rd333];
$L__BB6_132:
	and.b16  	%rs951, %rs1613, 15;
	add.s16 	%rs952, %rs322, %rs951;
	cvt.u32.u16 	%r385, %rs952;
	mul.wide.u32 	%rd334, %r385, 2;
	add.s64 	%rd335, %rd4, %rd334;
	ld.global.u16 	%rs1660, [%rd335];
	and.b16  	%rs953, %rs1660, 15;
	add.s16 	%rs954, %rs324, %rs953;
	cvt.u32.u16 	%r386, %rs954;
	mul.wide.u32 	%rd336, %r386, 2;
	add.s64 	%rd337, %rd4, %rd336;
	ld.global.u16 	%rs1659, [%rd337];
	and.b16  	%rs955, %rs1659, 15;
	add.s16 	%rs956, %rs325, %rs955;
	cvt.u32.u16 	%r387, %rs956;
	mul.wide.u32 	%rd338, %r387, 2;
	add.s64 	%rd339, %rd4, %rd338;
	ld.global.u16 	%rs1658, [%rd339];
	and.b16  	%rs957, %rs1658, 15;
	add.s16 	%rs958, %rs326, %rs957;
	cvt.u32.u16 	%r388, %rs958;
	mul.wide.u32 	%rd340, %r388, 2;
	add.s64 	%rd341, %rd4, %rd340;
	ld.global.u16 	%rs1657, [%rd341];
	and.b16  	%rs959, %rs1657, 15;
	add.s16 	%rs960, %rs327, %rs959;
	cvt.u32.u16 	%r389, %rs960;
	mul.wide.u32 	%rd342, %r389, 2;
	add.s64 	%rd343, %rd4, %rd342;
	ld.global.u16 	%rs1656, [%rd343];
	and.b16  	%rs961, %rs1656, 15;
	add.s16 	%rs962, %rs328, %rs961;
	cvt.u32.u16 	%r390, %rs962;
	mul.wide.u32 	%rd344, %r390, 2;
	add.s64 	%rd345, %rd4, %rd344;
	ld.global.u16 	%rs1655, [%rd345];
	and.b16  	%rs963, %rs1655, 15;
	add.s16 	%rs964, %rs329, %rs963;
	cvt.u32.u16 	%r391, %rs964;
	mul.wide.u32 	%rd346, %r391, 2;
	add.s64 	%rd347, %rd4, %rd346;
	ld.global.u16 	%rs1654, [%rd347];
	and.b16  	%rs965, %rs1654, 15;
	add.s16 	%rs966, %rs330, %rs965;
	cvt.u32.u16 	%r392, %rs966;
	mul.wide.u32 	%rd348, %r392, 2;
	add.s64 	%rd349, %rd4, %rd348;
	ld.global.u16 	%rs1653, [%rd349];
	and.b16  	%rs967, %rs1653, 15;
	add.s16 	%rs968, %rs331, %rs967;
	cvt.u32.u16 	%r393, %rs968;
	mul.wide.u32 	%rd350, %r393, 2;
	add.s64 	%rd351, %rd4, %rd350;
	ld.global.u16 	%rs1652, [%rd351];
	and.b16  	%rs969, %rs1652, 15;
	add.s16 	%rs970, %rs332, %rs969;
	cvt.u32.u16 	%r394, %rs970;
	mul.wide.u32 	%rd352, %r394, 2;
	add.s64 	%rd353, %rd4, %rd352;
	ld.global.u16 	%rs1651, [%rd353];
	and.b16  	%rs971, %rs1651, 15;
	add.s16 	%rs972, %rs333, %rs971;
	cvt.u32.u16 	%r395, %rs972;
	mul.wide.u32 	%rd354, %r395, 2;
	add.s64 	%rd355, %rd4, %rd354;
	ld.global.u16 	%rs1650, [%rd355];
	and.b16  	%rs973, %rs1650, 15;
	add.s16 	%rs974, %rs334, %rs973;
	cvt.u32.u16 	%r396, %rs974;
	mul.wide.u32 	%rd356, %r396, 2;
	add.s64 	%rd357, %rd4, %rd356;
	ld.global.u16 	%rs1649, [%rd357];
	and.b16  	%rs975, %rs1649, 15;
	add.s16 	%rs976, %rs335, %rs975;
	cvt.u32.u16 	%r397, %rs976;
	mul.wide.u32 	%rd358, %r397, 2;
	add.s64 	%rd359, %rd4, %rd358;
	ld.global.u16 	%rs1648, [%rd359];
	and.b16  	%rs977, %rs1648, 15;
	add.s16 	%rs978, %rs336, %rs977;
	cvt.u32.u16 	%r398, %rs978;
	mul.wide.u32 	%rd360, %r398, 2;
	add.s64 	%rd361, %rd4, %rd360;
	ld.global.u16 	%rs1647, [%rd361];
	and.b16  	%rs979, %rs1647, 15;
	add.s16 	%rs980, %rs337, %rs979;
	cvt.u32.u16 	%r399, %rs980;
	mul.wide.u32 	%rd362, %r399, 2;
	add.s64 	%rd363, %rd4, %rd362;
	ld.global.u16 	%rs1646, [%rd363];
	and.b16  	%rs981, %rs1646, 15;
	add.s16 	%rs982, %rs338, %rs981;
	cvt.u32.u16 	%r400, %rs982;
	mul.wide.u32 	%rd364, %r400, 2;
	add.s64 	%rd365, %rd4, %rd364;
	ld.global.u16 	%rs1645, [%rd365];
	and.b16  	%rs983, %rs1645, 15;
	add.s16 	%rs984, %rs339, %rs983;
	cvt.u32.u16 	%r401, %rs984;
	mul.wide.u32 	%rd366, %r401, 2;
	add.s64 	%rd367, %rd4, %rd366;
	ld.global.u16 	%rs1644, [%rd367];
	and.b16  	%rs985, %rs1644, 15;
	add.s16 	%rs986, %rs340, %rs985;
	cvt.u32.u16 	%r402, %rs986;
	mul.wide.u32 	%rd368, %r402, 2;
	add.s64 	%rd369, %rd4, %rd368;
	ld.global.u16 	%rs1643, [%rd369];
	and.b16  	%rs987, %rs1643, 15;
	add.s16 	%rs988, %rs341, %rs987;
	cvt.u32.u16 	%r403, %rs988;
	mul.wide.u32 	%rd370, %r403, 2;
	add.s64 	%rd371, %rd4, %rd370;
	ld.global.u16 	%rs1642, [%rd371];
	and.b16  	%rs989, %rs1642, 15;
	add.s16 	%rs990, %rs342, %rs989;
	cvt.u32.u16 	%r404, %rs990;
	mul.wide.u32 	%rd372, %r404, 2;
	add.s64 	%rd373, %rd4, %rd372;
	ld.global.u16 	%rs1641, [%rd373];
	and.b16  	%rs991, %rs1641, 15;
	add.s16 	%rs992, %rs343, %rs991;
	cvt.u32.u16 	%r405, %rs992;
	mul.wide.u32 	%rd374, %r405, 2;
	add.s64 	%rd375, %rd4, %rd374;
	ld.global.u16 	%rs1640, [%rd375];
	and.b16  	%rs993, %rs1640, 15;
	add.s16 	%rs994, %rs344, %rs993;
	cvt.u32.u16 	%r406, %rs994;
	mul.wide.u32 	%rd376, %r406, 2;
	add.s64 	%rd377, %rd4, %rd376;
	ld.global.u16 	%rs1639, [%rd377];
	and.b16  	%rs995, %rs1639, 15;
	add.s16 	%rs996, %rs345, %rs995;
	cvt.u32.u16 	%r407, %rs996;
	mul.wide.u32 	%rd378, %r407, 2;
	add.s64 	%rd379, %rd4, %rd378;
	ld.global.u16 	%rs1638, [%rd379];
	and.b16  	%rs997, %rs1638, 15;
	add.s16 	%rs998, %rs346, %rs997;
	cvt.u32.u16 	%r408, %rs998;
	mul.wide.u32 	%rd380, %r408, 2;
	add.s64 	%rd381, %rd4, %rd380;
	ld.global.u16 	%rs1637, [%rd381];
	and.b16  	%rs999, %rs1637, 15;
	add.s16 	%rs1000, %rs347, %rs999;
	cvt.u32.u16 	%r409, %rs1000;
	mul.wide.u32 	%rd382, %r409, 2;
	add.s64 	%rd383, %rd4, %rd382;
	ld.global.u16 	%rs1636, [%rd383];
	and.b16  	%rs1001, %rs1636, 15;
	add.s16 	%rs1002, %rs348, %rs1001;
	cvt.u32.u16 	%r410, %rs1002;
	mul.wide.u32 	%rd384, %r410, 2;
	add.s64 	%rd385, %rd4, %rd384;
	ld.global.u16 	%rs1635, [%rd385];
	and.b16  	%rs1003, %rs1635, 15;
	add.s16 	%rs1004, %rs349, %rs1003;
	cvt.u32.u16 	%r411, %rs1004;
	mul.wide.u32 	%rd386, %r411, 2;
	add.s64 	%rd387, %rd4, %rd386;
	ld.global.u16 	%rs1634, [%rd387];
	and.b16  	%rs1005, %rs1634, 15;
	add.s16 	%rs1006, %rs350, %rs1005;
	cvt.u32.u16 	%r412, %rs1006;
	mul.wide.u32 	%rd388, %r412, 2;
	add.s64 	%rd389, %rd4, %rd388;
	ld.global.u16 	%rs1633, [%rd389];
	and.b16  	%rs1007, %rs1633, 15;
	add.s16 	%rs1008, %rs351, %rs1007;
	cvt.u32.u16 	%r413, %rs1008;
	mul.wide.u32 	%rd390, %r413, 2;
	add.s64 	%rd391, %rd4, %rd390;
	ld.global.u16 	%rs1632, [%rd391];
	bra.uni 	$L__BB6_184;
$L__BB6_133:
	and.b16  	%rs553, %rs293, 15;
	mul.lo.s16 	%rs390, %rs553, 12;
	and.b16  	%rs391, %rs1613, 15;
	add.s16 	%rs554, %rs390, %rs391;
	cvt.u32.u16 	%r137, %rs554;
	mul.wide.u32 	%rd26, %r137, 2;
	add.s64 	%rd27, %rd4, %rd26;
	ld.global.u16 	%rs555, [%rd27];
	and.b16  	%rs556, %rs294, 15;
	mul.lo.s16 	%rs392, %rs556, 12;
	and.b16  	%rs557, %rs555, 15;
	add.s16 	%rs558, %rs392, %rs557;
	cvt.u32.u16 	%r138, %rs558;
	mul.wide.u32 	%rd28, %r138, 2;
	add.s64 	%rd29, %rd4, %rd28;
	ld.global.u16 	%rs559, [%rd29];
	and.b16  	%rs560, %rs295, 15;
	mul.lo.s16 	%rs393, %rs560, 12;
	and.b16  	%rs561, %rs559, 15;
	add.s16 	%rs562, %rs393, %rs561;
	cvt.u32.u16 	%r139, %rs562;
	mul.wide.u32 	%rd30, %r139, 2;
	add.s64 	%rd31, %rd4, %rd30;
	ld.global.u16 	%rs563, [%rd31];
	and.b16  	%rs564, %rs296, 15;
	mul.lo.s16 	%rs394, %rs564, 12;
	and.b16  	%rs565, %rs563, 15;
	add.s16 	%rs566, %rs394, %rs565;
	cvt.u32.u16 	%r140, %rs566;
	mul.wide.u32 	%rd32, %r140, 2;
	add.s64 	%rd33, %rd4, %rd32;
	ld.global.u16 	%rs567, [%rd33];
	and.b16  	%rs568, %rs297, 15;
	mul.lo.s16 	%rs395, %rs568, 12;
	and.b16  	%rs569, %rs567, 15;
	add.s16 	%rs570, %rs395, %rs569;
	cvt.u32.u16 	%r141, %rs570;
	mul.wide.u32 	%rd34, %r141, 2;
	add.s64 	%rd35, %rd4, %rd34;
	ld.global.u16 	%rs571, [%rd35];
	and.b16  	%rs572, %rs298, 15;
	mul.lo.s16 	%rs396, %rs572, 12;
	and.b16  	%rs573, %rs571, 15;
	add.s16 	%rs574, %rs396, %rs573;
	cvt.u32.u16 	%r142, %rs574;
	mul.wide.u32 	%rd36, %r142, 2;
	add.s64 	%rd37, %rd4, %rd36;
	ld.global.u16 	%rs575, [%rd37];
	and.b16  	%rs576, %rs299, 15;
	mul.lo.s16 	%rs397, %rs576, 12;
	and.b16  	%rs577, %rs575, 15;
	add.s16 	%rs578, %rs397, %rs577;
	cvt.u32.u16 	%r143, %rs578;
	mul.wide.u32 	%rd38, %r143, 2;
	add.s64 	%rd39, %rd4, %rd38;
	ld.global.u16 	%rs579, [%rd39];
	and.b16  	%rs580, %rs300, 15;
	mul.lo.s16 	%rs398, %rs580, 12;
	and.b16  	%rs581, %rs579, 15;
	add.s16 	%rs582, %rs398, %rs581;
	cvt.u32.u16 	%r144, %rs582;
	mul.wide.u32 	%rd40, %r144, 2;
	add.s64 	%rd41, %rd4, %rd40;
	ld.global.u16 	%rs583, [%rd41];
	and.b16  	%rs584, %rs301, 15;
	mul.lo.s16 	%rs399, %rs584, 12;
	and.b16  	%rs585, %rs583, 15;
	add.s16 	%rs586, %rs399, %rs585;
	cvt.u32.u16 	%r145, %rs586;
	mul.wide.u32 	%rd42, %r145, 2;
	add.s64 	%rd43, %rd4, %rd42;
	ld.global.u16 	%rs587, [%rd43];
	and.b16  	%rs588, %rs302, 15;
	mul.lo.s16 	%rs400, %rs588, 12;
	and.b16  	%rs589, %rs587, 15;
	add.s16 	%rs590, %rs400, %rs589;
	cvt.u32.u16 	%r146, %rs590;
	mul.wide.u32 	%rd44, %r146, 2;
	add.s64 	%rd45, %rd4, %rd44;
	ld.global.u16 	%rs591, [%rd45];
	and.b16  	%rs592, %rs303, 15;
	mul.lo.s16 	%rs401, %rs592, 12;
	and.b16  	%rs593, %rs591, 15;
	add.s16 	%rs594, %rs401, %rs593;
	cvt.u32.u16 	%r147, %rs594;
	mul.wide.u32 	%rd46, %r147, 2;
	add.s64 	%rd47, %rd4, %rd46;
	ld.global.u16 	%rs595, [%rd47];
	and.b16  	%rs596, %rs304, 15;
	mul.lo.s16 	%rs402, %rs596, 12;
	and.b16  	%rs597, %rs595, 15;
	add.s16 	%rs598, %rs402, %rs597;
	cvt.u32.u16 	%r148, %rs598;
	mul.wide.u32 	%rd48, %r148, 2;
	add.s64 	%rd49, %rd4, %rd48;
	ld.global.u16 	%rs599, [%rd49];
	and.b16  	%rs600, %rs305, 15;
	mul.lo.s16 	%rs403, %rs600, 12;
	and.b16  	%rs601, %rs599, 15;
	add.s16 	%rs602, %rs403, %rs601;
	cvt.u32.u16 	%r149, %rs602;
	mul.wide.u32 	%rd50, %r149, 2;
	add.s64 	%rd51, %rd4, %rd50;
	ld.global.u16 	%rs603, [%rd51];
	and.b16  	%rs604, %rs306, 15;
	mul.lo.s16 	%rs404, %rs604, 12;
	and.b16  	%rs605, %rs603, 15;
	add.s16 	%rs606, %rs404, %rs605;
	cvt.u32.u16 	%r150, %rs606;
	mul.wide.u32 	%rd52, %r150, 2;
	add.s64 	%rd53, %rd4, %rd52;
	ld.global.u16 	%rs607, [%rd53];
	and.b16  	%rs608, %rs307, 15;
	mul.lo.s16 	%rs405, %rs608, 12;
	and.b16  	%rs609, %rs607, 15;
	add.s16 	%rs610, %rs405, %rs609;
	cvt.u32.u16 	%r151, %rs610;
	mul.wide.u32 	%rd54, %r151, 2;
	add.s64 	%rd55, %rd4, %rd54;
	ld.global.u16 	%rs611, [%rd55];
	and.b16  	%rs612, %rs308, 15;
	mul.lo.s16 	%rs406, %rs612, 12;
	and.b16  	%rs613, %rs611, 15;
	add.s16 	%rs614, %rs406, %rs613;
	cvt.u32.u16 	%r152, %rs614;
	mul.wide.u32 	%rd56, %r152, 2;
	add.s64 	%rd57, %rd4, %rd56;
	ld.global.u16 	%rs615, [%rd57];
	and.b16  	%rs616, %rs309, 15;
	mul.lo.s16 	%rs407, %rs616, 12;
	and.b16  	%rs617, %rs615, 15;
	add.s16 	%rs618, %rs407, %rs617;
	cvt.u32.u16 	%r153, %rs618;
	mul.wide.u32 	%rd58, %r153, 2;
	add.s64 	%rd59, %rd4, %rd58;
	ld.global.u16 	%rs619, [%rd59];
	and.b16  	%rs620, %rs310, 15;
	mul.lo.s16 	%rs408, %rs620, 12;
	and.b16  	%rs621, %rs619, 15;
	add.s16 	%rs622, %rs408, %rs621;
	cvt.u32.u16 	%r154, %rs622;
	mul.wide.u32 	%rd60, %r154, 2;
	add.s64 	%rd61, %rd4, %rd60;
	ld.global.u16 	%rs623, [%rd61];
	and.b16  	%rs624, %rs311, 15;
	mul.lo.s16 	%rs409, %rs624, 12;
	and.b16  	%rs625, %rs623, 15;
	add.s16 	%rs626, %rs409, %rs625;
	cvt.u32.u16 	%r155, %rs626;
	mul.wide.u32 	%rd62, %r155, 2;
	add.s64 	%rd63, %rd4, %rd62;
	ld.global.u16 	%rs627, [%rd63];
	and.b16  	%rs628, %rs312, 15;
	mul.lo.s16 	%rs410, %rs628, 12;
	and.b16  	%rs629, %rs627, 15;
	add.s16 	%rs630, %rs410, %rs629;
	cvt.u32.u16 	%r156, %rs630;
	mul.wide.u32 	%rd64, %r156, 2;
	add.s64 	%rd65, %rd4, %rd64;
	ld.global.u16 	%rs631, [%rd65];
	and.b16  	%rs632, %rs313, 15;
	mul.lo.s16 	%rs411, %rs632, 12;
	and.b16  	%rs633, %rs631, 15;
	add.s16 	%rs634, %rs411, %rs633;
	cvt.u32.u16 	%r157, %rs634;
	mul.wide.u32 	%rd66, %r157, 2;
	add.s64 	%rd67, %rd4, %rd66;
	ld.global.u16 	%rs635, [%rd67];
	and.b16  	%rs636, %rs314, 15;
	mul.lo.s16 	%rs412, %rs636, 12;
	and.b16  	%rs637, %rs635, 15;
	add.s16 	%rs638, %rs412, %rs637;
	cvt.u32.u16 	%r158, %rs638;
	mul.wide.u32 	%rd68, %r158, 2;
	add.s64 	%rd69, %rd4, %rd68;
	ld.global.u16 	%rs639, [%rd69];
	and.b16  	%rs640, %rs315, 15;
	mul.lo.s16 	%rs413, %rs640, 12;
	and.b16  	%rs641, %rs639, 15;
	add.s16 	%rs642, %rs413, %rs641;
	cvt.u32.u16 	%r159, %rs642;
	mul.wide.u32 	%rd70, %r159, 2;
	add.s64 	%rd71, %rd4, %rd70;
	ld.global.u16 	%rs643, [%rd71];
	and.b16  	%rs644, %rs316, 15;
	mul.lo.s16 	%rs414, %rs644, 12;
	and.b16  	%rs645, %rs643, 15;
	add.s16 	%rs646, %rs414, %rs645;
	cvt.u32.u16 	%r160, %rs646;
	mul.wide.u32 	%rd72, %r160, 2;
	add.s64 	%rd73, %rd4, %rd72;
	ld.global.u16 	%rs647, [%rd73];
	and.b16  	%rs648, %rs317, 15;
	mul.lo.s16 	%rs415, %rs648, 12;
	and.b16  	%rs649, %rs647, 15;
	add.s16 	%rs650, %rs415, %rs649;
	cvt.u32.u16 	%r161, %rs650;
	mul.wide.u32 	%rd74, %r161, 2;
	add.s64 	%rd75, %rd4, %rd74;
	ld.global.u16 	%rs651, [%rd75];
	and.b16  	%rs652, %rs318, 15;
	mul.lo.s16 	%rs416, %rs652, 12;
	and.b16  	%rs653, %rs651, 15;
	add.s16 	%rs654, %rs416, %rs653;
	cvt.u32.u16 	%r162, %rs654;
	mul.wide.u32 	%rd76, %r162, 2;
	add.s64 	%rd77, %rd4, %rd76;
	ld.global.u16 	%rs655, [%rd77];
	and.b16  	%rs656, %rs319, 15;
	mul.lo.s16 	%rs417, %rs656, 12;
	and.b16  	%rs657, %rs655, 15;
	add.s16 	%rs658, %rs417, %rs657;
	cvt.u32.u16 	%r163, %rs658;
	mul.wide.u32 	%rd78, %r163, 2;
	add.s64 	%rd79, %rd4, %rd78;
	ld.global.u16 	%rs659, [%rd79];
	and.b16  	%rs660, %rs320, 15;
	mul.lo.s16 	%rs418, %rs660, 12;
	and.b16  	%rs661, %rs659, 15;
	add.s16 	%rs662, %rs418, %rs661;
	cvt.u32.u16 	%r164, %rs662;
	mul.wide.u32 	%rd80, %r164, 2;
	add.s64 	%rd81, %rd4, %rd80;
	ld.global.u16 	%rs663, [%rd81];
	and.b16  	%rs664, %rs321, 15;
	mul.lo.s16 	%rs419, %rs664, 12;
	and.b16  	%rs665, %rs663, 15;
	add.s16 	%rs666, %rs419, %rs665;
	cvt.u32.u16 	%r165, %rs666;
	mul.wide.u32 	%rd82, %r165, 2;
	add.s64 	%rd83, %rd4, %rd82;
	ld.global.u16 	%rs667, [%rd83];
	cvt.u32.u16 	%r108, %rs667;
	mov.b32 	%r134, 1;
	mov.b32 	%r135, 0;
	mov.b32 	%r136, -1;
	// begin inline asm
	shfl.sync.up.b32 %r107, %r108, %r134, %r135, %r136;
	// end inline asm
	and.b16  	%rs668, %rs667, 15;
	mul.lo.s16 	%rs669, %rs668, 12;
	cvt.u64.u16 	%rd84, %rs669;
	and.b32  	%r166, %r107, 15;
	cvt.u64.u32 	%rd85, %r166;
	add.s64 	%rd86, %rd85, %rd84;
	shl.b64 	%rd87, %rd86, 1;
	add.s64 	%rd88, %rd4, %rd87;
	ld.global.u16 	%rs670, [%rd88];
	setp.lt.s32 	%p34, %r88, 1;
	selp.b16 	%rs671, %rs667, %rs670, %p34;
	cvt.u32.u16 	%r113, %rs671;
	mov.b32 	%r114, 2;
	// begin inline asm
	shfl.sync.up.b32 %r112, %r113, %r114, %r135, %r136;
	// end inline asm
	and.b16  	%rs672, %rs671, 15;
	mul.lo.s16 	%rs673, %rs672, 12;
	cvt.u64.u16 	%rd89, %rs673;
	and.b32  	%r167, %r112, 15;
	cvt.u64.u32 	%rd90, %r167;
	add.s64 	%rd91, %rd90, %rd89;
	shl.b64 	%rd92, %rd91, 1;
	add.s64 	%rd93, %rd4, %rd92;
	ld.global.u16 	%rs674, [%rd93];
	setp.lt.s32 	%p35, %r88, 2;
	selp.b16 	%rs675, %rs671, %rs674, %p35;
	cvt.u32.u16 	%r118, %rs675;
	mov.b32 	%r119, 4;
	// begin inline asm
	shfl.sync.up.b32 %r117, %r118, %r119, %r135, %r136;
	// end inline asm
	and.b16  	%rs676, %rs675, 15;
	mul.lo.s16 	%rs677, %rs676, 12;
	cvt.u64.u16 	%rd94, %rs677;
	and.b32  	%r168, %r117, 15;
	cvt.u64.u32 	%rd95, %r168;
	add.s64 	%rd96, %rd95, %rd94;
	shl.b64 	%rd97, %rd96, 1;
	add.s64 	%rd98, %rd4, %rd97;
	ld.global.u16 	%rs678, [%rd98];
	setp.lt.s32 	%p36, %r88, 4;
	selp.b16 	%rs679, %rs675, %rs678, %p36;
	cvt.u32.u16 	%r123, %rs679;
	mov.b32 	%r124, 8;
	// begin inline asm
	shfl.sync.up.b32 %r122, %r123, %r124, %r135, %r136;
	// end inline asm
	and.b16  	%rs680, %rs679, 15;
	mul.lo.s16 	%rs681, %rs680, 12;
	cvt.u64.u16 	%rd99, %rs681;
	and.b32  	%r169, %r122, 15;
	cvt.u64.u32 	%rd100, %r169;
	add.s64 	%rd101, %rd100, %rd99;
	shl.b64 	%rd102, %rd101, 1;
	add.s64 	%rd103, %rd4, %rd102;
	ld.global.u16 	%rs682, [%rd103];
	setp.lt.s32 	%p37, %r88, 8;
	selp.b16 	%rs683, %rs679, %rs682, %p37;
	cvt.u32.u16 	%r128, %rs683;
	mov.b32 	%r129, 16;
	// begin inline asm
	shfl.sync.up.b32 %r127, %r128, %r129, %r135, %r136;
	// end inline asm
	and.b16  	%rs684, %rs683, 15;
	mul.lo.s16 	%rs685, %rs684, 12;
	cvt.u64.u16 	%rd104, %rs685;
	and.b32  	%r170, %r127, 15;
	cvt.u64.u32 	%rd105, %r170;
	add.s64 	%rd106, %rd105, %rd104;
	shl.b64 	%rd107, %rd106, 1;
	add.s64 	%rd108, %rd4, %rd107;
	ld.global.u16 	%rs420, [%rd108];
	setp.lt.s32 	%p38, %r88, 16;
	selp.b16 	%rs686, %rs683, %rs420, %p38;
	cvt.u32.u16 	%r133, %rs686;
	// begin inline asm
	shfl.sync.up.b32 %r132, %r133, %r134, %r135, %r136;
	// end inline asm
	cvt.u16.u32 	%rs1630, %r132;
	setp.ne.s32 	%p39, %r88, 31;
	@%p39 bra 	$L__BB6_135;
	shl.b32 	%r171, %r54, 1;
	mov.u32 	%r172, _ZZN3cub18CUB_300001_SM_10006detail4scan16DeviceScanKernelINS2_10policy_hubIttty7ComposeE10Policy1000EPtS8_NS0_13ScanTileStateItLb1EEES5_NS0_8NullTypeEytLb0ESB_EEvT0_T1_T2_iT3_T4_T5_E12temp_storage;
	add.s32 	%r173, %r172, %r171;
	st.shared.u16 	[%r173+16], %rs420;
$L__BB6_135:
	bar.sync 	0;
	ld.shared.v4.u16 	{%rs687, %rs688, %rs689, %rs690}, [_ZZN3cub18CUB_300001_SM_10006detail4scan16DeviceScanKernelINS2_10policy_hubIttty7ComposeE10Policy1000EPtS8_NS0_13ScanTileStateItLb1EEES5_NS0_8NullTypeEytLb0ESB_EEvT0_T1_T2_iT3_T4_T5_E12temp_storage+16];
	and.b16  	%rs691, %rs688, 15;
	and.b16  	%rs692, %rs687, 15;
	mad.lo.s16 	%rs693, %rs691, 12, %rs692;
	cvt.u32.u16 	%r174, %rs693;
	mul.wide.u32 	%rd109, %r174, 2;
	add.s64 	%rd110, %rd4, %rd109;
	ld.global.u16 	%rs694, [%rd110];
	setp.eq.s32 	%p40, %r54, 2;
	selp.b16 	%rs695, %rs694, %rs687, %p40;
	and.b16  	%rs696, %rs689, 15;
	and.b16  	%rs697, %rs694, 15;
	mad.lo.s16 	%rs698, %rs696, 12, %rs697;
	cvt.u32.u16 	%r175, %rs698;
	mul.wide.u32 	%rd111, %r175, 2;
	add.s64 	%rd112, %rd4, %rd111;
	ld.global.u16 	%rs699, [%rd112];
	setp.eq.s32 	%p41, %r54, 3;
	selp.b16 	%rs422, %rs699, %rs695, %p41;
	and.b16  	%rs700, %rs690, 15;
	and.b16  	%rs701, %rs699, 15;
	mad.lo.s16 	%rs702, %rs700, 12, %rs701;
	cvt.u32.u16 	%r176, %rs702;
	mul.wide.u32 	%rd113, %r176, 2;
	add.s64 	%rd114, %rd4, %rd113;
	ld.global.u16 	%rs423, [%rd114];
	setp.lt.u32 	%p42, %r29, 32;
	@%p42 bra 	$L__BB6_137;
	and.b16  	%rs703, %rs1630, 15;
	and.b16  	%rs704, %rs422, 15;
	mad.lo.s16 	%rs705, %rs703, 12, %rs704;
	cvt.u32.u16 	%r177, %rs705;
	mul.wide.u32 	%rd115, %r177, 2;
	add.s64 	%rd116, %rd4, %rd115;
	ld.global.u16 	%rs706, [%rd116];
	setp.eq.s32 	%p43, %r88, 0;
	selp.b16 	%rs1630, %rs422, %rs706, %p43;
	bra.uni 	$L__BB6_181;
$L__BB6_137:
	setp.ne.s32 	%p44, %r29, 0;
	mul.wide.s32 	%rd117, %r1, 4;
	add.s64 	%rd14, %rd3, %rd117;
	@%p44 bra 	$L__BB6_139;
	st.shared.u16 	[_ZZN3cub18CUB_300001_SM_10006detail4scan16DeviceScanKernelINS2_10policy_hubIttty7ComposeE10Policy1000EPtS8_NS0_13ScanTileStateItLb1EEES5_NS0_8NullTypeEytLb0ESB_EEvT0_T1_T2_iT3_T4_T5_E12temp_storage+6], %rs423;
	add.s64 	%rd118, %rd14, 128;
	mov.b16 	%rs707, 100;
	mov.b32 	%r178, {%rs707, %rs423};
	// begin inline asm
	st.relaxed.gpu.u32 [%rd118], %r178;
	// end inline asm
$L__BB6_139:
	mov.u32 	%r57, %nctaid.x;
	setp.gt.u32 	%p45, %r57, 499;
	@%p45 bra 	$L__BB6_141;
	membar.cta;
	bra.uni 	$L__BB6_142;
$L__BB6_141:
	mov.b32 	%r179, 450;
	// begin inline asm
	nanosleep.u32 %r179;
	// end inline asm
$L__BB6_142:
	ld.param.u32 	%r804, [_ZN3cub18CUB_300001_SM_10006detail4scan16DeviceScanKernelINS2_10policy_hubIttty7ComposeE10Policy1000EPtS8_NS0_13ScanTileStateItLb1EEES5_NS0_8NullTypeEytLb0ESB_EEvT0_T1_T2_iT3_T4_T5__param_3];
	mov.u32 	%r181, %ctaid.x;
	add.s32 	%r182, %r804, %r181;
	not.b32 	%r183, %r29;
	add.s32 	%r184, %r182, %r183;
	mul.wide.s32 	%rd120, %r184, 4;
	add.s64 	%rd121, %rd3, %rd120;
	add.s64 	%rd119, %rd121, 128;
	// begin inline asm
	ld.relaxed.gpu.u32 %r180, [%rd119];
	// end inline asm
	mov.b32 	{%rs1623, %rs1617}, %r180;
$L__BB6_143:
	setp.eq.s16 	%p46, %rs1623, 99;
	mov.b32 	%r185, -1;
	vote.sync.any.pred 	%p47, %p46, %r185;
	not.pred 	%p48, %p47;
	@%p48 bra 	$L__BB6_148;
	@%p45 bra 	$L__BB6_146;
	membar.cta;
	bra.uni 	$L__BB6_147;
$L__BB6_146:
	mov.b32 	%r312, 350;
	// begin inline asm
	nanosleep.u32 %r312;
	// end inline asm
$L__BB6_147:
	// begin inline asm
	ld.relaxed.gpu.u32 %r313, [%rd119];
	// end inline asm
	mov.b32 	{%rs1623, %rs1617}, %r313;
	bra.uni 	$L__BB6_143;
$L__BB6_148:
	setp.eq.s16 	%p49, %rs1623, 101;
	mov.b32 	%r192, -1;
	vote.sync.ballot.b32 	%r193, %p49, %r192;
	// begin inline asm
	mov.u32 %r187, %lanemask_ge;
	// end inline asm
	and.b32  	%r194, %r193, %r187;
	or.b32  	%r195, %r194, -2147483648;
	add.s32 	%r196, %r195, -1;
	not.b32 	%r197, %r195;
	and.b32  	%r198, %r197, %r196;
	popc.b32 	%r59, %r198;
	cvt.u32.u16 	%r189, %rs1617;
	mov.b32 	%r190, 1;
	// begin inline asm
	shfl.sync.down.b32 %r188, %r189, %r190, %r59, %r192;
	// end inline asm
	setp.ge.s32 	%p51, %r88, %r59;
	@%p51 bra 	$L__BB6_150;
	and.b16  	%rs708, %rs1617, 15;
	mul.lo.s16 	%rs709, %rs708, 12;
	cvt.u64.u16 	%rd122, %rs709;
	and.b32  	%r199, %r188, 15;
	cvt.u64.u32 	%rd123, %r199;
	add.s64 	%rd124, %rd123, %rd122;
	shl.b64 	%rd125, %rd124, 1;
	add.s64 	%rd126, %rd4, %rd125;
	ld.global.u16 	%rs1617, [%rd126];
$L__BB6_150:
	cvt.u32.u16 	%r201, %rs1617;
	mov.b32 	%r202, 2;
	mov.b32 	%r204, -1;
	// begin inline asm
	shfl.sync.down.b32 %r200, %r201, %r202, %r59, %r204;
	// end inline asm
	add.s32 	%r205, %r88, 2;
	setp.gt.s32 	%p52, %r205, %r59;
	@%p52 bra 	$L__BB6_152;
	and.b16  	%rs710, %rs1617, 15;
	mul.lo.s16 	%rs711, %rs710, 12;
	cvt.u64.u16 	%rd127, %rs711;
	and.b32  	%r206, %r200, 15;
	cvt.u64.u32 	%rd128, %r206;
	add.s64 	%rd129, %rd127, %rd128;
	shl.b64 	%rd130, %rd129, 1;
	add.s64 	%rd131, %rd4, %rd130;
	ld.global.u16 	%rs1617, [%rd131];
$L__BB6_152:
	cvt.u32.u16 	%r208, %rs1617;
	mov.b32 	%r209, 4;
	mov.b32 	%r211, -1;
	// begin inline asm
	shfl.sync.down.b32 %r207, %r208, %r209, %r59, %r211;
	// end inline asm
	add.s32 	%r212, %r88, 4;
	setp.gt.s32 	%p53, %r212, %r59;
	@%p53 bra 	$L__BB6_154;
	and.b16  	%rs712, %rs1617, 15;
	mul.lo.s16 	%rs713, %rs712, 12;
	cvt.u64.u16 	%rd132, %rs713;
	and.b32  	%r213, %r207, 15;
	cvt.u64.u32 	%rd133, %r213;
	add.s64 	%rd134, %rd132, %rd133;
	shl.b64 	%rd135, %rd134, 1;
	add.s64 	%rd136, %rd4, %rd135;
	ld.global.u16 	%rs1617, [%rd136];
$L__BB6_154:
	cvt.u32.u16 	%r215, %rs1617;
	mov.b32 	%r216, 8;
	mov.b32 	%r218, -1;
	// begin inline asm
	shfl.sync.down.b32 %r214, %r215, %r216, %r59, %r218;
	// end inline asm
	add.s32 	%r219, %r88, 8;
	setp.gt.s32 	%p54, %r219, %r59;
	@%p54 bra 	$L__BB6_156;
	and.b16  	%rs714, %rs1617, 15;
	mul.lo.s16 	%rs715, %rs714, 12;
	cvt.u64.u16 	%rd137, %rs715;
	and.b32  	%r220, %r214, 15;
	cvt.u64.u32 	%rd138, %r220;
	add.s64 	%rd139, %rd137, %rd138;
	shl.b64 	%rd140, %rd139, 1;
	add.s64 	%rd141, %rd4, %rd140;
	ld.global.u16 	%rs1617, [%rd141];
$L__BB6_156:
	cvt.u32.u16 	%r222, %rs1617;
	mov.b32 	%r223, 16;
	mov.b32 	%r225, -1;
	// begin inline asm
	shfl.sync.down.b32 %r221, %r222, %r223, %r59, %r225;
	// end inline asm
	add.s32 	%r226, %r88, 16;
	setp.gt.s32 	%p55, %r226, %r59;
	@%p55 bra 	$L__BB6_158;
	and.b16  	%rs716, %rs1617, 15;
	mul.lo.s16 	%rs717, %rs716, 12;
	cvt.u64.u16 	%rd142, %rs717;
	and.b32  	%r227, %r221, 15;
	cvt.u64.u32 	%rd143, %r227;
	add.s64 	%rd144, %rd142, %rd143;
	shl.b64 	%rd145, %rd144, 1;
	add.s64 	%rd146, %rd4, %rd145;
	ld.global.u16 	%rs1617, [%rd146];
$L__BB6_158:
	ld.param.u32 	%r805, [_ZN3cub18CUB_300001_SM_10006detail4scan16DeviceScanKernelINS2_10policy_hubIttty7ComposeE10Policy1000EPtS8_NS0_13ScanTileStateItLb1EEES5_NS0_8NullTypeEytLb0ESB_EEvT0_T1_T2_iT3_T4_T5__param_3];
	mov.u32 	%r228, %ctaid.x;
	add.s32 	%r229, %r805, %r228;
	not.b32 	%r230, %r29;
	add.s32 	%r807, %r229, %r230;
	add.s64 	%rd16, %rd3, 128;
$L__BB6_159:
	setp.ne.s16 	%p56, %rs1623, 101;
	mov.b32 	%r231, -1;
	vote.sync.all.pred 	%p57, %p56, %r231;
	not.pred 	%p58, %p57;
	@%p58 bra 	$L__BB6_177;
	mul.wide.s32 	%rd213, %r807, 4;
	add.s64 	%rd214, %rd16, %rd213;
	add.s64 	%rd212, %rd214, -128;
	// begin inline asm
	ld.relaxed.gpu.u32 %r266, [%rd212];
	// end inline asm
	mov.b32 	{%rs1623, %rs1626}, %r266;
$L__BB6_161:
	setp.eq.s16 	%p62, %rs1623, 99;
	mov.b32 	%r267, -1;
	vote.sync.any.pred 	%p63, %p62, %r267;
	not.pred 	%p64, %p63;
	@%p64 bra 	$L__BB6_166;
	@%p45 bra 	$L__BB6_164;
	membar.cta;
	bra.uni 	$L__BB6_165;
$L__BB6_164:
	mov.b32 	%r310, 350;
	// begin inline asm
	nanosleep.u32 %r310;
	// end inline asm
$L__BB6_165:
	// begin inline asm
	ld.relaxed.gpu.u32 %r311, [%rd212];
	// end inline asm
	mov.b32 	{%rs1623, %rs1626}, %r311;
	bra.uni 	$L__BB6_161;
$L__BB6_166:
	setp.eq.s16 	%p65, %rs1623, 101;
	mov.b32 	%r273, -1;
	vote.sync.ballot.b32 	%r274, %p65, %r273;
	and.b32  	%r275, %r274, %r187;
	or.b32  	%r276, %r275, -2147483648;
	add.s32 	%r277, %r276, -1;
	not.b32 	%r278, %r276;
	and.b32  	%r279, %r278, %r277;
	popc.b32 	%r67, %r279;
	cvt.u32.u16 	%r270, %rs1626;
	mov.b32 	%r271, 1;
	// begin inline asm
	shfl.sync.down.b32 %r269, %r270, %r271, %r67, %r273;
	// end inline asm
	setp.ge.s32 	%p67, %r88, %r67;
	@%p67 bra 	$L__BB6_168;
	and.b16  	%rs787, %rs1626, 15;
	mul.lo.s16 	%rs788, %rs787, 12;
	cvt.u64.u16 	%rd215, %rs788;
	and.b32  	%r280, %r269, 15;
	cvt.u64.u32 	%rd216, %r280;
	add.s64 	%rd217, %rd216, %rd215;
	shl.b64 	%rd218, %rd217, 1;
	add.s64 	%rd219, %rd4, %rd218;
	ld.global.u16 	%rs1626, [%rd219];
$L__BB6_168:
	cvt.u32.u16 	%r282, %rs1626;
	mov.b32 	%r283, 2;
	mov.b32 	%r285, -1;
	// begin inline asm
	shfl.sync.down.b32 %r281, %r282, %r283, %r67, %r285;
	// end inline asm
	add.s32 	%r286, %r88, 2;
	setp.gt.s32 	%p68, %r286, %r67;
	@%p68 bra 	$L__BB6_170;
	and.b16  	%rs789, %rs1626, 15;
	mul.lo.s16 	%rs790, %rs789, 12;
	cvt.u64.u16 	%rd220, %rs790;
	and.b32  	%r287, %r281, 15;
	cvt.u64.u32 	%rd221, %r287;
	add.s64 	%rd222, %rd220, %rd221;
	shl.b64 	%rd223, %rd222, 1;
	add.s64 	%rd224, %rd4, %rd223;
	ld.global.u16 	%rs1626, [%rd224];
$L__BB6_170:
	cvt.u32.u16 	%r289, %rs1626;
	mov.b32 	%r290, 4;
	mov.b32 	%r292, -1;
	// begin inline asm
	shfl.sync.down.b32 %r288, %r289, %r290, %r67, %r292;
	// end inline asm
	add.s32 	%r293, %r88, 4;
	setp.gt.s32 	%p69, %r293, %r67;
	@%p69 bra 	$L__BB6_172;
	and.b16  	%rs791, %rs1626, 15;
	mul.lo.s16 	%rs792, %rs791, 12;
	cvt.u64.u16 	%rd225, %rs792;
	and.b32  	%r294, %r288, 15;
	cvt.u64.u32 	%rd226, %r294;
	add.s64 	%rd227, %rd225, %rd226;
	shl.b64 	%rd228, %rd227, 1;
	add.s64 	%rd229, %rd4, %rd228;
	ld.global.u16 	%rs1626, [%rd229];
$L__BB6_172:
	cvt.u32.u16 	%r296, %rs1626;
	mov.b32 	%r297, 8;
	mov.b32 	%r299, -1;
	// begin inline asm
	shfl.sync.down.b32 %r295, %r296, %r297, %r67, %r299;
	// end inline asm
	add.s32 	%r300, %r88, 8;
	setp.gt.s32 	%p70, %r300, %r67;
	@%p70 bra 	$L__BB6_174;
	and.b16  	%rs793, %rs1626, 15;
	mul.lo.s16 	%rs794, %rs793, 12;
	cvt.u64.u16 	%rd230, %rs794;
	and.b32  	%r301, %r295, 15;
	cvt.u64.u32 	%rd231, %r301;
	add.s64 	%rd232, %rd230, %rd231;
	shl.b64 	%rd233, %rd232, 1;
	add.s64 	%rd234, %rd4, %rd233;
	ld.global.u16 	%rs1626, [%rd234];
$L__BB6_174:
	cvt.u32.u16 	%r303, %rs1626;
	mov.b32 	%r304, 16;
	mov.b32 	%r306, -1;
	// begin inline asm
	shfl.sync.down.b32 %r302, %r303, %r304, %r67, %r306;
	// end inline asm
	add.s32 	%r307, %r88, 16;
	setp.gt.s32 	%p71, %r307, %r67;
	@%p71 bra 	$L__BB6_176;
	and.b16  	%rs795, %rs1626, 15;
	mul.lo.s16 	%rs796, %rs795, 12;
	cvt.u64.u16 	%rd235, %rs796;
	and.b32  	%r308, %r302, 15;
	cvt.u64.u32 	%rd236, %r308;
	add.s64 	%rd237, %rd235, %rd236;
	shl.b64 	%rd238, %rd237, 1;
	add.s64 	%rd239, %rd4, %rd238;
	ld.global.u16 	%rs1626, [%rd239];
$L__BB6_176:
	and.b16  	%rs797, %rs1617, 15;
	and.b16  	%rs798, %rs1626, 15;
	mad.lo.s16 	%rs799, %rs797, 12, %rs798;
	cvt.u32.u16 	%r309, %rs799;
	mul.wide.u32 	%rd240, %r309, 2;
	add.s64 	%rd241, %rd4, %rd240;
	ld.global.u16 	%rs1617, [%rd241];
	add.s32 	%r807, %r807, -32;
	bra.uni 	$L__BB6_159;
$L__BB6_177:
	@%p44 bra 	$L__BB6_179;
	and.b16  	%rs718, %rs423, 15;
	and.b16  	%rs719, %rs1617, 15;
	mad.lo.s16 	%rs720, %rs718, 12, %rs719;
	cvt.u32.u16 	%r234, %rs720;
	mul.wide.u32 	%rd148, %r234, 2;
	add.s64 	%rd149, %rd4, %rd148;
	ld.global.u16 	%rs721, [%rd149];
	add.s64 	%rd147, %rd14, 128;
	mov.b16 	%rs722, 101;
	mov.b32 	%r233, {%rs722, %rs721};
	// begin inline asm
	st.relaxed.gpu.u32 [%rd147], %r233;
	// end inline asm
	st.shared.u16 	[_ZZN3cub18CUB_300001_SM_10006detail4scan16DeviceScanKernelINS2_10policy_hubIttty7ComposeE10Policy1000EPtS8_NS0_13ScanTileStateItLb1EEES5_NS0_8NullTypeEytLb0ESB_EEvT0_T1_T2_iT3_T4_T5_E12temp_storage+2], %rs1617;
	st.shared.u16 	[_ZZN3cub18CUB_300001_SM_10006detail4scan16DeviceScanKernelINS2_10policy_hubIttty7ComposeE10Policy1000EPtS8_NS0_13ScanTileStateItLb1EEES5_NS0_8NullTypeEytLb0ESB_EEvT0_T1_T2_iT3_T4_T5_E12temp_storage+4], %rs721;
$L__BB6_179:
	setp.ne.s32 	%p60, %r88, 0;
	@%p60 bra 	$L__BB6_181;
	st.shared.u16 	[_ZZN3cub18CUB_300001_SM_10006detail4scan16DeviceScanKernelINS2_10policy_hubIttty7ComposeE10Policy1000EPtS8_NS0_13ScanTileStateItLb1EEES5_NS0_8NullTypeEytLb0ESB_EEvT0_T1_T2_iT3_T4_T5_E12temp_storage+28], %rs1617;
	mov.u16 	%rs1630, %rs1617;
$L__BB6_181:
	bar.sync 	0;
	setp.eq.s32 	%p61, %r29, 0;
	@%p61 bra 	$L__BB6_183;
	ld.shared.u16 	%rs723, [_ZZN3cub18CUB_300001_SM_10006detail4scan16DeviceScanKernelINS2_10policy_hubIttty7ComposeE10Policy1000EPtS8_NS0_13ScanTileStateItLb1EEES5_NS0_8NullTypeEytLb0ESB_EEvT0_T1_T2_iT3_T4_T5_E12temp_storage+28];
	and.b16  	%rs724, %rs1630, 15;
	and.b16  	%rs725, %rs723, 15;
	mad.lo.s16 	%rs726, %rs724, 12, %rs725;
	cvt.u32.u16 	%r235, %rs726;
	mul.wide.u32 	%rd150, %r235, 2;
	add.s64 	%rd151, %rd4, %rd150;
	ld.global.u16 	%rs1630, [%rd151];
$L__BB6_183:
	and.b16  	%rs727, %rs1630, 15;
	mad.lo.s16 	%rs728, %rs391, 12, %rs727;
	cvt.u32.u16 	%r236, %rs728;
	mul.wide.u32 	%rd152, %r236, 2;
	add.s64 	%rd153, %rd4, %rd152;
	ld.global.u16 	%rs1613, [%rd153];
	and.b16  	%rs729, %rs1613, 15;
	add.s16 	%rs730, %rs390, %rs729;
	cvt.u32.u16 	%r237, %rs730;
	mul.wide.u32 	%rd154, %r237, 2;
	add.s64 	%rd155, %rd4, %rd154;
	ld.global.u16 	%rs1660, [%rd155];
	and.b16  	%rs731, %rs1660, 15;
	add.s16 	%rs732, %rs392, %rs731;
	cvt.u32.u16 	%r238, %rs732;
	mul.wide.u32 	%rd156, %r238, 2;
	add.s64 	%rd157, %rd4, %rd156;
	ld.global.u16 	%rs1659, [%rd157];
	and.b16  	%rs733, %rs1659, 15;
	add.s16 	%rs734, %rs393, %rs733;
	cvt.u32.u16 	%r239, %rs734;
	mul.wide.u32 	%rd158, %r239, 2;
	add.s64 	%rd159, %rd4, %rd158;
	ld.global.u16 	%rs1658, [%rd159];
	and.b16  	%rs735, %rs1658, 15;
	add.s16 	%rs736, %rs394, %rs735;
	cvt.u32.u16 	%r240, %rs736;
	mul.wide.u32 	%rd160, %r240, 2;
	add.s64 	%rd161, %rd4, %rd160;
	ld.global.u16 	%rs1657, [%rd161];
	and.b16  	%rs737, %rs1657, 15;
	add.s16 	%rs738, %rs395, %rs737;
	cvt.u32.u16 	%r241, %rs738;
	mul.wide.u32 	%rd162, %r241, 2;
	add.s64 	%rd163, %rd4, %rd162;
	ld.global.u16 	%rs1656, [%rd163];
	and.b16  	%rs739, %rs1656, 15;
	add.s16 	%rs740, %rs396, %rs739;
	cvt.u32.u16 	%r242, %rs740;
	mul.wide.u32 	%rd164, %r242, 2;
	add.s64 	%rd165, %rd4, %rd164;
	ld.global.u16 	%rs1655, [%rd165];
	and.b16  	%rs741, %rs1655, 15;
	add.s16 	%rs742, %rs397, %rs741;
	cvt.u32.u16 	%r243, %rs742;
	mul.wide.u32 	%rd166, %r243, 2;
	add.s64 	%rd167, %rd4, %rd166;
	ld.global.u16 	%rs1654, [%rd167];
	and.b16  	%rs743, %rs1654, 15;
	add.s16 	%rs744, %rs398, %rs743;
	cvt.u32.u16 	%r244, %rs744;
	mul.wide.u32 	%rd168, %r244, 2;
	add.s64 	%rd169, %rd4, %rd168;
	ld.global.u16 	%rs1653, [%rd169];
	and.b16  	%rs745, %rs1653, 15;
	add.s16 	%rs746, %rs399, %rs745;
	cvt.u32.u16 	%r245, %rs746;
	mul.wide.u32 	%rd170, %r245, 2;
	add.s64 	%rd171, %rd4, %rd170;
	ld.global.u16 	%rs1652, [%rd171];
	and.b16  	%rs747, %rs1652, 15;
	add.s16 	%rs748, %rs400, %rs747;
	cvt.u32.u16 	%r246, %rs748;
	mul.wide.u32 	%rd172, %r246, 2;
	add.s64 	%rd173, %rd4, %rd172;
	ld.global.u16 	%rs1651, [%rd173];
	and.b16  	%rs749, %rs1651, 15;
	add.s16 	%rs750, %rs401, %rs749;
	cvt.u32.u16 	%r247, %rs750;
	mul.wide.u32 	%rd174, %r247, 2;
	add.s64 	%rd175, %rd4, %rd174;
	ld.global.u16 	%rs1650, [%rd175];
	and.b16  	%rs751, %rs1650, 15;
	add.s16 	%rs752, %rs402, %rs751;
	cvt.u32.u16 	%r248, %rs752;
	mul.wide.u32 	%rd176, %r248, 2;
	add.s64 	%rd177, %rd4, %rd176;
	ld.global.u16 	%rs1649, [%rd177];
	and.b16  	%rs753, %rs1649, 15;
	add.s16 	%rs754, %rs403, %rs753;
	cvt.u32.u16 	%r249, %rs754;
	mul.wide.u32 	%rd178, %r249, 2;
	add.s64 	%rd179, %rd4, %rd178;
	ld.global.u16 	%rs1648, [%rd179];
	and.b16  	%rs755, %rs1648, 15;
	add.s16 	%rs756, %rs404, %rs755;
	cvt.u32.u16 	%r250, %rs756;
	mul.wide.u32 	%rd180, %r250, 2;
	add.s64 	%rd181, %rd4, %rd180;
	ld.global.u16 	%rs1647, [%rd181];
	and.b16  	%rs757, %rs1647, 15;
	add.s16 	%rs758, %rs405, %rs757;
	cvt.u32.u16 	%r251, %rs758;
	mul.wide.u32 	%rd182, %r251, 2;
	add.s64 	%rd183, %rd4, %rd182;
	ld.global.u16 	%rs1646, [%rd183];
	and.b16  	%rs759, %rs1646, 15;
	add.s16 	%rs760, %rs406, %rs759;
	cvt.u32.u16 	%r252, %rs760;
	mul.wide.u32 	%rd184, %r252, 2;
	add.s64 	%rd185, %rd4, %rd184;
	ld.global.u16 	%rs1645, [%rd185];
	and.b16  	%rs761, %rs1645, 15;
	add.s16 	%rs762, %rs407, %rs761;
	cvt.u32.u16 	%r253, %rs762;
	mul.wide.u32 	%rd186, %r253, 2;
	add.s64 	%rd187, %rd4, %rd186;
	ld.global.u16 	%rs1644, [%rd187];
	and.b16  	%rs763, %rs1644, 15;
	add.s16 	%rs764, %rs408, %rs763;
	cvt.u32.u16 	%r254, %rs764;
	mul.wide.u32 	%rd188, %r254, 2;
	add.s64 	%rd189, %rd4, %rd188;
	ld.global.u16 	%rs1643, [%rd189];
	and.b16  	%rs765, %rs1643, 15;
	add.s16 	%rs766, %rs409, %rs765;
	cvt.u32.u16 	%r255, %rs766;
	mul.wide.u32 	%rd190, %r255, 2;
	add.s64 	%rd191, %rd4, %rd190;
	ld.global.u16 	%rs1642, [%rd191];
	and.b16  	%rs767, %rs1642, 15;
	add.s16 	%rs768, %rs410, %rs767;
	cvt.u32.u16 	%r256, %rs768;
	mul.wide.u32 	%rd192, %r256, 2;
	add.s64 	%rd193, %rd4, %rd192;
	ld.global.u16 	%rs1641, [%rd193];
	and.b16  	%rs769, %rs1641, 15;
	add.s16 	%rs770, %rs411, %rs769;
	cvt.u32.u16 	%r257, %rs770;
	mul.wide.u32 	%rd194, %r257, 2;
	add.s64 	%rd195, %rd4, %rd194;
	ld.global.u16 	%rs1640, [%rd195];
	and.b16  	%rs771, %rs1640, 15;
	add.s16 	%rs772, %rs412, %rs771;
	cvt.u32.u16 	%r258, %rs772;
	mul.wide.u32 	%rd196, %r258, 2;
	add.s64 	%rd197, %rd4, %rd196;
	ld.global.u16 	%rs1639, [%rd197];
	and.b16  	%rs773, %rs1639, 15;
	add.s16 	%rs774, %rs413, %rs773;
	cvt.u32.u16 	%r259, %rs774;
	mul.wide.u32 	%rd198, %r259, 2;
	add.s64 	%rd199, %rd4, %rd198;
	ld.global.u16 	%rs1638, [%rd199];
	and.b16  	%rs775, %rs1638, 15;
	add.s16 	%rs776, %rs414, %rs775;
	cvt.u32.u16 	%r260, %rs776;
	mul.wide.u32 	%rd200, %r260, 2;
	add.s64 	%rd201, %rd4, %rd200;
	ld.global.u16 	%rs1637, [%rd201];
	and.b16  	%rs777, %rs1637, 15;
	add.s16 	%rs778, %rs415, %rs777;
	cvt.u32.u16 	%r261, %rs778;
	mul.wide.u32 	%rd202, %r261, 2;
	add.s64 	%rd203, %rd4, %rd202;
	ld.global.u16 	%rs1636, [%rd203];
	and.b16  	%rs779, %rs1636, 15;
	add.s16 	%rs780, %rs416, %rs779;
	cvt.u32.u16 	%r262, %rs780;
	mul.wide.u32 	%rd204, %r262, 2;
	add.s64 	%rd205, %rd4, %rd204;
	ld.global.u16 	%rs1635, [%rd205];
	and.b16  	%rs781, %rs1635, 15;
	add.s16 	%rs782, %rs417, %rs781;
	cvt.u32.u16 	%r263, %rs782;
	mul.wide.u32 	%rd206, %r263, 2;
	add.s64 	%rd207, %rd4, %rd206;
	ld.global.u16 	%rs1634, [%rd207];
	and.b16  	%rs783, %rs1634, 15;
	add.s16 	%rs784, %rs418, %rs783;
	cvt.u32.u16 	%r264, %rs784;
	mul.wide.u32 	%rd208, %r264, 2;
	add.s64 	%rd209, %rd4, %rd208;
	ld.global.u16 	%rs1633, [%rd209];
	and.b16  	%rs785, %rs1633, 15;
	add.s16 	%rs786, %rs419, %rs785;
	cvt.u32.u16 	%r265, %rs786;
	mul.wide.u32 	%rd210, %r265, 2;
	add.s64 	%rd211, %rd4, %rd210;
	ld.global.u16 	%rs1632, [%rd211];
$L__BB6_184:
	bar.sync 	0;
	mov.b32 	%r414, {%rs1613, %rs1660};
	st.shared.u32 	[%r56], %r414;
	mov.b32 	%r415, {%rs1659, %rs1658};
	st.shared.u32 	[%r56+4], %r415;
	mov.b32 	%r416, {%rs1657, %rs1656};
	st.shared.u32 	[%r56+8], %r416;
	mov.b32 	%r417, {%rs1655, %rs1654};
	st.shared.u32 	[%r56+12], %r417;
	mov.b32 	%r418, {%rs1653, %rs1652};
	st.shared.u32 	[%r56+16], %r418;
	mov.b32 	%r419, {%rs1651, %rs1650};
	st.shared.u32 	[%r56+20], %r419;
	mov.b32 	%r420, {%rs1649, %rs1648};
	st.shared.u32 	[%r56+24], %r420;
	mov.b32 	%r421, {%rs1647, %rs1646};
	st.shared.u32 	[%r56+28], %r421;
	mov.b32 	%r422, {%rs1645, %rs1644};
	st.shared.u32 	[%r56+32], %r422;
	mov.b32 	%r423, {%rs1643, %rs1642};
	st.shared.u32 	[%r56+36], %r423;
	mov.b32 	%r424, {%rs1641, %rs1640};
	st.shared.u32 	[%r56+40], %r424;
	mov.b32 	%r425, {%rs1639, %rs1638};
	st.shared.u32 	[%r56+44], %r425;
	mov.b32 	%r426, {%rs1637, %rs1636};
	st.shared.u32 	[%r56+48], %r426;
	mov.b32 	%r427, {%rs1635, %rs1634};
	st.shared.u32 	[%r56+52], %r427;
	mov.b32 	%r428, {%rs1633, %rs1632};
	st.shared.u32 	[%r56+56], %r428;
	bar.warp.sync 	-1;
	ld.shared.u16 	%rs523, [%r55];
	ld.shared.u16 	%rs524, [%r55+64];
	ld.shared.u16 	%rs525, [%r55+128];
	ld.shared.u16 	%rs526, [%r55+192];
	ld.shared.u16 	%rs527, [%r55+256];
	ld.shared.u16 	%rs528, [%r55+320];
	ld.shared.u16 	%rs529, [%r55+384];
	ld.shared.u16 	%rs530, [%r55+448];
	ld.shared.u16 	%rs531, [%r55+512];
	ld.shared.u16 	%rs532, [%r55+576];
	ld.shared.u16 	%rs533, [%r55+640];
	ld.shared.u16 	%rs534, [%r55+704];
	ld.shared.u16 	%rs535, [%r55+768];
	ld.shared.u16 	%rs536, [%r55+832];
	ld.shared.u16 	%rs537, [%r55+896];
	ld.shared.u16 	%rs538, [%r55+960];
	ld.shared.u16 	%rs539, [%r55+1024];
	ld.shared.u16 	%rs540, [%r55+1088];
	ld.shared.u16 	%rs541, [%r55+1152];
	ld.shared.u16 	%rs542, [%r55+1216];
	ld.shared.u16 	%rs543, [%r55+1280];
	ld.shared.u16 	%rs544, [%r55+1344];
	ld.shared.u16 	%rs545, [%r55+1408];
	ld.shared.u16 	%rs546, [%r55+1472];
	ld.shared.u16 	%rs547, [%r55+1536];
	ld.shared.u16 	%rs548, [%r55+1600];
	ld.shared.u16 	%rs549, [%r55+1664];
	ld.shared.u16 	%rs550, [%r55+1728];
	ld.shared.u16 	%rs551, [%r55+1792];
	ld.shared.u16 	%rs552, [%r55+1856];
	setp.ne.s32 	%p85, %r29, 0;
	@%p85 bra 	$L__BB6_186;
	st.volatile.shared.u32 	[_ZZN3cub18CUB_300001_SM_10006detail4scan16DeviceScanKernelINS2_10policy_hubIttty7ComposeE10Policy1000EPtS8_NS0_13ScanTileStateItLb1EEES5_NS0_8NullTypeEytLb0ESB_EEvT0_T1_T2_iT3_T4_T5_E12temp_storage+7680], %r28;
$L__BB6_186:
	ld.param.u64 	%rd771, [_ZN3cub18CUB_300001_SM_10006detail4scan16DeviceScanKernelINS2_10policy_hubIttty7ComposeE10Policy1000EPtS8_NS0_13ScanTileStateItLb1EEES5_NS0_8NullTypeEytLb0ESB_EEvT0_T1_T2_iT3_T4_T5__param_1];
	bar.sync 	0;
	ld.volatile.shared.u32 	%r74, [_ZZN3cub18CUB_300001_SM_10006detail4scan16DeviceScanKernelINS2_10policy_hubIttty7ComposeE10Policy1000EPtS8_NS0_13ScanTileStateItLb1EEES5_NS0_8NullTypeEytLb0ESB_EEvT0_T1_T2_iT3_T4_T5_E12temp_storage+7680];
	setp.ge.s32 	%p86, %r30, %r74;
	cvt.u64.u32 	%rd392, %r30;
	add.s64 	%rd393, %rd5, %rd392;
	cvta.to.global.u64 	%rd394, %rd771;
	shl.b64 	%rd395, %rd393, 1;
	add.s64 	%rd18, %rd394, %rd395;
	@%p86 bra 	$L__BB6_188;
	st.global.u16 	[%rd18], %rs523;
$L__BB6_188:
	setp.ge.s32 	%p87, %r31, %r74;
	@%p87 bra 	$L__BB6_190;
	st.global.u16 	[%rd18+64], %rs524;
$L__BB6_190:
	setp.ge.s32 	%p88, %r32, %r74;
	@%p88 bra 	$L__BB6_192;
	st.global.u16 	[%rd18+128], %rs525;
$L__BB6_192:
	setp.ge.s32 	%p89, %r33, %r74;
	@%p89 bra 	$L__BB6_194;
	st.global.u16 	[%rd18+192], %rs526;
$L__BB6_194:
	setp.ge.s32 	%p90, %r34, %r74;
	@%p90 bra 	$L__BB6_196;
	st.global.u16 	[%rd18+256], %rs527;
$L__BB6_196:
	setp.ge.s32 	%p91, %r35, %r74;
	@%p91 bra 	$L__BB6_198;
	st.global.u16 	[%rd18+320], %rs528;
$L__BB6_198:
	setp.ge.s32 	%p92, %r36, %r74;
	@%p92 bra 	$L__BB6_200;
	st.global.u16 	[%rd18+384], %rs529;
$L__BB6_200:
	setp.ge.s32 	%p93, %r37, %r74;
	@%p93 bra 	$L__BB6_202;
	st.global.u16 	[%rd18+448], %rs530;
$L__BB6_202:
	setp.ge.s32 	%p94, %r38, %r74;
	@%p94 bra 	$L__BB6_204;
	st.global.u16 	[%rd18+512], %rs531;
$L__BB6_204:
	setp.ge.s32 	%p95, %r39, %r74;
	@%p95 bra 	$L__BB6_206;
	st.global.u16 	[%rd18+576], %rs532;
$L__BB6_206:
	setp.ge.s32 	%p96, %r40, %r74;
	@%p96 bra 	$L__BB6_208;
	st.global.u16 	[%rd18+640], %rs533;
$L__BB6_208:
	mov.u32 	%r429, %tid.x;
	and.b32  	%r430, %r429, 992;
	mul.lo.s32 	%r431, %r430, 30;
	and.b32  	%r432, %r429, 31;
	or.b32  	%r433, %r431, %r432;
	add.s32 	%r434, %r433, 352;
	setp.ge.s32 	%p97, %r434, %r74;
	@%p97 bra 	$L__BB6_210;
	st.global.u16 	[%rd18+704], %rs534;
$L__BB6_210:
	add.s32 	%r440, %r433, 384;
	setp.ge.s32 	%p98, %r440, %r74;
	@%p98 bra 	$L__BB6_212;
	st.global.u16 	[%rd18+768], %rs535;
$L__BB6_212:
	setp.ge.s32 	%p99, %r41, %r74;
	@%p99 bra 	$L__BB6_214;
	st.global.u16 	[%rd18+832], %rs536;
$L__BB6_214:
	setp.ge.s32 	%p100, %r42, %r74;
	@%p100 bra 	$L__BB6_216;
	st.global.u16 	[%rd18+896], %rs537;
$L__BB6_216:
	setp.ge.s32 	%p101, %r43, %r74;
	@%p101 bra 	$L__BB6_218;
	st.global.u16 	[%rd18+960], %rs538;
$L__BB6_218:
	setp.ge.s32 	%p102, %r44, %r74;
	@%p102 bra 	$L__BB6_220;
	st.global.u16 	[%rd18+1024], %rs539;
$L__BB6_220:
	add.s32 	%r446, %r433, 544;
	setp.ge.s32 	%p103, %r446, %r74;
	@%p103 bra 	$L__BB6_222;
	st.global.u16 	[%rd18+1088], %rs540;
$L__BB6_222:
	add.s32 	%r452, %r433, 576;
	setp.ge.s32 	%p104, %r452, %r74;
	@%p104 bra 	$L__BB6_224;
	st.global.u16 	[%rd18+1152], %rs541;
$L__BB6_224:
	setp.ge.s32 	%p105, %r45, %r74;
	@%p105 bra 	$L__BB6_226;
	st.global.u16 	[%rd18+1216], %rs542;
$L__BB6_226:
	add.s32 	%r458, %r433, 640;
	setp.ge.s32 	%p106, %r458, %r74;
	@%p106 bra 	$L__BB6_228;
	st.global.u16 	[%rd18+1280], %rs543;
$L__BB6_228:
	add.s32 	%r464, %r433, 672;
	setp.ge.s32 	%p107, %r464, %r74;
	@%p107 bra 	$L__BB6_230;
	st.global.u16 	[%rd18+1344], %rs544;
$L__BB6_230:
	add.s32 	%r470, %r433, 704;
	setp.ge.s32 	%p108, %r470, %r74;
	@%p108 bra 	$L__BB6_232;
	st.global.u16 	[%rd18+1408], %rs545;
$L__BB6_232:
	setp.ge.s32 	%p109, %r46, %r74;
	@%p109 bra 	$L__BB6_234;
	st.global.u16 	[%rd18+1472], %rs546;
$L__BB6_234:
	setp.ge.s32 	%p110, %r47, %r74;
	@%p110 bra 	$L__BB6_236;
	st.global.u16 	[%rd18+1536], %rs547;
$L__BB6_236:
	setp.ge.s32 	%p111, %r48, %r74;
	@%p111 bra 	$L__BB6_238;
	st.global.u16 	[%rd18+1600], %rs548;
$L__BB6_238:
	setp.ge.s32 	%p112, %r49, %r74;
	@%p112 bra 	$L__BB6_240;
	st.global.u16 	[%rd18+1664], %rs549;
$L__BB6_240:
	setp.ge.s32 	%p113, %r50, %r74;
	@%p113 bra 	$L__BB6_242;
	st.global.u16 	[%rd18+1728], %rs550;
$L__BB6_242:
	setp.ge.s32 	%p114, %r51, %r74;
	@%p114 bra 	$L__BB6_244;
	st.global.u16 	[%rd18+1792], %rs551;
$L__BB6_244:
	setp.ge.s32 	%p115, %r52, %r74;
	@%p115 bra 	$L__BB6_246;
	st.global.u16 	[%rd18+1856], %rs552;
$L__BB6_246:
	ret;

}
	// .globl	_ZN3cub18CUB_300001_SM_10006detail4scan23DeviceCompactInitKernelINS0_13ScanTileStateIiLb1EEEPmEEvT_iT0_
.visible .entry _ZN3cub18CUB_300001_SM_10006detail4scan23DeviceCompactInitKernelINS0_13ScanTileStateIiLb1EEEPmEEvT_iT0_(
	.param .align 8 .b8 _ZN3cub18CUB_300001_SM_10006detail4scan23DeviceCompactInitKernelINS0_13ScanTileStateIiLb1EEEPmEEvT_iT0__param_0[8],
	.param .u32 _ZN3cub18CUB_300001_SM_10006detail4scan23DeviceCompactInitKernelINS0_13ScanTileStateIiLb1EEEPmEEvT_iT0__param_1,
	.param .u64 .ptr .align 1 _ZN3cub18CUB_300001_SM_10006detail4scan23DeviceCompactInitKernelINS0_13ScanTileStateIiLb1EEEPmEEvT_iT0__param_2
)
{
	.reg .pred 	%p<6>;
	.reg .b32 	%r<11>;
	.reg .b64 	%rd<10>;

	ld.param.u64 	%rd3, [_ZN3cub18CUB_300001_SM_10006detail4scan23DeviceCompactInitKernelINS0_13ScanTileStateIiLb1EEEPmEEvT_iT0__param_0];
	ld.param.u32 	%r4, [_ZN3cub18CUB_300001_SM_10006detail4scan23DeviceCompactInitKernelINS0_13ScanTileStateIiLb1EEEPmEEvT_iT0__param_1];
	ld.param.u64 	%rd2, [_ZN3cub18CUB_300001_SM_10006detail4scan23DeviceCompactInitKernelINS0_13ScanTileStateIiLb1EEEPmEEvT_iT0__param_2];
	cvta.to.global.u64 	%rd1, %rd3;
	mov.u32 	%r1, %ctaid.x;
	mov.u32 	%r5, %ntid.x;
	mov.u32 	%r2, %tid.x;
	mad.lo.s32 	%r3, %r1, %r5, %r2;
	setp.ge.s32 	%p1, %r3, %r4;
	@%p1 bra 	$L__BB7_2;
	mul.wide.s32 	%rd4, %r3, 8;
	add.s64 	%rd5, %rd1, %rd4;
	mov.b32 	%r6, 0;
	mov.b32 	%r7, 99;
	st.global.v2.u32 	[%rd5+256], {%r7, %r6};
$L__BB7_2:
	setp.ne.s32 	%p2, %r1, 0;
	setp.gt.u32 	%p3, %r2, 31;
	or.pred  	%p4, %p2, %p3;
	@%p4 bra 	$L__BB7_4;
	mul.wide.u32 	%rd6, %r2, 8;
	add.s64 	%rd7, %rd1, %rd6;
	mov.b32 	%r9, 0;
	st.global.v2.u32 	[%rd7], {%r9, %r9};
$L__BB7_4:
	or.b32  	%r10, %r1, %r2;
	setp.ne.s32 	%p5, %r10, 0;
	@%p5 bra 	$L__BB7_6;
	cvta.to.global.u64 	%rd8, %rd2;
	mov.b64 	%rd9, 0;
	st.global.u64 	[%rd8], %rd9;
$L__BB7_6:
	ret;

}


// ===== COMPILED SASS (sm_100) =====

	.target	sm_100

	.elftype	@"ET_EXEC"


//--------------------- .note.nv.tkinfo           --------------------------
	.section	.note.nv.tkinfo,"",@"SHT_NOTE"
	.sectionflags	@"SHF_NOTE_NV_TKINFO"
	.tkinfo
        /*0018*/ 	.word	0x00000002
        /*0030*/ 	.string	""
        /*0030*/ 	.string	"ptxas"
        /*0030*/ 	.string	"Cuda compilation tools, release 13.0, V13.0.88"
        /*0030*/ 	.string	"Build cuda_13.0.r13.0/compiler.36424714_0"
        /*0030*/ 	.string	"-arch sm_100 -m 64 "



//--------------------- .note.nv.cuinfo           --------------------------
	.section	.note.nv.cuinfo,"",@"SHT_NOTE"
	.sectionflags	@"SHF_NOTE_NV_CUINFO"
        /*0018*/ 	.short	0x0002
        /*001a*/ 	.short	0x0064
        /*001c*/ 	.short	0x0082
	.zero		2


//--------------------- .nv.info                  --------------------------
	.section	.nv.info,"",@"SHT_CUDA_INFO"
	.align	4


	//----- nvinfo : EIATTR_REGCOUNT
	.align		4
        /*0000*/ 	.byte	0x04, 0x2f
        /*0002*/ 	.short	(.L_41 - .L_40)
	.align		4
.L_40:
        /*0004*/ 	.word	index@(_Z14to_padf_kernelPtPhS_Pjm)
        /*0008*/ 	.word	0x0000000e


	//----- nvinfo : EIATTR_FRAME_SIZE
	.align		4
.L_41:
        /*000c*/ 	.byte	0x04, 0x11
        /*000e*/ 	.short	(.L_43 - .L_42)
	.align		4
.L_42:
        /*0010*/ 	.word	index@(_Z14to_padf_kernelPtPhS_Pjm)
        /*0014*/ 	.word	0x00000000


	//----- nvinfo : EIATTR_REGCOUNT
	.align		4
.L_43:
        /*0018*/ 	.byte	0x04, 0x2f
        /*001a*/ 	.short	(.L_45 - .L_44)
	.align		4
.L_44:
        /*001c*/ 	.word	index@(_Z15to_token_kernelPtPjP5tokenm)
        /*0020*/ 	.word	0x0000001a


	//----- nvinfo : EIATTR_FRAME_SIZE
	.align		4
.L_45:
        /*0024*/ 	.byte	0x04, 0x11
        /*0026*/ 	.short	(.L_47 - .L_46)
	.align		4
.L_46:
        /*0028*/ 	.word	index@(_Z15to_token_kernelPtPjP5tokenm)
        /*002c*/ 	.word	0x00000000


	//----- nvinfo : EIATTR_REGCOUNT
	.align		4
.L_47:
        /*0030*/ 	.byte	0x04, 0x2f
        /*0032*/ 	.short	(.L_49 - .L_48)
	.align		4
.L_48:
        /*0034*/ 	.word	index@(_ZN3cub18CUB_300001_SM_10006detail11EmptyKernelIvEEvv)
        /*0038*/ 	.word	0x00000004


	//----- nvinfo : EIATTR_FRAME_SIZE
	.align		4
.L_49:
        /*003c*/ 	.byte	0x04, 0x11
        /*003e*/ 	.short	(.L_51 - .L_50)
	.align		4
.L_50:
        /*0040*/ 	.word	index@(_ZN3cub18CUB_300001_SM_10006detail11EmptyKernelIvEEvv)
        /*0044*/ 	.word	0x00000000


	//----- nvinfo : EIATTR_REGCOUNT
	.align		4
.L_51:
        /*0048*/ 	.byte	0x04, 0x2f
        /*004a*/ 	.short	(.L_53 - .L_52)
	.align		4
.L_52:
        /*004c*/ 	.word	index@(_ZN3cub18CUB_300001_SM_10006detail6select23DeviceSelectSweepKernelINS2_10policy_hubIjNS0_8NullTypeElLb0ELNS0_10SelectImplE2EE10Policy1000EPjPS5_S9_PmNS0_13ScanTileStateIiLb1EEE11IsProducingS5_iNS2_19streaming_context_tIlLb1EEELS6_2EEEvT0_T1_T2_T3_T4_T5_T6_T7_iT8_NS1_7vsmem_tE)
        /*0050*/ 	.word	0x00000060


	//----- nvinfo : EIATTR_FRAME_SIZE
	.align		4
.L_53:
        /*0054*/ 	.byte	0x04, 0x11
        /*0056*/ 	.short	(.L_55 - .L_54)
	.align		4
.L_54:
        /*0058*/ 	.word	index@($__internal_0_$__cuda_sm20_rem_u64)
        /*005c*/ 	.word	0x00000000


	//----- nvinfo : EIATTR_FRAME_SIZE
	.align		4
.L_55:
        /*0060*/ 	.byte	0x04, 0x11
        /*0062*/ 	.short	(.L_57 - .L_56)
	.align		4
.L_56:
        /*0064*/ 	.word	index@(_ZN3cub18CUB_300001_SM_10006detail6select23DeviceSelectSweepKernelINS2_10policy_hubIjNS0_8NullTypeElLb0ELNS0_10SelectImplE2EE10Policy1000EPjPS5_S9_PmNS0_13ScanTileStateIiLb1EEE11IsProducingS5_iNS2_19streaming_context_tIlLb1EEELS6_2EEEvT0_T1_T2_T3_T4_T5_T6_T7_iT8_NS1_7vsmem_tE)
        /*0068*/ 	.word	0x00000000


	//----- nvinfo : EIATTR_REGCOUNT
	.align		4
.L_57:
        /*006c*/ 	.byte	0x04, 0x2f
        /*006e*/ 	.short	(.L_59 - .L_58)
	.align		4
.L_58:
        /*0070*/ 	.word	index@(_ZN3cub18CUB_300001_SM_10006detail6select23DeviceSelectSweepKernelINS2_10policy_hubI5tokenNS0_8NullTypeElLb0ELNS0_10SelectImplE2EE10Policy1000EPS5_PS6_SA_PmNS0_13ScanTileStateIiLb1EEE8IsIgnoreS6_iNS2_19streaming_context_tIlLb1EEELS7_2EEEvT0_T1_T2_T3_T4_T5_T6_T7_iT8_NS1_7vsmem_tE)
        /*0074*/ 	.word	0x00000028


	//----- nvinfo : EIATTR_FRAME_SIZE
	.align		4
.L_59:
        /*0078*/ 	.byte	0x04, 0x11
        /*007a*/ 	.short	(.L_61 - .L_60)
	.align		4
.L_60:
        /*007c*/ 	.word	index@(_ZN3cub18CUB_300001_SM_10006detail6select23DeviceSelectSweepKernelINS2_10policy_hubI5tokenNS0_8NullTypeElLb0ELNS0_10SelectImplE2EE10Policy1000EPS5_PS6_SA_PmNS0_13ScanTileStateIiLb1EEE8IsIgnoreS6_iNS2_19streaming_context_tIlLb1EEELS7_2EEEvT0_T1_T2_T3_T4_T5_T6_T7_iT8_NS1_7vsmem_tE)
        /*0080*/ 	.word	0x00000000


	//----- nvinfo : EIATTR_REGCOUNT
	.align		4
.L_61:
        /*0084*/ 	.byte	0x04, 0x2f
        /*0086*/ 	.short	(.L_63 - .L_62)
	.align		4
.L_62:
        /*0088*/ 	.word	index@(_ZN3cub18CUB_300001_SM_10006detail4scan20DeviceScanInitKernelINS0_13ScanTileStateItLb1EEEEEvT_i)
        /*008c*/ 	.word	0x00000008


	//----- nvinfo : EIATTR_FRAME_SIZE
	.align		4
.L_63:
        /*0090*/ 	.byte	0x04, 0x11
        /*0092*/ 	.short	(.L_65 - .L_64)
	.align		4
.L_64:
        /*0094*/ 	.word	index@(_ZN3cub18CUB_300001_SM_10006detail4scan20DeviceScanInitKernelINS0_13ScanTileStateItLb1EEEEEvT_i)
        /*0098*/ 	.word	0x00000000


	//----- nvinfo : EIATTR_REGCOUNT
	.align		4
.L_65:
        /*009c*/ 	.byte	0x04, 0x2f
        /*009e*/ 	.short	(.L_67 - .L_66)
	.align		4
.L_66:
        /*00a0*/ 	.word	index@(_ZN3cub18CUB_300001_SM_10006detail4scan16DeviceScanKernelINS2_10policy_hubIttty7ComposeE10Policy1000EPtS8_NS0_13ScanTileStateItLb1EEES5_NS0_8NullTypeEytLb0ESB_EEvT0_T1_T2_iT3_T4_T5_)
        /*00a4*/ 	.word	0x00000038


	//----- nvinfo : EIATTR_FRAME_SIZE
	.align		4
.L_67:
        /*00a8*/ 	.byte	0x04, 0x11
        /*00aa*/ 	.short	(.L_69 - .L_68)
	.align		4
.L_68:
        /*00ac*/ 	.word	index@(_ZN3cub18CUB_300001_SM_10006detail4scan16DeviceScanKernelINS2_10policy_hubIttty7ComposeE10Policy1000EPtS8_NS0_13ScanTileStateItLb1EEES5_NS0_8NullTypeEytLb0ESB_EEvT0_T1_T2_iT3_T4_T5_)
        /*00b0*/ 	.word	0x00000008


	//----- nvinfo : EIATTR_REGCOUNT
	.align		4
.L_69:
        /*00b4*/ 	.byte	0x04, 0x2f
        /*00b6*/ 	.short	(.L_71 - .L_70)
	.align		4
.L_70:
        /*00b8*/ 	.word	index@(_ZN3cub18CUB_300001_SM_10006detail4scan23DeviceCompactInitKernelINS0_13ScanTileStateIiLb1EEEPmEEvT_iT0_)
        /*00bc*/ 	.word	0x0000000a


	//----- nvinfo : EIATTR_FRAME_SIZE
	.align		4
.L_71:
        /*00c0*/ 	.byte	0x04, 0x11
        /*00c2*/ 	.short	(.L_73 - .L_72)
	.align		4
.L_72:
        /*00c4*/ 	.word	index@(_ZN3cub18CUB_300001_SM_10006detail4scan23DeviceCompactInitKernelINS0_13ScanTileStateIiLb1EEEPmEEvT_iT0_)
        /*00c8*/ 	.word	0x00000000


	//----- nvinfo : EIATTR_MIN_STACK_SIZE
	.align		4
.L_73:
        /*00cc*/ 	.byte	0x04, 0x12
        /*00ce*/ 	.short	(.L_75 - .L_74)
	.align		4
.L_74:
        /*00d0*/ 	.word	index@(_ZN3cub18CUB_300001_SM_10006detail4scan23DeviceCompactInitKernelINS0_13ScanTileStateIiLb1EEEPmEEvT_iT0_)
        /*00d4*/ 	.word	0x00000000


	//----- nvinfo : EIATTR_MIN_STACK_SIZE
	.align		4
.L_75:
        /*00d8*/ 	.byte	0x04, 0x12
        /*00da*/ 	.short	(.L_77 - .L_76)
	.align		4
.L_76:
        /*00dc*/ 	.word	index@(_ZN3cub18CUB_300001_SM_10006detail4scan16DeviceScanKernelINS2_10policy_hubIttty7ComposeE10Policy1000EPtS8_NS0_13ScanTileStateItLb1EEES5_NS0_8NullTypeEytLb0ESB_EEvT0_T1_T2_iT3_T4_T5_)
        /*00e0*/ 	.word	0x00000008


	//----- nvinfo : EIATTR_MIN_STACK_SIZE
	.align		4
.L_77:
        /*00e4*/ 	.byte	0x04, 0x12
        /*00e6*/ 	.short	(.L_79 - .L_78)
	.align		4
.L_78:
        /*00e8*/ 	.word	index@(_ZN3cub18CUB_300001_SM_10006detail4scan20DeviceScanInitKernelINS0_13ScanTileStateItLb1EEEEEvT_i)
        /*00ec*/ 	.word	0x00000000


	//----- nvinfo : EIATTR_MIN_STACK_SIZE
	.align		4
.L_79:
        /*00f0*/ 	.byte	0x04, 0x12
        /*00f2*/ 	.short	(.L_81 - .L_80)
	.align		4
.L_80:
        /*00f4*/ 	.word	index@(_ZN3cub18CUB_300001_SM_10006detail6select23DeviceSelectSweepKernelINS2_10policy_hubI5tokenNS0_8NullTypeElLb0ELNS0_10SelectImplE2EE10Policy1000EPS5_PS6_SA_PmNS0_13ScanTileStateIiLb1EEE8IsIgnoreS6_iNS2_19streaming_context_tIlLb1EEELS7_2EEEvT0_T1_T2_T3_T4_T5_T6_T7_iT8_NS1_7vsmem_tE)
        /*00f8*/ 	.word	0x00000000


	//----- nvinfo : EIATTR_MIN_STACK_SIZE
	.align		4
.L_81:
        /*00fc*/ 	.byte	0x04, 0x12
        /*00fe*/ 	.short	(.L_83 - .L_82)
	.align		4
.L_82:
        /*0100*/ 	.word	index@(_ZN3cub18CUB_300001_SM_10006detail6select23DeviceSelectSweepKernelINS2_10policy_hubIjNS0_8NullTypeElLb0ELNS0_10SelectImplE2EE10Policy1000EPjPS5_S9_PmNS0_13ScanTileStateIiLb1EEE11IsProducingS5_iNS2_19streaming_context_tIlLb1EEELS6_2EEEvT0_T1_T2_T3_T4_T5_T6_T7_iT8_NS1_7vsmem_tE)
        /*0104*/ 	.word	0x00000000


	//----- nvinfo : EIATTR_MIN_STACK_SIZE
	.align		4
.L_83:
        /*0108*/ 	.byte	0x04, 0x12
        /*010a*/ 	.short	(.L_85 - .L_84)
	.align		4
.L_84:
        /*010c*/ 	.word	index@(_ZN3cub18CUB_300001_SM_10006detail11EmptyKernelIvEEvv)
        /*0110*/ 	.word	0x00000000


	//----- nvinfo : EIATTR_MIN_STACK_SIZE
	.align		4
.L_85:
        /*0114*/ 	.byte	0x04, 0x12
        /*0116*/ 	.short	(.L_87 - .L_86)
	.align		4
.L_86:
        /*0118*/ 	.word	index@(_Z15to_token_kernelPtPjP5tokenm)
        /*011c*/ 	.word	0x00000000


	//----- nvinfo : EIATTR_MIN_STACK_SIZE
	.align		4
.L_87:
        /*0120*/ 	.byte	0x04, 0x12
        /*0122*/ 	.short	(.L_89 - .L_88)
	.align		4
.L_88:
        /*0124*/ 	.word	index@(_Z14to_padf_kernelPtPhS_Pjm)
        /*0128*/ 	.word	0x00000000
.L_89:


//--------------------- .nv.compat                --------------------------
	.section	.nv.compat,"",@"SHT_CUDA_COMPAT_INFO"
	.align	4
        /*0000*/ 	.byte	0x02, 0x09, 0x00, 0x00, 0x02, 0x02, 0x01, 0x00, 0x02, 0x05, 0x05, 0x00, 0x03, 0x07, 0x01, 0x01
        /*0010*/ 	.byte	0x02, 0x03, 0x00, 0x00, 0x02, 0x06, 0x01, 0x00, 0x04, 0x0b, 0x08, 0x00, 0x09, 0x00, 0x00, 0x00
        /*0020*/ 	.byte	0x00, 0x00, 0x00, 0x00


//--------------------- .nv.info._ZN3cub18CUB_300001_SM_10006detail4scan23DeviceCompactInitKernelINS0_13ScanTileStateIiLb1EEEPmEEvT_iT0_ --------------------------
	.section	.nv.info._ZN3cub18CUB_300001_SM_10006detail4scan23DeviceCompactInitKernelINS0_13ScanTileStateIiLb1EEEPmEEvT_iT0_,"",@"SHT_CUDA_INFO"
	.sectionflags	@""
	.align	4


	//----- nvinfo : EIATTR_CUDA_API_VERSION
	.align		4
        /*0000*/ 	.byte	0x04, 0x37
        /*0002*/ 	.short	(.L_91 - .L_90)
.L_90:
        /*0004*/ 	.word	0x00000082


	//----- nvinfo : EIATTR_KPARAM_INFO
	.align		4
.L_91:
        /*0008*/ 	.byte	0x04, 0x17
        /*000a*/ 	.short	(.L_93 - .L_92)
.L_92:
        /*000c*/ 	.word	0x00000000
        /*0010*/ 	.short	0x0002
        /*0012*/ 	.short	0x0010
        /*0014*/ 	.byte	0x00, 0xf5, 0x21, 0x00


	//----- nvinfo : EIATTR_KPARAM_INFO
	.align		4
.L_93:
        /*0018*/ 	.byte	0x04, 0x17
        /*001a*/ 	.short	(.L_95 - .L_94)
.L_94:
        /*001c*/ 	.word	0x00000000
        /*0020*/ 	.short	0x0001
        /*0022*/ 	.short	0x0008
        /*0024*/ 	.byte	0x00, 0xf0, 0x11, 0x00


	//----- nvinfo : EIATTR_KPARAM_INFO
	.align		4
.L_95:
        /*0028*/ 	.byte	0x04, 0x17
        /*002a*/ 	.short	(.L_97 - .L_96)
.L_96:
        /*002c*/ 	.word	0x00000000
        /*0030*/ 	.short	0x0000
        /*0032*/ 	.short	0x0000
        /*0034*/ 	.byte	0x00, 0xf0, 0x21, 0x00


	//----- nvinfo : EIATTR_SPARSE_MMA_MASK
	.align		4
.L_97:
        /*0038*/ 	.byte	0x03, 0x50
        /*003a*/ 	.short	0x0000


	//----- nvinfo : EIATTR_MAXREG_COUNT
	.align		4
        /*003c*/ 	.byte	0x03, 0x1b
        /*003e*/ 	.short	0x00ff


	//----- nvinfo : EIATTR_MERCURY_ISA_VERSION
	.align		4
        /*0040*/ 	.byte	0x03, 0x5f
        /*0042*/ 	.short	0x0101


	//----- nvinfo : EIATTR_VRC_CTA_INIT_COUNT
	.align		4
        /*0044*/ 	.byte	0x02, 0x4a
	.zero		1
	.zero		1


	//----- nvinfo : EIATTR_EXIT_INSTR_OFFSETS
	.align		4
        /*0048*/ 	.byte	0x04, 0x1c
        /*004a*/ 	.short	(.L_99 - .L_98)


	//   ....[0]....
.L_98:
        /*004c*/ 	.word	0x00000130


	//   ....[1]....
        /*0050*/ 	.word	0x00000160


	//----- nvinfo : EIATTR_CBANK_PARAM_SIZE
	.align		4
.L_99:
        /*0054*/ 	.byte	0x03, 0x19
        /*0056*/ 	.short	0x0018


	//----- nvinfo : EIATTR_PARAM_CBANK
	.align		4
        /*0058*/ 	.byte	0x04, 0x0a
        /*005a*/ 	.short	(.L_101 - .L_100)
	.align		4
.L_100:
        /*005c*/ 	.word	index@(.nv.constant0._ZN3cub18CUB_300001_SM_10006detail4scan23DeviceCompactInitKernelINS0_13ScanTileStateIiLb1EEEPmEEvT_iT0_)
        /*0060*/ 	.short	0x0380
        /*0062*/ 	.short	0x0018


	//----- nvinfo : EIATTR_SW_WAR
	.align		4
.L_101:
        /*0064*/ 	.byte	0x04, 0x36
        /*0066*/ 	.short	(.L_103 - .L_102)
.L_102:
        /*0068*/ 	.word	0x00000008
.L_103:


//--------------------- .nv.info._ZN3cub18CUB_300001_SM_10006detail4scan16DeviceScanKernelINS2_10policy_hubIttty7ComposeE10Policy1000EPtS8_NS0_13ScanTileStateItLb1EEES5_NS0_8NullTypeEytLb0ESB_EEvT0_T1_T2_iT3_T4_T5_ --------------------------
	.section	.nv.info._ZN3cub18CUB_300001_SM_10006detail4scan16DeviceScanKernelINS2_10policy_hubIttty7ComposeE10Policy1000EPtS8_NS0_13ScanTileStateItLb1EEES5_NS0_8NullTypeEytLb0ESB_EEvT0_T1_T2_iT3_T4_T5_,"",@"SHT_CUDA_INFO"
	.sectionflags	@""
	.align	4


	//----- nvinfo : EIATTR_CUDA_API_VERSION
	.align		4
        /*0000*/ 	.byte	0x04, 0x37
        /*0002*/ 	.short	(.L_105 - .L_104)
.L_104:
        /*0004*/ 	.word	0x00000082


	//----- nvinfo : EIATTR_KPARAM_INFO
	.align		4
.L_105:
        /*0008*/ 	.byte	0x04, 0x17
        /*000a*/ 	.short	(.L_107 - .L_106)
.L_106:
        /*000c*/ 	.word	0x00000000
        /*0010*/ 	.short	0x0006
        /*0012*/ 	.short	0x0030
        /*0014*/ 	.byte	0x00, 0xf0, 0x21, 0x00


	//----- nvinfo : EIATTR_KPARAM_INFO
	.align		4
.L_107:
        /*0018*/ 	.byte	0x04, 0x17
        /*001a*/ 	.short	(.L_109 - .L_108)
.L_108:
        /*001c*/ 	.word	0x00000000
        /*0020*/ 	.short	0x0005
        /*0022*/ 	.short	0x0028
        /*0024*/ 	.byte	0x00, 0xf0, 0x05, 0x00


	//----- nvinfo : EIATTR_KPARAM_INFO
	.align		4
.L_109:
        /*0028*/ 	.byte	0x04, 0x17
        /*002a*/ 	.short	(.L_111 - .L_110)
.L_110:
        /*002c*/ 	.word	0x00000000
        /*0030*/ 	.short	0x0004
        /*0032*/ 	.short	0x0020
        /*0034*/ 	.byte	0x00, 0xf0, 0x21, 0x00


	//----- nvinfo : EIATTR_KPARAM_INFO
	.align		4
.L_111:
        /*0038*/ 	.byte	0x04, 0x17
        /*003a*/ 	.short	(.L_113 - .L_112)
.L_112:
        /*003c*/ 	.word	0x00000000
        /*0040*/ 	.short	0x0003
        /*0042*/ 	.short	0x0018
        /*0044*/ 	.byte	0x00, 0xf0, 0x11, 0x00


	//----- nvinfo : EIATTR_KPARAM_INFO
	.align		4
.L_113:
        /*0048*/ 	.byte	0x04, 0x17
        /*004a*/ 	.short	(.L_115 - .L_114)
.L_114:
        /*004c*/ 	.word	0x00000000
        /*0050*/ 	.short	0x0002
        /*0052*/ 	.short	0x0010
        /*0054*/ 	.byte	0x00, 0xf0, 0x21, 0x00


	//----- nvinfo : EIATTR_KPARAM_INFO
	.align		4
.L_115:
        /*0058*/ 	.byte	0x04, 0x17
        /*005a*/ 	.short	(.L_117 - .L_116)
.L_116:
        /*005c*/ 	.word	0x00000000
        /*0060*/ 	.short	0x0001
        /*0062*/ 	.short	0x0008
        /*0064*/ 	.byte	0x00, 0xf5, 0x21, 0x00


	//----- nvinfo : EIATTR_KPARAM_INFO
	.align		4
.L_117:
        /*0068*/ 	.byte	0x04, 0x17
        /*006a*/ 	.short	(.L_119 - .L_118)
.L_118:
        /*006c*/ 	.word	0x00000000
        /*0070*/ 	.short	0x0000
        /*0072*/ 	.short	0x0000
        /*0074*/ 	.byte	0x00, 0xf5, 0x21, 0x00


	//----- nvinfo : EIATTR_SPARSE_MMA_MASK
	.align		4
.L_119:
        /*0078*/ 	.byte	0x03, 0x50
        /*007a*/ 	.short	0x0000


	//----- nvinfo : EIATTR_MAXREG_COUNT
	.align		4
        /*007c*/ 	.byte	0x03, 0x1b
        /*007e*/ 	.short	0x00ff


	//----- nvinfo : EIATTR_NUM_BARRIERS
	.align		4
        /*0080*/ 	.byte	0x02, 0x4c
        /*0082*/ 	.byte	0x01
	.zero		1


	//----- nvinfo : EIATTR_ANNOTATIONS
	.align		4
        /*0084*/ 	.byte	0x04, 0x55
        /*0086*/ 	.short	(.L_121 - .L_120)


	//   ....[0]....
.L_120:
        /*0088*/ 	.word	0x00000001
        /*008c*/ 	.byte	0x50, 0x01, 0x00, 0x00, 0x01, 0x00, 0x00, 0x00, 0x70, 0x01, 0x00, 0x00, 0x01, 0x00, 0x00, 0x00
        /*009c*/ 	.byte	0xe0, 0x49, 0x00, 0x00, 0x01, 0x00, 0x00, 0x00, 0x10, 0x4a, 0x00, 0x00


	//----- nvinfo : EIATTR_MERCURY_ISA_VERSION
	.align		4
.L_121:
        /*00a8*/ 	.byte	0x03, 0x5f
        /*00aa*/ 	.short	0x0101


	//----- nvinfo : EIATTR_UNUSED_LOAD_BYTE_OFFSET
	.align		4
        /*00ac*/ 	.byte	0x04, 0x44
        /*00ae*/ 	.short	(.L_123 - .L_122)


	//   ....[0]....
.L_122:
        /*00b0*/ 	.word	0x00006990
        /*00b4*/ 	.word	0x0000003f


	//----- nvinfo : EIATTR_COOP_GROUP_MASK_REGIDS
	.align		4
.L_123:
        /*00b8*/ 	.byte	0x04, 0x29
        /*00ba*/ 	.short	(.L_125 - .L_124)


	//   ....[0]....
.L_124:
        /*00bc*/ 	.word	0xffffffff


	//   ....[1]....
        /*00c0*/ 	.word	0xffffffff


	//   ....[2]....
        /*00c4*/ 	.word	0xffffffff


	//   ....[3]....
        /*00c8*/ 	.word	0xffffffff


	//   ....[4]....
        /*00cc*/ 	.word	0xffffffff


	//   ....[5]....
        /*00d0*/ 	.word	0xffffffff


	//   ....[6]....
        /*00d4*/ 	.word	0xffffffff


	//   ....[7]....
        /*00d8*/ 	.word	0xffffffff


	//   ....[8]....
        /*00dc*/ 	.word	0xffffffff


	//   ....[9]....
        /*00e0*/ 	.word	0xffffffff


	//   ....[10]....
        /*00e4*/ 	.word	0xffffffff


	//   ....[11]....
        /*00e8*/ 	.word	0xffffffff


	//   ....[12]....
        /*00ec*/ 	.word	0xffffffff


	//   ....[13]....
        /*00f0*/ 	.word	0xffffffff


	//   ....[14]....
        /*00f4*/ 	.word	0xffffffff


	//   ....[15]....
        /*00f8*/ 	.word	0xffffffff


	//   ....[16]....
        /*00fc*/ 	.word	0xffffffff


	//   ....[17]....
        /*0100*/ 	.word	0xffffffff


	//   ....[18]....
        /*0104*/ 	.word	0xffffffff


	//   ....[19]....
        /*0108*/ 	.word	0xffffffff


	//   ....[20]....
        /*010c*/ 	.word	0xffffffff


	//   ....[21]....
        /*0110*/ 	.word	0xffffffff


	//   ....[22]....
        /*0114*/ 	.word	0xffffffff


	//   ....[23]....
        /*0118*/ 	.word	0xffffffff


	//   ....[24]....
        /*011c*/ 	.word	0xffffffff


	//   ....[25]....
        /*0120*/ 	.word	0xffffffff


	//   ....[26]....
        /*0124*/ 	.word	0xffffffff


	//   ....[27]....
        /*0128*/ 	.word	0xffffffff


	//   ....[28]....
        /*012c*/ 	.word	0xffffffff


	//   ....[29]....
        /*0130*/ 	.word	0xffffffff


	//   ....[30]....
        /*0134*/ 	.word	0xffffffff


	//   ....[31]....
        /*0138*/ 	.word	0xffffffff


	//   ....[32]....
        /*013c*/ 	.word	0xffffffff


	//   ....[33]....
        /*0140*/ 	.word	0xffffffff


	//   ....[34]....
        /*0144*/ 	.word	0xffffffff


	//   ....[35]....
        /*0148*/ 	.word	0xffffffff


	//   ....[36]....
        /*014c*/ 	.word	0xffffffff


	//   ....[37]....
        /*0150*/ 	.word	0xffffffff


	//   ....[38]....
        /*0154*/ 	.word	0xffffffff


	//   ....[39]....
        /*0158*/ 	.word	0xffffffff


	//   ....[40]....
        /*015c*/ 	.word	0xffffffff


	//   ....[41]....
        /*0160*/ 	.word	0xffffffff


	//   ....[42]....
        /*0164*/ 	.word	0xffffffff


	//   ....[43]....
        /*0168*/ 	.word	0xffffffff


	//   ....[44]....
        /*016c*/ 	.word	0xffffffff


	//   ....[45]....
        /*0170*/ 	.word	0xffffffff


	//   ....[46]....
        /*0174*/ 	.word	0xffffffff


	//   ....[47]....
        /*0178*/ 	.word	0xffffffff


	//   ....[48]....
        /*017c*/ 	.word	0xffffffff


	//   ....[49]....
        /*0180*/ 	.word	0xffffffff


	//   ....[50]....
        /*0184*/ 	.word	0xffffffff


	//   ....[51]....
        /*0188*/ 	.word	0xffffffff


	//   ....[52]....
        /*018c*/ 	.word	0xffffffff


	//   ....[53]....
        /*0190*/ 	.word	0xffffffff


	//   ....[54]....
        /*0194*/ 	.word	0xffffffff


	//   ....[55]....
        /*0198*/ 	.word	0xffffffff


	//   ....[56]....
        /*019c*/ 	.word	0xffffffff


	//   ....[57]....
        /*01a0*/ 	.word	0xffffffff


	//   ....[58]....
        /*01a4*/ 	.word	0xffffffff


	//   ....[59]....
        /*01a8*/ 	.word	0xffffffff


	//   ....[60]....
        /*01ac*/ 	.word	0xffffffff


	//   ....[61]....
        /*01b0*/ 	.word	0xffffffff


	//   ....[62]....
        /*01b4*/ 	.word	0xffffffff


	//   ....[63]....
        /*01b8*/ 	.word	0xffffffff


	//   ....[64]....
        /*01bc*/ 	.word	0x05000021


	//   ....[65]....
        /*01c0*/ 	.word	0x05000021


	//   ....[66]....
        /*01c4*/ 	.word	0x05000021


	//   ....[67]....
        /*01c8*/ 	.word	0x05000021


	//   ....[68]....
        /*01cc*/ 	.word	0x05000021


	//   ....[69]....
        /*01d0*/ 	.word	0x05000021


	//   ....[70]....
        /*01d4*/ 	.word	0x05000021


	//   ....[71]....
        /*01d8*/ 	.word	0x05000021


	//   ....[72]....
        /*01dc*/ 	.word	0x05000021


	//   ....[73]....
        /*01e0*/ 	.word	0x05000021


	//   ....[74]....
        /*01e4*/ 	.word	0x05000021


	//   ....[75]....
        /*01e8*/ 	.word	0x05000021


	//   ....[76]....
        /*01ec*/ 	.word	0x05000021


	//   ....[77]....
        /*01f0*/ 	.word	0x05000021


	//   ....[78]....
        /*01f4*/ 	.word	0x05000021


	//   ....[79]....
        /*01f8*/ 	.word	0x05000021


	//   ....[80]....
        /*01fc*/ 	.word	0x05000021


	//   ....[81]....
        /*0200*/ 	.word	0x05000021


	//   ....[82]....
        /*0204*/ 	.word	0x05000021


	//   ....[83]....
        /*0208*/ 	.word	0x05000021


	//   ....[84]....
        /*020c*/ 	.word	0x05000021


	//   ....[85]....
        /*0210*/ 	.word	0x05000021


	//   ....[86]....
        /*0214*/ 	.word	0x05000021


	//   ....[87]....
        /*0218*/ 	.word	0x05000021


	//   ....[88]....
        /*021c*/ 	.word	0x05000021


	//   ....[89]....
        /*0220*/ 	.word	0x05000021


	//   ....[90]....
        /*0224*/ 	.word	0x05000021


	//   ....[91]....
        /*0228*/ 	.word	0x05000021


	//   ....[92]....
        /*022c*/ 	.word	0x05000021


	//   ....[93]....
        /*0230*/ 	.word	0x05000021


	//   ....[94]....
        /*0234*/ 	.word	0x05000021


	//   ....[95]....
        /*0238*/ 	.word	0x05000021


	//   ....[96]....
        /*023c*/ 	.word	0x05000021


	//   ....[97]....
        /*0240*/ 	.word	0x05000021


	//   ....[98]....
        /*0244*/ 	.word	0x05000021


	//   ....[99]....
        /*0248*/ 	.word	0x05000021


	//----- nvinfo : EIATTR_COOP_GROUP_INSTR_OFFSETS
	.align		4
.L_125:
        /*024c*/ 	.byte	0x04, 0x28
        /*024e*/ 	.short	(.L_127 - .L_126)


	//   ....[0]....
.L_126:
        /*0250*/ 	.word	0x00000600


	//   ....[1]....
        /*0254*/ 	.word	0x00001160


	//   ....[2]....
        /*0258*/ 	.word	0x00001210


	//   ....[3]....
        /*025c*/ 	.word	0x000012c0


	//   ....[4]....
        /*0260*/ 	.word	0x00001370


	//   ....[5]....
        /*0264*/ 	.word	0x00001410


	//   ....[6]....
        /*0268*/ 	.word	0x000015f0


	//   ....[7]....
        /*026c*/ 	.word	0x00002840


	//   ....[8]....
        /*0270*/ 	.word	0x000028f0


	//   ....[9]....
        /*0274*/ 	.word	0x000029a0


	//   ....[10]....
        /*0278*/ 	.word	0x00002a50


	//   ....[11]....
        /*027c*/ 	.word	0x00002af0


	//   ....[12]....
        /*0280*/ 	.word	0x00002cd0


	//   ....[13]....
        /*0284*/ 	.word	0x00002f90


	//   ....[14]....
        /*0288*/ 	.word	0x00003060


	//   ....[15]....
        /*028c*/ 	.word	0x000030f0


	//   ....[16]....
        /*0290*/ 	.word	0x00003150


	//   ....[17]....
        /*0294*/ 	.word	0x00003280


	//   ....[18]....
        /*0298*/ 	.word	0x000033b0


	//   ....[19]....
        /*029c*/ 	.word	0x000034e0


	//   ....[20]....
        /*02a0*/ 	.word	0x00003620


	//   ....[21]....
        /*02a4*/ 	.word	0x00003700


	//   ....[22]....
        /*02a8*/ 	.word	0x00003800


	//   ....[23]....
        /*02ac*/ 	.word	0x000038e0


	//   ....[24]....
        /*02b0*/ 	.word	0x00003960


	//   ....[25]....
        /*02b4*/ 	.word	0x000039c0


	//   ....[26]....
        /*02b8*/ 	.word	0x00003af0


	//   ....[27]....
        /*02bc*/ 	.word	0x00003c10


	//   ....[28]....
        /*02c0*/ 	.word	0x00003d30


	//   ....[29]....
        /*02c4*/ 	.word	0x00003e60


	//   ....[30]....
        /*02c8*/ 	.word	0x00003fa0


	//   ....[31]....
        /*02cc*/ 	.word	0x00004c00


	//   ....[32]....
        /*02d0*/ 	.word	0x00005ab0


	//   ....[33]....
        /*02d4*/ 	.word	0x00006600


	//   ....[34]....
        /*02d8*/ 	.word	0x000066b0


	//   ....[35]....
        /*02dc*/ 	.word	0x00006760


	//   ....[36]....
        /*02e0*/ 	.word	0x00006810


	//   ....[37]....
        /*02e4*/ 	.word	0x000068b0


	//   ....[38]....
        /*02e8*/ 	.word	0x00006a60


	//   ....[39]....
        /*02ec*/ 	.word	0x00007c80


	//   ....[40]....
        /*02f0*/ 	.word	0x00007d30


	//   ....[41]....
        /*02f4*/ 	.word	0x00007de0


	//   ....[42]....
        /*02f8*/ 	.word	0x00007e90


	//   ....[43]....
        /*02fc*/ 	.word	0x00007f30


	//   ....[44]....
        /*0300*/ 	.word	0x00008110


	//   ....[45]....
        /*0304*/ 	.word	0x000083e0


	//   ....[46]....
        /*0308*/ 	.word	0x000084b0


	//   ....[47]....
        /*030c*/ 	.word	0x00008540


	//   ....[48]....
        /*0310*/ 	.word	0x000085a0


	//   ....[49]....
        /*0314*/ 	.word	0x000086c0


	//   ....[50]....
        /*0318*/ 	.word	0x000087f0


	//   ....[51]....
        /*031c*/ 	.word	0x00008920


	//   ....[52]....
        /*0320*/ 	.word	0x00008a60


	//   ....[53]....
        /*0324*/ 	.word	0x00008b70


	//   ....[54]....
        /*0328*/ 	.word	0x00008c90


	//   ....[55]....
        /*032c*/ 	.word	0x00008d60


	//   ....[56]....
        /*0330*/ 	.word	0x00008de0


	//   ....[57]....
        /*0334*/ 	.word	0x00008e40


	//   ....[58]....
        /*0338*/ 	.word	0x00008f60


	//   ....[59]....
        /*033c*/ 	.word	0x00009090


	//   ....[60]....
        /*0340*/ 	.word	0x000091c0


	//   ....[61]....
        /*0344*/ 	.word	0x00009300


	//   ....[62]....
        /*0348*/ 	.word	0x00009450


	//   ....[63]....
        /*034c*/ 	.word	0x0000a150


	//   ....[64]....
        /*0350*/ 	.word	0x0000a9d0


	//   ....[65]....
        /*0354*/ 	.word	0x0000aa50


	//   ....[66]....
        /*0358*/ 	.word	0x0000aae0


	//   ....[67]....
        /*035c*/ 	.word	0x0000ab90


	//   ....[68]....
        /*0360*/ 	.word	0x0000ac10


	//   ....[69]....
        /*0364*/ 	.word	0x0000ac90


	//   ....[70]....
        /*0368*/ 	.word	0x0000ad10


	//   ....[71]....
        /*036c*/ 	.word	0x0000ada0


	//   ....[72]....
        /*0370*/ 	.word	0x0000aef0


	//   ....[73]....
        /*0374*/ 	.word	0x0000af70


	//   ....[74]....
        /*0378*/ 	.word	0x0000aff0


	//   ....[75]....
        /*037c*/ 	.word	0x0000b070


	//   ....[76]....
        /*0380*/ 	.word	0x0000b130


	//   ....[77]....
        /*0384*/ 	.word	0x0000b1b0


	//   ....[78]....
        /*0388*/ 	.word	0x0000b240


	//   ....[79]....
        /*038c*/ 	.word	0x0000b2d0


	//   ....[80]....
        /*0390*/ 	.word	0x0000b370


	//   ....[81]....
        /*0394*/ 	.word	0x0000b510


	//   ....[82]....
        /*0398*/ 	.word	0x0000b580


	//   ....[83]....
        /*039c*/ 	.word	0x0000b600


	//   ....[84]....
        /*03a0*/ 	.word	0x0000b690


	//   ....[85]....
        /*03a4*/ 	.word	0x0000b750


	//   ....[86]....
        /*03a8*/ 	.word	0x0000b7e0


	//   ....[87]....
        /*03ac*/ 	.word	0x0000b870


	//   ....[88]....
        /*03b0*/ 	.word	0x0000b900


	//   ....[89]....
        /*03b4*/ 	.word	0x0000b9b0


	//   ....[90]....
        /*03b8*/ 	.word	0x0000bb30


	//   ....[91]....
        /*03bc*/ 	.word	0x0000bbd0


	//   ....[92]....
        /*03c0*/ 	.word	0x0000bc50


	//   ....[93]....
        /*03c4*/ 	.word	0x0000bcd0


	//   ....[94]....
        /*03c8*/ 	.word	0x0000bd90


	//   ....[95]....
        /*03cc*/ 	.word	0x0000be20


	//   ....[96]....
        /*03d0*/ 	.word	0x0000beb0


	//   ....[97]....
        /*03d4*/ 	.word	0x0000bf40


	//   ....[98]....
        /*03d8*/ 	.word	0x0000bff0


	//   ....[99]....
        /*03dc*/ 	.word	0x0000c190


	//----- nvinfo : EIATTR_VRC_CTA_INIT_COUNT
	.align		4
.L_127:
        /*03e0*/ 	.byte	0x02, 0x4a
	.zero		1
	.zero		1


	//----- nvinfo : EIATTR_EXIT_INSTR_OFFSETS
	.align		4
        /*03e4*/ 	.byte	0x04, 0x1c
        /*03e6*/ 	.short	(.L_129 - .L_128)


	//   ....[0]....
.L_128:
        /*03e8*/ 	.word	0x00004ff0


	//   ....[1]....
        /*03ec*/ 	.word	0x00005020


	//   ....[2]....
        /*03f0*/ 	.word	0x0000a960


	//   ....[3]....
        /*03f4*/ 	.word	0x0000a980


	//----- nvinfo : EIATTR_MAX_THREADS
	.align		4
.L_129:
        /*03f8*/ 	.byte	0x04, 0x05
        /*03fa*/ 	.short	(.L_131 - .L_130)
.L_130:
        /*03fc*/ 	.word	0x00000080
        /*0400*/ 	.word	0x00000001
        /*0404*/ 	.word	0x00000001


	//----- nvinfo : EIATTR_CRS_STACK_SIZE
	.align		4
.L_131:
        /*0408*/ 	.byte	0x04, 0x1e
        /*040a*/ 	.short	(.L_133 - .L_132)
.L_132:
        /*040c*/ 	.word	0x00000000


	//----- nvinfo : EIATTR_CBANK_PARAM_SIZE
	.align		4
.L_133:
        /*0410*/ 	.byte	0x03, 0x19
        /*0412*/ 	.short	0x0038


	//----- nvinfo : EIATTR_PARAM_CBANK
	.align		4
        /*0414*/ 	.byte	0x04, 0x0a
        /*0416*/ 	.short	(.L_135 - .L_134)
	.align		4
.L_134:
        /*0418*/ 	.word	index@(.nv.constant0._ZN3cub18CUB_300001_SM_10006detail4scan16DeviceScanKernelINS2_10policy_hubIttty7ComposeE10Policy1000EPtS8_NS0_13ScanTileStateItLb1EEES5_NS0_8NullTypeEytLb0ESB_EEvT0_T1_T2_iT3_T4_T5_)
        /*041c*/ 	.short	0x0380
        /*041e*/ 	.short	0x0038


	//----- nvinfo : EIATTR_SW_WAR
	.align		4
.L_135:
        /*0420*/ 	.byte	0x04, 0x36
        /*0422*/ 	.short	(.L_137 - .L_136)
.L_136:
        /*0424*/ 	.word	0x00000008
.L_137:


//--------------------- .nv.info._ZN3cub18CUB_300001_SM_10006detail4scan20DeviceScanInitKernelINS0_13ScanTileStateItLb1EEEEEvT_i --------------------------
	.section	.nv.info._ZN3cub18CUB_300001_SM_10006detail4scan20DeviceScanInitKernelINS0_13ScanTileStateItLb1EEEEEvT_i,"",@"SHT_CUDA_INFO"
	.sectionflags	@""
	.align	4


	//----- nvinfo : EIATTR_CUDA_API_VERSION
	.align		4
        /*0000*/ 	.byte	0x04, 0x37
        /*0002*/ 	.short	(.L_139 - .L_138)
.L_138:
        /*0004*/ 	.word	0x00000082


	//----- nvinfo : EIATTR_KPARAM_INFO
	.align		4
.L_139:
        /*0008*/ 	.byte	0x04, 0x17
        /*000a*/ 	.short	(.L_141 - .L_140)
.L_140:
        /*000c*/ 	.word	0x00000000
        /*0010*/ 	.short	0x0001
        /*0012*/ 	.short	0x0008
        /*0014*/ 	.byte	0x00, 0xf0, 0x11, 0x00


	//----- nvinfo : EIATTR_KPARAM_INFO
	.align		4
.L_141:
        /*0018*/ 	.byte	0x04, 0x17
        /*001a*/ 	.short	(.L_143 - .L_142)
.L_142:
        /*001c*/ 	.word	0x00000000
        /*0020*/ 	.short	0x0000
        /*0022*/ 	.short	0x0000
        /*0024*/ 	.byte	0x00, 0xf0, 0x21, 0x00


	//----- nvinfo : EIATTR_SPARSE_MMA_MASK
	.align		4
.L_143:
        /*0028*/ 	.byte	0x03, 0x50
        /*002a*/ 	.short	0x0000


	//----- nvinfo : EIATTR_MAXREG_COUNT
	.align		4
        /*002c*/ 	.byte	0x03, 0x1b
        /*002e*/ 	.short	0x00ff


	//----- nvinfo : EIATTR_MERCURY_ISA_VERSION
	.align		4
        /*0030*/ 	.byte	0x03, 0x5f
        /*0032*/ 	.short	0x0101


	//----- nvinfo : EIATTR_VRC_CTA_INIT_COUNT
	.align		4
        /*0034*/ 	.byte	0x02, 0x4a
	.zero		1
	.zero		1


	//----- nvinfo : EIATTR_EXIT_INSTR_OFFSETS
	.align		4
        /*0038*/ 	.byte	0x04, 0x1c
        /*003a*/ 	.short	(.L_145 - .L_144)


	//   ....[0]....
.L_144:
        /*003c*/ 	.word	0x000000e0


	//   ....[1]....
        /*0040*/ 	.word	0x00000120


	//----- nvinfo : EIATTR_CBANK_PARAM_SIZE
	.align		4
.L_145:
        /*0044*/ 	.byte	0x03, 0x19
        /*0046*/ 	.short	0x000c


	//----- nvinfo : EIATTR_PARAM_CBANK
	.align		4
        /*0048*/ 	.byte	0x04, 0x0a
        /*004a*/ 	.short	(.L_147 - .L_146)
	.align		4
.L_146:
        /*004c*/ 	.word	index@(.nv.constant0._ZN3cub18CUB_300001_SM_10006detail4scan20DeviceScanInitKernelINS0_13ScanTileStateItLb1EEEEEvT_i)
        /*0050*/ 	.short	0x0380
        /*0052*/ 	.short	0x000c


	//----- nvinfo : EIATTR_SW_WAR
	.align		4
.L_147:
        /*0054*/ 	.byte	0x04, 0x36
        /*0056*/ 	.short	(.L_149 - .L_148)
.L_148:
        /*0058*/ 	.word	0x00000008
.L_149:


//--------------------- .nv.info._ZN3cub18CUB_300001_SM_10006detail6select23DeviceSelectSweepKernelINS2_10policy_hubI5tokenNS0_8NullTypeElLb0ELNS0_10SelectImplE2EE10Policy1000EPS5_PS6_SA_PmNS0_13ScanTileStateIiLb1EEE8IsIgnoreS6_iNS2_19streaming_context_tIlLb1EEELS7_2EEEvT0_T1_T2_T3_T4_T5_T6_T7_iT8_NS1_7vsmem_tE --------------------------
	.section	.nv.info._ZN3cub18CUB_300001_SM_10006detail6select23DeviceSelectSweepKernelINS2_10policy_hubI5tokenNS0_8NullTypeElLb0ELNS0_10SelectImplE2EE10Policy1000EPS5_PS6_SA_PmNS0_13ScanTileStateIiLb1EEE8IsIgnoreS6_iNS2_19streaming_context_tIlLb1EEELS7_2EEEvT0_T1_T2_T3_T4_T5_T6_T7_iT8_NS1_7vsmem_tE,"",@"SHT_CUDA_INFO"
	.sectionflags	@""
	.align	4


	//----- nvinfo : EIATTR_CUDA_API_VERSION
	.align		4
        /*0000*/ 	.byte	0x04, 0x37
        /*0002*/ 	.short	(.L_151 - .L_150)
.L_150:
        /*0004*/ 	.word	0x00000082


	//----- nvinfo : EIATTR_KPARAM_INFO
	.align		4
.L_151:
        /*0008*/ 	.byte	0x04, 0x17
        /*000a*/ 	.short	(.L_153 - .L_152)
.L_152:
        /*000c*/ 	.word	0x00000000
        /*0010*/ 	.short	0x000a
        /*0012*/ 	.short	0x0060
        /*0014*/ 	.byte	0x00, 0xf0, 0x21, 0x00


	//----- nvinfo : EIATTR_KPARAM_INFO
	.align		4
.L_153:
        /*0018*/ 	.byte	0x04, 0x17
        /*001a*/ 	.short	(.L_155 - .L_154)
.L_154:
        /*001c*/ 	.word	0x00000000
        /*0020*/ 	.short	0x0009
        /*0022*/ 	.short	0x0038
        /*0024*/ 	.byte	0x00, 0xf0, 0xa1, 0x00


	//----- nvinfo : EIATTR_KPARAM_INFO
	.align		4
.L_155:
        /*0028*/ 	.byte	0x04, 0x17
        /*002a*/ 	.short	(.L_157 - .L_156)
.L_156:
        /*002c*/ 	.word	0x00000000
        /*0030*/ 	.short	0x0008
        /*0032*/ 	.short	0x0030
        /*0034*/ 	.byte	0x00, 0xf0, 0x11, 0x00


	//----- nvinfo : EIATTR_KPARAM_INFO
	.align		4
.L_157:
        /*0038*/ 	.byte	0x04, 0x17
        /*003a*/ 	.short	(.L_159 - .L_158)
.L_158:
        /*003c*/ 	.word	0x00000000
        /*0040*/ 	.short	0x0007
        /*0042*/ 	.short	0x002c
        /*0044*/ 	.byte	0x00, 0xf0, 0x11, 0x00


	//----- nvinfo : EIATTR_KPARAM_INFO
	.align		4
.L_159:
        /*0048*/ 	.byte	0x04, 0x17
        /*004a*/ 	.short	(.L_161 - .L_160)
.L_160:
        /*004c*/ 	.word	0x00000000
        /*0050*/ 	.short	0x0006
        /*0052*/ 	.short	0x0029
        /*0054*/ 	.byte	0x00, 0xf0, 0x05, 0x00


	//----- nvinfo : EIATTR_KPARAM_INFO
	.align		4
.L_161:
        /*0058*/ 	.byte	0x04, 0x17
        /*005a*/ 	.short	(.L_163 - .L_162)
.L_162:
        /*005c*/ 	.word	0x00000000
        /*0060*/ 	.short	0x0005
        /*0062*/ 	.short	0x0028
        /*0064*/ 	.byte	0x00, 0xf0, 0x05, 0x00


	//----- nvinfo : EIATTR_KPARAM_INFO
	.align		4
.L_163:
        /*0068*/ 	.byte	0x04, 0x17
        /*006a*/ 	.short	(.L_165 - .L_164)
.L_164:
        /*006c*/ 	.word	0x00000000
        /*0070*/ 	.short	0x0004
        /*0072*/ 	.short	0x0020
        /*0074*/ 	.byte	0x00, 0xf0, 0x21, 0x00


	//----- nvinfo : EIATTR_KPARAM_INFO
	.align		4
.L_165:
        /*0078*/ 	.byte	0x04, 0x17
        /*007a*/ 	.short	(.L_167 - .L_166)
.L_166:
        /*007c*/ 	.word	0x00000000
        /*0080*/ 	.short	0x0003
        /*0082*/ 	.short	0x0018
        /*0084*/ 	.byte	0x00, 0xf5, 0x21, 0x00


	//----- nvinfo : EIATTR_KPARAM_INFO
	.align		4
.L_167:
        /*0088*/ 	.byte	0x04, 0x17
        /*008a*/ 	.short	(.L_169 - .L_168)
.L_168:
        /*008c*/ 	.word	0x00000000
        /*0090*/ 	.short	0x0002
        /*0092*/ 	.short	0x0010
        /*0094*/ 	.byte	0x00, 0xf5, 0x21, 0x00


	//----- nvinfo : EIATTR_KPARAM_INFO
	.align		4
.L_169:
        /*0098*/ 	.byte	0x04, 0x17
        /*009a*/ 	.short	(.L_171 - .L_170)
.L_170:
        /*009c*/ 	.word	0x00000000
        /*00a0*/ 	.short	0x0001
        /*00a2*/ 	.short	0x0008
        /*00a4*/ 	.byte	0x00, 0xf5, 0x21, 0x00


	//----- nvinfo : EIATTR_KPARAM_INFO
	.align		4
.L_171:
        /*00a8*/ 	.byte	0x04, 0x17
        /*00aa*/ 	.short	(.L_173 - .L_172)
.L_172:
        /*00ac*/ 	.word	0x00000000
        /*00b0*/ 	.short	0x0000
        /*00b2*/ 	.short	0x0000
        /*00b4*/ 	.byte	0x00, 0xf5, 0x21, 0x00


	//----- nvinfo : EIATTR_SPARSE_MMA_MASK
	.align		4
.L_173:
        /*00b8*/ 	.byte	0x03, 0x50
        /*00ba*/ 	.short	0x0000


	//----- nvinfo : EIATTR_MAXREG_COUNT
	.align		4
        /*00bc*/ 	.byte	0x03, 0x1b
        /*00be*/ 	.short	0x00ff


	//----- nvinfo : EIATTR_NUM_BARRIERS
	.align		4
        /*00c0*/ 	.byte	0x02, 0x4c
        /*00c2*/ 	.byte	0x01
	.zero		1


	//----- nvinfo : EIATTR_MERCURY_ISA_VERSION
	.align		4
        /*00c4*/ 	.byte	0x03, 0x5f
        /*00c6*/ 	.short	0x0101


	//----- nvinfo : EIATTR_UNUSED_LOAD_BYTE_OFFSET
	.align		4
        /*00c8*/ 	.byte	0x04, 0x44
        /*00ca*/ 	.short	(.L_175 - .L_174)


	//   ....[0]....
.L_174:
        /*00cc*/ 	.word	0x00006df0
        /*00d0*/ 	.word	0x0000fff0


	//----- nvinfo : EIATTR_COOP_GROUP_MASK_REGIDS
	.align		4
.L_175:
        /*00d4*/ 	.byte	0x04, 0x29
        /*00d6*/ 	.short	(.L_177 - .L_176)


	//   ....[0]....
.L_176:
        /*00d8*/ 	.word	0xffffffff


	//   ....[1]....
        /*00dc*/ 	.word	0xffffffff


	//   ....[2]....
        /*00e0*/ 	.word	0xffffffff


	//   ....[3]....
        /*00e4*/ 	.word	0xffffffff


	//   ....[4]....
        /*00e8*/ 	.word	0xffffffff


	//   ....[5]....
        /*00ec*/ 	.word	0xffffffff


	//   ....[6]....
        /*00f0*/ 	.word	0xffffffff


	//   ....[7]....
        /*00f4*/ 	.word	0xffffffff


	//   ....[8]....
        /*00f8*/ 	.word	0xffffffff


	//   ....[9]....
        /*00fc*/ 	.word	0xffffffff


	//   ....[10]....
        /*0100*/ 	.word	0xffffffff


	//   ....[11]....
        /*0104*/ 	.word	0xffffffff


	//   ....[12]....
        /*0108*/ 	.word	0xffffffff


	//   ....[13]....
        /*010c*/ 	.word	0xffffffff


	//   ....[14]....
        /*0110*/ 	.word	0xffffffff


	//   ....[15]....
        /*0114*/ 	.word	0xffffffff


	//   ....[16]....
        /*0118*/ 	.word	0xffffffff


	//   ....[17]....
        /*011c*/ 	.word	0xffffffff


	//   ....[18]....
        /*0120*/ 	.word	0xffffffff


	//   ....[19]....
        /*0124*/ 	.word	0xffffffff


	//   ....[20]....
        /*0128*/ 	.word	0xffffffff


	//   ....[21]....
        /*012c*/ 	.word	0xffffffff


	//   ....[22]....
        /*0130*/ 	.word	0xffffffff


	//   ....[23]....
        /*0134*/ 	.word	0xffffffff


	//   ....[24]....
        /*0138*/ 	.word	0xffffffff


	//   ....[25]....
        /*013c*/ 	.word	0xffffffff


	//   ....[26]....
        /*0140*/ 	.word	0xffffffff


	//   ....[27]....
        /*0144*/ 	.word	0xffffffff


	//   ....[28]....
        /*0148*/ 	.word	0xffffffff


	//   ....[29]....
        /*014c*/ 	.word	0xffffffff


	//   ....[30]....
        /*0150*/ 	.word	0xffffffff


	//   ....[31]....
        /*0154*/ 	.word	0xffffffff


	//   ....[32]....
        /*0158*/ 	.word	0xffffffff


	//   ....[33]....
        /*015c*/ 	.word	0xffffffff


	//   ....[34]....
        /*0160*/ 	.word	0xffffffff


	//   ....[35]....
        /*0164*/ 	.word	0xffffffff


	//   ....[36]....
        /*0168*/ 	.word	0xffffffff


	//   ....[37]....
        /*016c*/ 	.word	0xffffffff


	//   ....[38]....
        /*0170*/ 	.word	0xffffffff


	//   ....[39]....
        /*0174*/ 	.word	0xffffffff


	//   ....[40]....
        /*0178*/ 	.word	0xffffffff


	//   ....[41]....
        /*017c*/ 	.word	0xffffffff


	//   ....[42]....
        /*0180*/ 	.word	0xffffffff


	//   ....[43]....
        /*0184*/ 	.word	0xffffffff


	//   ....[44]....
        /*0188*/ 	.word	0xffffffff


	//   ....[45]....
        /*018c*/ 	.word	0xffffffff


	//   ....[46]....
        /*0190*/ 	.word	0xffffffff


	//   ....[47]....
        /*0194*/ 	.word	0xffffffff


	//   ....[48]....
        /*0198*/ 	.word	0xffffffff


	//   ....[49]....
        /*019c*/ 	.word	0xffffffff


	//   ....[50]....
        /*01a0*/ 	.word	0xffffffff


	//   ....[51]....
        /*01a4*/ 	.word	0xffffffff


	//   ....[52]....
        /*01a8*/ 	.word	0xffffffff


	//   ....[53]....
        /*01ac*/ 	.word	0xffffffff


	//   ....[54]....
        /*01b0*/ 	.word	0xffffffff


	//   ....[55]....
        /*01b4*/ 	.word	0xffffffff


	//   ....[56]....
        /*01b8*/ 	.word	0x05000019


	//   ....[57]....
        /*01bc*/ 	.word	0x05000019


	//   ....[58]....
        /*01c0*/ 	.word	0x05000019


	//   ....[59]....
        /*01c4*/ 	.word	0x05000019


	//   ....[60]....
        /*01c8*/ 	.word	0x05000019


	//   ....[61]....
        /*01cc*/ 	.word	0x05000019


	//   ....[62]....
        /*01d0*/ 	.word	0x05000019


	//   ....[63]....
        /*01d4*/ 	.word	0x05000019


	//   ....[64]....
        /*01d8*/ 	.word	0x05000019


	//   ....[65]....
        /*01dc*/ 	.word	0x05000019


	//   ....[66]....
        /*01e0*/ 	.word	0x05000019


	//   ....[67]....
        /*01e4*/ 	.word	0x05000019


	//   ....[68]....
        /*01e8*/ 	.word	0x05000019


	//   ....[69]....
        /*01ec*/ 	.word	0x05000019


	//   ....[70]....
        /*01f0*/ 	.word	0x05000019


	//   ....[71]....
        /*01f4*/ 	.word	0x05000019


	//   ....[72]....
        /*01f8*/ 	.word	0x05000019


	//   ....[73]....
        /*01fc*/ 	.word	0x05000019


	//   ....[74]....
        /*0200*/ 	.word	0x05000019


	//   ....[75]....
        /*0204*/ 	.word	0x05000019


	//   ....[76]....
        /*0208*/ 	.word	0x05000019


	//   ....[77]....
        /*020c*/ 	.word	0x05000019


	//   ....[78]....
        /*0210*/ 	.word	0x05000019


	//   ....[79]....
        /*0214*/ 	.word	0x05000019


	//   ....[80]....
        /*0218*/ 	.word	0x05000019


	//   ....[81]....
        /*021c*/ 	.word	0x05000019


	//   ....[82]....
        /*0220*/ 	.word	0x05000019


	//   ....[83]....
        /*0224*/ 	.word	0x05000019


	//   ....[84]....
        /*0228*/ 	.word	0x05000019


	//   ....[85]....
        /*022c*/ 	.word	0x05000019


	//   ....[86]....
        /*0230*/ 	.word	0x05000019


	//   ....[87]....
        /*0234*/ 	.word	0x05000019


	//   ....[88]....
        /*0238*/ 	.word	0x05000019


	//   ....[89]....
        /*023c*/ 	.word	0x05000019


	//   ....[90]....
        /*0240*/ 	.word	0x05000019


	//   ....[91]....
        /*0244*/ 	.word	0x05000019


	//----- nvinfo : EIATTR_COOP_GROUP_INSTR_OFFSETS
	.align		4
.L_177:
        /*0248*/ 	.byte	0x04, 0x28
        /*024a*/ 	.short	(.L_179 - .L_178)


	//   ....[0]....
.L_178:
        /*024c*/ 	.word	0x00000540


	//   ....[1]....
        /*0250*/ 	.word	0x00000570


	//   ....[2]....
        /*0254*/ 	.word	0x00000590


	//   ....[3]....
        /*0258*/ 	.word	0x000005e0


	//   ....[4]....
        /*025c*/ 	.word	0x00000620


	//   ....[5]....
        /*0260*/ 	.word	0x00001f20


	//   ....[6]....
        /*0264*/ 	.word	0x00001f50


	//   ....[7]....
        /*0268*/ 	.word	0x00001f80


	//   ....[8]....
        /*026c*/ 	.word	0x00001fa0


	//   ....[9]....
        /*0270*/ 	.word	0x00001ff0


	//   ....[10]....
        /*0274*/ 	.word	0x00002370


	//   ....[11]....
        /*0278*/ 	.word	0x00002430


	//   ....[12]....
        /*027c*/ 	.word	0x00002490


	//   ....[13]....
        /*0280*/ 	.word	0x00002500


	//   ....[14]....
        /*0284*/ 	.word	0x00002550


	//   ....[15]....
        /*0288*/ 	.word	0x000025b0


	//   ....[16]....
        /*028c*/ 	.word	0x000025f0


	//   ....[17]....
        /*0290*/ 	.word	0x00002640


	//   ....[18]....
        /*0294*/ 	.word	0x00002660


	//   ....[19]....
        /*0298*/ 	.word	0x00002750


	//   ....[20]....
        /*029c*/ 	.word	0x00002810


	//   ....[21]....
        /*02a0*/ 	.word	0x00002870


	//   ....[22]....
        /*02a4*/ 	.word	0x000028b0


	//   ....[23]....
        /*02a8*/ 	.word	0x00002900


	//   ....[24]....
        /*02ac*/ 	.word	0x00002950


	//   ....[25]....
        /*02b0*/ 	.word	0x00002990


	//   ....[26]....
        /*02b4*/ 	.word	0x000029d0


	//   ....[27]....
        /*02b8*/ 	.word	0x00002a10


	//   ....[28]....
        /*02bc*/ 	.word	0x00004560


	//   ....[29]....
        /*02c0*/ 	.word	0x00004590


	//   ....[30]....
        /*02c4*/ 	.word	0x000045b0


	//   ....[31]....
        /*02c8*/ 	.word	0x000045d0


	//   ....[32]....
        /*02cc*/ 	.word	0x00004600


	//   ....[33]....
        /*02d0*/ 	.word	0x00006070


	//   ....[34]....
        /*02d4*/ 	.word	0x00006090


	//   ....[35]....
        /*02d8*/ 	.word	0x000060b0


	//   ....[36]....
        /*02dc*/ 	.word	0x000060d0


	//   ....[37]....
        /*02e0*/ 	.word	0x00006110


	//   ....[38]....
        /*02e4*/ 	.word	0x00006490


	//   ....[39]....
        /*02e8*/ 	.word	0x00006550


	//   ....[40]....
        /*02ec*/ 	.word	0x000065b0


	//   ....[41]....
        /*02f0*/ 	.word	0x00006640


	//   ....[42]....
        /*02f4*/ 	.word	0x000066b0


	//   ....[43]....
        /*02f8*/ 	.word	0x000066f0


	//   ....[44]....
        /*02fc*/ 	.word	0x00006730


	//   ....[45]....
        /*0300*/ 	.word	0x00006770


	//   ....[46]....
        /*0304*/ 	.word	0x00006780


	//   ....[47]....
        /*0308*/ 	.word	0x00006860


	//   ....[48]....
        /*030c*/ 	.word	0x00006930


	//   ....[49]....
        /*0310*/ 	.word	0x00006980


	//   ....[50]....
        /*0314*/ 	.word	0x000069e0


	//   ....[51]....
        /*0318*/ 	.word	0x00006a40


	//   ....[52]....
        /*031c*/ 	.word	0x00006a80


	//   ....[53]....
        /*0320*/ 	.word	0x00006ac0


	//   ....[54]....
        /*0324*/ 	.word	0x00006b00


	//   ....[55]....
        /*0328*/ 	.word	0x00006b10


	//   ....[56]....
        /*032c*/ 	.word	0x00008420


	//   ....[57]....
        /*0330*/ 	.word	0x000084a0


	//   ....[58]....
        /*0334*/ 	.word	0x00008540


	//   ....[59]....
        /*0338*/ 	.word	0x00008610


	//   ....[60]....
        /*033c*/ 	.word	0x000086b0


	//   ....[61]....
        /*0340*/ 	.word	0x00008760


	//   ....[62]....
        /*0344*/ 	.word	0x000087e0


	//   ....[63]....
        /*0348*/ 	.word	0x00008860


	//   ....[64]....
        /*034c*/ 	.word	0x00008890


	//   ....[65]....
        /*0350*/ 	.word	0x00008950


	//   ....[66]....
        /*0354*/ 	.word	0x000089d0


	//   ....[67]....
        /*0358*/ 	.word	0x00008a50


	//   ....[68]....
        /*035c*/ 	.word	0x00008b30


	//   ....[69]....
        /*0360*/ 	.word	0x00008be0


	//   ....[70]....
        /*0364*/ 	.word	0x00008c60


	//   ....[71]....
        /*0368*/ 	.word	0x00008ce0


	//   ....[72]....
        /*036c*/ 	.word	0x00008d60


	//   ....[73]....
        /*0370*/ 	.word	0x00008d90


	//   ....[74]....
        /*0374*/ 	.word	0x00008e20


	//   ....[75]....
        /*0378*/ 	.word	0x00008ea0


	//   ....[76]....
        /*037c*/ 	.word	0x00008f30


	//   ....[77]....
        /*0380*/ 	.word	0x00009040


	//   ....[78]....
        /*0384*/ 	.word	0x000090c0


	//   ....[79]....
        /*0388*/ 	.word	0x00009140


	//   ....[80]....
        /*038c*/ 	.word	0x000091c0


	//   ....[81]....
        /*0390*/ 	.word	0x00009240


	//   ....[82]....
        /*0394*/ 	.word	0x00009270


	//   ....[83]....
        /*0398*/ 	.word	0x00009340


	//   ....[84]....
        /*039c*/ 	.word	0x000093c0


	//   ....[85]....
        /*03a0*/ 	.word	0x00009440


	//   ....[86]....
        /*03a4*/ 	.word	0x00009500


	//   ....[87]....
        /*03a8*/ 	.word	0x00009590


	//   ....[88]....
        /*03ac*/ 	.word	0x00009600


	//   ....[89]....
        /*03b0*/ 	.word	0x00009680


	//   ....[90]....
        /*03b4*/ 	.word	0x00009700


	//   ....[91]....
        /*03b8*/ 	.word	0x00009760


	//----- nvinfo : EIATTR_VRC_CTA_INIT_COUNT
	.align		4
.L_179:
        /*03bc*/ 	.byte	0x02, 0x4a
	.zero		1
	.zero		1


	//----- nvinfo : EIATTR_EXIT_INSTR_OFFSETS
	.align		4
        /*03c0*/ 	.byte	0x04, 0x1c
        /*03c2*/ 	.short	(.L_181 - .L_180)


	//   ....[0]....
.L_180:
        /*03c4*/ 	.word	0x00001a80


	//   ....[1]....
        /*03c8*/ 	.word	0x00003f60


	//   ....[2]....
        /*03cc*/ 	.word	0x00008240


	//   ....[3]....
        /*03d0*/ 	.word	0x00008320


	//   ....[4]....
        /*03d4*/ 	.word	0x000083d0


	//----- nvinfo : EIATTR_MAX_THREADS
	.align		4
.L_181:
        /*03d8*/ 	.byte	0x04, 0x05
        /*03da*/ 	.short	(.L_183 - .L_182)
.L_182:
        /*03dc*/ 	.word	0x00000080
        /*03e0*/ 	.word	0x00000001
        /*03e4*/ 	.word	0x00000001


	//----- nvinfo : EIATTR_CRS_STACK_SIZE
	.align		4
.L_183:
        /*03e8*/ 	.byte	0x04, 0x1e
        /*03ea*/ 	.short	(.L_185 - .L_184)
.L_184:
        /*03ec*/ 	.word	0x00000000


	//----- nvinfo : EIATTR_CBANK_PARAM_SIZE
	.align		4
.L_185:
        /*03f0*/ 	.byte	0x03, 0x19
        /*03f2*/ 	.short	0x0068


	//----- nvinfo : EIATTR_PARAM_CBANK
	.align		4
        /*03f4*/ 	.byte	0x04, 0x0a
        /*03f6*/ 	.short	(.L_187 - .L_186)
	.align		4
.L_186:
        /*03f8*/ 	.word	index@(.nv.constant0._ZN3cub18CUB_300001_SM_10006detail6select23DeviceSelectSweepKernelINS2_10policy_hubI5tokenNS0_8NullTypeElLb0ELNS0_10SelectImplE2EE10Policy1000EPS5_PS6_SA_PmNS0_13ScanTileStateIiLb1EEE8IsIgnoreS6_iNS2_19streaming_context_tIlLb1EEELS7_2EEEvT0_T1_T2_T3_T4_T5_T6_T7_iT8_NS1_7vsmem_tE)
        /*03fc*/ 	.short	0x0380
        /*03fe*/ 	.short	0x0068


	//----- nvinfo : EIATTR_SW_WAR
	.align		4
.L_187:
        /*0400*/ 	.byte	0x04, 0x36
        /*0402*/ 	.short	(.L_189 - .L_188)
.L_188:
        /*0404*/ 	.word	0x00000008
.L_189:


//--------------------- .nv.info._ZN3cub18CUB_300001_SM_10006detail6select23DeviceSelectSweepKernelINS2_10policy_hubIjNS0_8NullTypeElLb0ELNS0_10SelectImplE2EE10Policy1000EPjPS5_S9_PmNS0_13ScanTileStateIiLb1EEE11IsProducingS5_iNS2_19streaming_context_tIlLb1EEELS6_2EEEvT0_T1_T2_T3_T4_T5_T6_T7_iT8_NS1_7vsmem_tE --------------------------
	.section	.nv.info._ZN3cub18CUB_300001_SM_10006detail6select23DeviceSelectSweepKernelINS2_10policy_hubIjNS0_8NullTypeElLb0ELNS0_10SelectImplE2EE10Policy1000EPjPS5_S9_PmNS0_13ScanTileStateIiLb1EEE11IsProducingS5_iNS2_19streaming_context_tIlLb1EEELS6_2EEEvT0_T1_T2_T3_T4_T5_T6_T7_iT8_NS1_7vsmem_tE,"",@"SHT_CUDA_INFO"
	.sectionflags	@""
	.align	4


	//----- nvinfo : EIATTR_CUDA_API_VERSION
	.align		4
        /*0000*/ 	.byte	0x04, 0x37
        /*0002*/ 	.short	(.L_191 - .L_190)
.L_190:
        /*0004*/ 	.word	0x00000082


	//----- nvinfo : EIATTR_KPARAM_INFO
	.align		4
.L_191:
        /*0008*/ 	.byte	0x04, 0x17
        /*000a*/ 	.short	(.L_193 - .L_192)
.L_192:
        /*000c*/ 	.word	0x00000000
        /*0010*/ 	.short	0x000a
        /*0012*/ 	.short	0x0070
        /*0014*/ 	.byte	0x00, 0xf0, 0x21, 0x00


	//----- nvinfo : EIATTR_KPARAM_INFO
	.align		4
.L_193:
        /*0018*/ 	.byte	0x04, 0x17
        /*001a*/ 	.short	(.L_195 - .L_194)
.L_194:
        /*001c*/ 	.word	0x00000000
        /*0020*/ 	.short	0x0009
        /*0022*/ 	.short	0x0048
        /*0024*/ 	.byte	0x00, 0xf0, 0xa1, 0x00


	//----- nvinfo : EIATTR_KPARAM_INFO
	.align		4
.L_195:
        /*0028*/ 	.byte	0x04, 0x17
        /*002a*/ 	.short	(.L_197 - .L_196)
.L_196:
        /*002c*/ 	.word	0x00000000
        /*0030*/ 	.short	0x0008
        /*0032*/ 	.short	0x0040
        /*0034*/ 	.byte	0x00, 0xf0, 0x11, 0x00


	//----- nvinfo : EIATTR_KPARAM_INFO
	.align		4
.L_197:
        /*0038*/ 	.byte	0x04, 0x17
        /*003a*/ 	.short	(.L_199 - .L_198)
.L_198:
        /*003c*/ 	.word	0x00000000
        /*0040*/ 	.short	0x0007
        /*0042*/ 	.short	0x003c
        /*0044*/ 	.byte	0x00, 0xf0, 0x11, 0x00


	//----- nvinfo : EIATTR_KPARAM_INFO
	.align		4
.L_199:
        /*0048*/ 	.byte	0x04, 0x17
        /*004a*/ 	.short	(.L_201 - .L_200)
.L_200:
        /*004c*/ 	.word	0x00000000
        /*0050*/ 	.short	0x0006
        /*0052*/ 	.short	0x0038
        /*0054*/ 	.byte	0x00, 0xf0, 0x05, 0x00


	//----- nvinfo : EIATTR_KPARAM_INFO
	.align		4
.L_201:
        /*0058*/ 	.byte	0x04, 0x17
        /*005a*/ 	.short	(.L_203 - .L_202)
.L_202:
        /*005c*/ 	.word	0x00000000
        /*0060*/ 	.short	0x0005
        /*0062*/ 	.short	0x0028
        /*0064*/ 	.byte	0x00, 0xf0, 0x41, 0x00


	//----- nvinfo : EIATTR_KPARAM_INFO
	.align		4
.L_203:
        /*0068*/ 	.byte	0x04, 0x17
        /*006a*/ 	.short	(.L_205 - .L_204)
.L_204:
        /*006c*/ 	.word	0x00000000
        /*0070*/ 	.short	0x0004
        /*0072*/ 	.short	0x0020
        /*0074*/ 	.byte	0x00, 0xf0, 0x21, 0x00


	//----- nvinfo : EIATTR_KPARAM_INFO
	.align		4
.L_205:
        /*0078*/ 	.byte	0x04, 0x17
        /*007a*/ 	.short	(.L_207 - .L_206)
.L_206:
        /*007c*/ 	.word	0x00000000
        /*0080*/ 	.short	0x0003
        /*0082*/ 	.short	0x0018
        /*0084*/ 	.byte	0x00, 0xf5, 0x21, 0x00


	//----- nvinfo : EIATTR_KPARAM_INFO
	.align		4
.L_207:
        /*0088*/ 	.byte	0x04, 0x17
        /*008a*/ 	.short	(.L_209 - .L_208)
.L_208:
        /*008c*/ 	.word	0x00000000
        /*0090*/ 	.short	0x0002
        /*0092*/ 	.short	0x0010
        /*0094*/ 	.byte	0x00, 0xf5, 0x21, 0x00


	//----- nvinfo : EIATTR_KPARAM_INFO
	.align		4
.L_209:
        /*0098*/ 	.byte	0x04, 0x17
        /*009a*/ 	.short	(.L_211 - .L_210)
.L_210:
        /*009c*/ 	.word	0x00000000
        /*00a0*/ 	.short	0x0001
        /*00a2*/ 	.short	0x0008
        /*00a4*/ 	.byte	0x00, 0xf5, 0x21, 0x00


	//----- nvinfo : EIATTR_KPARAM_INFO
	.align		4
.L_211:
        /*00a8*/ 	.byte	0x04, 0x17
        /*00aa*/ 	.short	(.L_213 - .L_212)
.L_212:
        /*00ac*/ 	.word	0x00000000
        /*00b0*/ 	.short	0x0000
        /*00b2*/ 	.short	0x0000
        /*00b4*/ 	.byte	0x00, 0xf5, 0x21, 0x00


	//----- nvinfo : EIATTR_SPARSE_MMA_MASK
	.align		4
.L_213:
        /*00b8*/ 	.byte	0x03, 0x50
        /*00ba*/ 	.short	0x0000


	//----- nvinfo : EIATTR_MAXREG_COUNT
	.align		4
        /*00bc*/ 	.byte	0x03, 0x1b
        /*00be*/ 	.short	0x0060


	//----- nvinfo : EIATTR_NUM_BARRIERS
	.align		4
        /*00c0*/ 	.byte	0x02, 0x4c
        /*00c2*/ 	.byte	0x01
	.zero		1


	//----- nvinfo : EIATTR_MERCURY_ISA_VERSION
	.align		4
        /*00c4*/ 	.byte	0x03, 0x5f
        /*00c6*/ 	.short	0x0101


	//----- nvinfo : EIATTR_UNUSED_LOAD_BYTE_OFFSET
	.align		4
        /*00c8*/ 	.byte	0x04, 0x44
        /*00ca*/ 	.short	(.L_215 - .L_214)


	//   ....[0]....
.L_214:
        /*00cc*/ 	.word	0x00003390
        /*00d0*/ 	.word	0x00000fff


	//   ....[1]....
        /*00d4*/ 	.word	0x00009bd0
        /*00d8*/ 	.word	0x00000fff


	//   ....[2]....
        /*00dc*/ 	.word	0x00011a40
        /*00e0*/ 	.word	0x00000fff


	//   ....[3]....
        /*00e4*/ 	.word	0x00018ad0
        /*00e8*/ 	.word	0x00000fff


	//   ....[4]....
        /*00ec*/ 	.word	0x00019810
        /*00f0*/ 	.word	0x0000fff0


	//----- nvinfo : EIATTR_COOP_GROUP_MASK_REGIDS
	.align		4
.L_215:
        /*00f4*/ 	.byte	0x04, 0x29
        /*00f6*/ 	.short	(.L_217 - .L_216)


	//   ....[0]....
.L_216:
        /*00f8*/ 	.word	0xffffffff


	//   ....[1]....
        /*00fc*/ 	.word	0xffffffff


	//   ....[2]....
        /*0100*/ 	.word	0xffffffff


	//   ....[3]....
        /*0104*/ 	.word	0xffffffff


	//   ....[4]....
        /*0108*/ 	.word	0xffffffff


	//   ....[5]....
        /*010c*/ 	.word	0xffffffff


	//   ....[6]....
        /*0110*/ 	.word	0xffffffff


	//   ....[7]....
        /*0114*/ 	.word	0xffffffff


	//   ....[8]....
        /*0118*/ 	.word	0xffffffff


	//   ....[9]....
        /*011c*/ 	.word	0xffffffff


	//   ....[10]....
        /*0120*/ 	.word	0xffffffff


	//   ....[11]....
        /*0124*/ 	.word	0xffffffff


	//   ....[12]....
        /*0128*/ 	.word	0xffffffff


	//   ....[13]....
        /*012c*/ 	.word	0xffffffff


	//   ....[14]....
        /*0130*/ 	.word	0xffffffff


	//   ....[15]....
        /*0134*/ 	.word	0xffffffff


	//   ....[16]....
        /*0138*/ 	.word	0xffffffff


	//   ....[17]....
        /*013c*/ 	.word	0xffffffff


	//   ....[18]....
        /*0140*/ 	.word	0xffffffff


	//   ....[19]....
        /*0144*/ 	.word	0xffffffff


	//   ....[20]....
        /*0148*/ 	.word	0xffffffff


	//   ....[21]....
        /*014c*/ 	.word	0xffffffff


	//   ....[22]....
        /*0150*/ 	.word	0xffffffff


	//   ....[23]....
        /*0154*/ 	.word	0xffffffff


	//   ....[24]....
        /*0158*/ 	.word	0xffffffff


	//   ....[25]....
        /*015c*/ 	.word	0xffffffff


	//   ....[26]....
        /*0160*/ 	.word	0xffffffff


	//   ....[27]....
        /*0164*/ 	.word	0xffffffff


	//   ....[28]....
        /*0168*/ 	.word	0xffffffff


	//   ....[29]....
        /*016c*/ 	.word	0xffffffff


	//   ....[30]....
        /*0170*/ 	.word	0xffffffff


	//   ....[31]....
        /*0174*/ 	.word	0xffffffff


	//   ....[32]....
        /*0178*/ 	.word	0xffffffff


	//   ....[33]....
        /*017c*/ 	.word	0xffffffff


	//   ....[34]....
        /*0180*/ 	.word	0xffffffff


	//   ....[35]....
        /*0184*/ 	.word	0xffffffff


	//   ....[36]....
        /*0188*/ 	.word	0xffffffff


	//   ....[37]....
        /*018c*/ 	.word	0xffffffff


	//   ....[38]....
        /*0190*/ 	.word	0xffffffff


	//   ....[39]....
        /*0194*/ 	.word	0xffffffff


	//   ....[40]....
        /*0198*/ 	.word	0xffffffff


	//   ....[41]....
        /*019c*/ 	.word	0xffffffff


	//   ....[42]....
        /*01a0*/ 	.word	0xffffffff


	//   ....[43]....
        /*01a4*/ 	.word	0xffffffff


	//   ....[44]....
        /*01a8*/ 	.word	0xffffffff


	//   ....[45]....
        /*01ac*/ 	.word	0xffffffff


	//   ....[46]....
        /*01b0*/ 	.word	0xffffffff


	//   ....[47]....
        /*01b4*/ 	.word	0xffffffff


	//   ....[48]....
        /*01b8*/ 	.word	0xffffffff


	//   ....[49]....
        /*01bc*/ 	.word	0xffffffff


	//   ....[50]....
        /*01c0*/ 	.word	0xffffffff


	//   ....[51]....
        /*01c4*/ 	.word	0xffffffff


	//   ....[52]....
        /*01c8*/ 	.word	0xffffffff


	//   ....[53]....
        /*01cc*/ 	.word	0xffffffff


	//   ....[54]....
        /*01d0*/ 	.word	0xffffffff


	//   ....[55]....
        /*01d4*/ 	.word	0xffffffff


	//   ....[56]....
        /*01d8*/ 	.word	0xffffffff


	//   ....[57]....
        /*01dc*/ 	.word	0xffffffff


	//   ....[58]....
        /*01e0*/ 	.word	0xffffffff


	//   ....[59]....
        /*01e4*/ 	.word	0xffffffff


	//   ....[60]....
        /*01e8*/ 	.word	0x05000018


	//   ....[61]....
        /*01ec*/ 	.word	0x05000018


	//   ....[62]....
        /*01f0*/ 	.word	0x05000018


	//   ....[63]....
        /*01f4*/ 	.word	0x05000018


	//   ....[64]....
        /*01f8*/ 	.word	0x05000018


	//   ....[65]....
        /*01fc*/ 	.word	0x05000018


	//   ....[66]....
        /*0200*/ 	.word	0x05000018


	//   ....[67]....
        /*0204*/ 	.word	0x05000018


	//   ....[68]....
        /*0208*/ 	.word	0x05000018


	//   ....[69]....
        /*020c*/ 	.word	0x05000018


	//   ....[70]....
        /*0210*/ 	.word	0x05000018


	//   ....[71]....
        /*0214*/ 	.word	0x05000018


	//   ....[72]....
        /*0218*/ 	.word	0x05000018


	//   ....[73]....
        /*021c*/ 	.word	0x05000018


	//   ....[74]....
        /*0220*/ 	.word	0x05000018


	//   ....[75]....
        /*0224*/ 	.word	0x05000018


	//   ....[76]....
        /*0228*/ 	.word	0x05000018


	//   ....[77]....
        /*022c*/ 	.word	0x05000018


	//   ....[78]....
        /*0230*/ 	.word	0x05000018


	//   ....[79]....
        /*0234*/ 	.word	0x05000018


	//   ....[80]....
        /*0238*/ 	.word	0x05000018


	//   ....[81]....
        /*023c*/ 	.word	0x05000018


	//   ....[82]....
        /*0240*/ 	.word	0x05000018


	//   ....[83]....
        /*0244*/ 	.word	0x05000018


	//   ....[84]....
        /*0248*/ 	.word	0x05000018


	//   ....[85]....
        /*024c*/ 	.word	0x05000018


	//   ....[86]....
        /*0250*/ 	.word	0x05000018


	//   ....[87]....
        /*0254*/ 	.word	0x05000018


	//   ....[88]....
        /*0258*/ 	.word	0x05000018


	//   ....[89]....
        /*025c*/ 	.word	0x05000018


	//   ....[90]....
        /*0260*/ 	.word	0x05000018


	//   ....[91]....
        /*0264*/ 	.word	0x05000018


	//   ....[92]....
        /*0268*/ 	.word	0x05000018


	//   ....[93]....
        /*026c*/ 	.word	0x05000018


	//   ....[94]....
        /*0270*/ 	.word	0x05000018


	//   ....[95]....
        /*0274*/ 	.word	0x05000018


	//----- nvinfo : EIATTR_COOP_GROUP_INSTR_OFFSETS
	.align		4
.L_217:
        /*0278*/ 	.byte	0x04, 0x28
        /*027a*/ 	.short	(.L_219 - .L_218)


	//   ....[0]....
.L_218:
        /*027c*/ 	.word	0x00000520


	//   ....[1]....
        /*0280*/ 	.word	0x000030e0


	//   ....[2]....
        /*0284*/ 	.word	0x00003100


	//   ....[3]....
        /*0288*/ 	.word	0x00003120


	//   ....[4]....
        /*028c*/ 	.word	0x00003140


	//   ....[5]....
        /*0290*/ 	.word	0x00003160


	//   ....[6]....
        /*0294*/ 	.word	0x00006dd0


	//   ....[7]....
        /*0298*/ 	.word	0x00009930


	//   ....[8]....
        /*029c*/ 	.word	0x00009950


	//   ....[9]....
        /*02a0*/ 	.word	0x00009970


	//   ....[10]....
        /*02a4*/ 	.word	0x00009990


	//   ....[11]....
        /*02a8*/ 	.word	0x000099b0


	//   ....[12]....
        /*02ac*/ 	.word	0x00009ed0


	//   ....[13]....
        /*02b0*/ 	.word	0x0000a0a0


	//   ....[14]....
        /*02b4*/ 	.word	0x0000a100


	//   ....[15]....
        /*02b8*/ 	.word	0x0000a180


	//   ....[16]....
        /*02bc*/ 	.word	0x0000a1d0


	//   ....[17]....
        /*02c0*/ 	.word	0x0000a210


	//   ....[18]....
        /*02c4*/ 	.word	0x0000a260


	//   ....[19]....
        /*02c8*/ 	.word	0x0000a2c0


	//   ....[20]....
        /*02cc*/ 	.word	0x0000a2d0


	//   ....[21]....
        /*02d0*/ 	.word	0x0000a3d0


	//   ....[22]....
        /*02d4*/ 	.word	0x0000a5a0


	//   ....[23]....
        /*02d8*/ 	.word	0x0000a5f0


	//   ....[24]....
        /*02dc*/ 	.word	0x0000a650


	//   ....[25]....
        /*02e0*/ 	.word	0x0000a6b0


	//   ....[26]....
        /*02e4*/ 	.word	0x0000a6f0


	//   ....[27]....
        /*02e8*/ 	.word	0x0000a730


	//   ....[28]....
        /*02ec*/ 	.word	0x0000a770


	//   ....[29]....
        /*02f0*/ 	.word	0x0000a780


	//   ....[30]....
        /*02f4*/ 	.word	0x0000e4e0


	//   ....[31]....
        /*02f8*/ 	.word	0x00011710


	//   ....[32]....
        /*02fc*/ 	.word	0x00011730


	//   ....[33]....
        /*0300*/ 	.word	0x00011750


	//   ....[34]....
        /*0304*/ 	.word	0x00011770


	//   ....[35]....
        /*0308*/ 	.word	0x00011790


	//   ....[36]....
        /*030c*/ 	.word	0x00015590


	//   ....[37]....
        /*0310*/ 	.word	0x00018790


	//   ....[38]....
        /*0314*/ 	.word	0x000187b0


	//   ....[39]....
        /*0318*/ 	.word	0x000187d0


	//   ....[40]....
        /*031c*/ 	.word	0x000187f0


	//   ....[41]....
        /*0320*/ 	.word	0x00018810


	//   ....[42]....
        /*0324*/ 	.word	0x00018d30


	//   ....[43]....
        /*0328*/ 	.word	0x00018f00


	//   ....[44]....
        /*032c*/ 	.word	0x00018f60


	//   ....[45]....
        /*0330*/ 	.word	0x00018fe0


	//   ....[46]....
        /*0334*/ 	.word	0x00019030


	//   ....[47]....
        /*0338*/ 	.word	0x00019080


	//   ....[48]....
        /*033c*/ 	.word	0x000190d0


	//   ....[49]....
        /*0340*/ 	.word	0x000190e0


	//   ....[50]....
        /*0344*/ 	.word	0x00019120


	//   ....[51]....
        /*0348*/ 	.word	0x00019230


	//   ....[52]....
        /*034c*/ 	.word	0x00019400


	//   ....[53]....
        /*0350*/ 	.word	0x00019450


	//   ....[54]....
        /*0354*/ 	.word	0x000194b0


	//   ....[55]....
        /*0358*/ 	.word	0x00019500


	//   ....[56]....
        /*035c*/ 	.word	0x00019540


	//   ....[57]....
        /*0360*/ 	.word	0x00019580


	//   ....[58]....
        /*0364*/ 	.word	0x000195c0


	//   ....[59]....
        /*0368*/ 	.word	0x00019600


	//   ....[60]....
        /*036c*/ 	.word	0x0001d130


	//   ....[61]....
        /*0370*/ 	.word	0x0001d1b0


	//   ....[62]....
        /*0374*/ 	.word	0x0001d240


	//   ....[63]....
        /*0378*/ 	.word	0x0001d320


	//   ....[64]....
        /*037c*/ 	.word	0x0001d3b0


	//   ....[65]....
        /*0380*/ 	.word	0x0001d440


	//   ....[66]....
        /*0384*/ 	.word	0x0001d4f0


	//   ....[67]....
        /*0388*/ 	.word	0x0001d570


	//   ....[68]....
        /*038c*/ 	.word	0x0001d5a0


	//   ....[69]....
        /*0390*/ 	.word	0x0001d640


	//   ....[70]....
        /*0394*/ 	.word	0x0001d6c0


	//   ....[71]....
        /*0398*/ 	.word	0x0001d740


	//   ....[72]....
        /*039c*/ 	.word	0x0001d800


	//   ....[73]....
        /*03a0*/ 	.word	0x0001d890


	//   ....[74]....
        /*03a4*/ 	.word	0x0001d910


	//   ....[75]....
        /*03a8*/ 	.word	0x0001d990


	//   ....[76]....
        /*03ac*/ 	.word	0x0001da10


	//   ....[77]....
        /*03b0*/ 	.word	0x0001da40


	//   ....[78]....
        /*03b4*/ 	.word	0x0001dae0


	//   ....[79]....
        /*03b8*/ 	.word	0x0001db60


	//   ....[80]....
        /*03bc*/ 	.word	0x0001dc00


	//   ....[81]....
        /*03c0*/ 	.word	0x0001dcd0


	//   ....[82]....
        /*03c4*/ 	.word	0x0001dd50


	//   ....[83]....
        /*03c8*/ 	.word	0x0001dde0


	//   ....[84]....
        /*03cc*/ 	.word	0x0001de50


	//   ....[85]....
        /*03d0*/ 	.word	0x0001dec0


	//   ....[86]....
        /*03d4*/ 	.word	0x0001def0


	//   ....[87]....
        /*03d8*/ 	.word	0x0001dfc0


	//   ....[88]....
        /*03dc*/ 	.word	0x0001e040


	//   ....[89]....
        /*03e0*/ 	.word	0x0001e0c0


	//   ....[90]....
        /*03e4*/ 	.word	0x0001e180


	//   ....[91]....
        /*03e8*/ 	.word	0x0001e1f0


	//   ....[92]....
        /*03ec*/ 	.word	0x0001e260


	//   ....[93]....
        /*03f0*/ 	.word	0x0001e2d0


	//   ....[94]....
        /*03f4*/ 	.word	0x0001e340


	//   ....[95]....
        /*03f8*/ 	.word	0x0001e3a0


	//----- nvinfo : EIATTR_VRC_CTA_INIT_COUNT
	.align		4
.L_219:
        /*03fc*/ 	.byte	0x02, 0x4a
	.zero		1
	.zero		1


	//----- nvinfo : EIATTR_EXIT_INSTR_OFFSETS
	.align		4
        /*0400*/ 	.byte	0x04, 0x1c
        /*0402*/ 	.short	(.L_221 - .L_220)


	//   ....[0]....
.L_220:
        /*0404*/ 	.word	0x000069c0


	//   ....[1]....
        /*0408*/ 	.word	0x0000de10


	//   ....[2]....
        /*040c*/ 	.word	0x0001cf50


	//   ....[3]....
        /*0410*/ 	.word	0x0001d030


	//   ....[4]....
        /*0414*/ 	.word	0x0001d0e0


	//----- nvinfo : EIATTR_MAX_THREADS
	.align		4
.L_221:
        /*0418*/ 	.byte	0x04, 0x05
        /*041a*/ 	.short	(.L_223 - .L_222)
.L_222:
        /*041c*/ 	.word	0x00000260
        /*0420*/ 	.word	0x00000001
        /*0424*/ 	.word	0x00000001


	//----- nvinfo : EIATTR_CRS_STACK_SIZE
	.align		4
.L_223:
        /*0428*/ 	.byte	0x04, 0x1e
        /*042a*/ 	.short	(.L_225 - .L_224)
.L_224:
        /*042c*/ 	.word	0x00000000


	//----- nvinfo : EIATTR_CBANK_PARAM_SIZE
	.align		4
.L_225:
        /*0430*/ 	.byte	0x03, 0x19
        /*0432*/ 	.short	0x0078


	//----- nvinfo : EIATTR_PARAM_CBANK
	.align		4
        /*0434*/ 	.byte	0x04, 0x0a
        /*0436*/ 	.short	(.L_227 - .L_226)
	.align		4
.L_226:
        /*0438*/ 	.word	index@(.nv.constant0._ZN3cub18CUB_300001_SM_10006detail6select23DeviceSelectSweepKernelINS2_10policy_hubIjNS0_8NullTypeElLb0ELNS0_10SelectImplE2EE10Policy1000EPjPS5_S9_PmNS0_13ScanTileStateIiLb1EEE11IsProducingS5_iNS2_19streaming_context_tIlLb1EEELS6_2EEEvT0_T1_T2_T3_T4_T5_T6_T7_iT8_NS1_7vsmem_tE)
        /*043c*/ 	.short	0x0380
        /*043e*/ 	.short	0x0078


	//----- nvinfo : EIATTR_SW_WAR
	.align		4
.L_227:
        /*0440*/ 	.byte	0x04, 0x36
        /*0442*/ 	.short	(.L_229 - .L_228)
.L_228:
        /*0444*/ 	.word	0x00000008
.L_229:


//--------------------- .nv.info._ZN3cub18CUB_300001_SM_10006detail11EmptyKernelIvEEvv --------------------------
	.section	.nv.info._ZN3cub18CUB_300001_SM_10006detail11EmptyKernelIvEEvv,"",@"SHT_CUDA_INFO"
	.sectionflags	@""
	.align	4


	//----- nvinfo : EIATTR_CUDA_API_VERSION
	.align		4
        /*0000*/ 	.byte	0x04, 0x37
        /*0002*/ 	.short	(.L_231 - .L_230)
.L_230:
        /*0004*/ 	.word	0x00000082


	//----- nvinfo : EIATTR_SPARSE_MMA_MASK
	.align		4
.L_231:
        /*0008*/ 	.byte	0x03, 0x50
        /*000a*/ 	.short	0x0000


	//----- nvinfo : EIATTR_MAXREG_COUNT
	.align		4
        /*000c*/ 	.byte	0x03, 0x1b
        /*000e*/ 	.short	0x00ff


	//----- nvinfo : EIATTR_MERCURY_ISA_VERSION
	.align		4
        /*0010*/ 	.byte	0x03, 0x5f
        /*0012*/ 	.short	0x0101


	//----- nvinfo : EIATTR_VRC_CTA_INIT_COUNT
	.align		4
        /*0014*/ 	.byte	0x02, 0x4a
	.zero		1
	.zero		1


	//----- nvinfo : EIATTR_EXIT_INSTR_OFFSETS
	.align		4
        /*0018*/ 	.byte	0x04, 0x1c
        /*001a*/ 	.short	(.L_233 - .L_232)


	//   ....[0]....
.L_232:
        /*001c*/ 	.word	0x00000010


	//----- nvinfo : EIATTR_SW_WAR
	.align		4
.L_233:
        /*0020*/ 	.byte	0x04, 0x36
        /*0022*/ 	.short	(.L_235 - .L_234)
.L_234:
        /*0024*/ 	.word	0x00000008
.L_235:


//--------------------- .nv.info._Z15to_token_kernelPtPjP5tokenm --------------------------
	.section	.nv.info._Z15to_token_kernelPtPjP5tokenm,"",@"SHT_CUDA_INFO"
	.sectionflags	@""
	.align	4


	//----- nvinfo : EIATTR_CUDA_API_VERSION
	.align		4
        /*0000*/ 	.byte	0x04, 0x37
        /*0002*/ 	.short	(.L_237 - .L_236)
.L_236:
        /*0004*/ 	.word	0x00000082


	//----- nvinfo : EIATTR_KPARAM_INFO
	.align		4
.L_237:
        /*0008*/ 	.byte	0x04, 0x17
        /*000a*/ 	.short	(.L_239 - .L_238)
.L_238:
        /*000c*/ 	.word	0x00000000
        /*0010*/ 	.short	0x0003
        /*0012*/ 	.short	0x0018
        /*0014*/ 	.byte	0x00, 0xf0, 0x21, 0x00


	//----- nvinfo : EIATTR_KPARAM_INFO
	.align		4
.L_239:
        /*0018*/ 	.byte	0x04, 0x17
        /*001a*/ 	.short	(.L_241 - .L_240)
.L_240:
        /*001c*/ 	.word	0x00000000
        /*0020*/ 	.short	0x0002
        /*0022*/ 	.short	0x0010
        /*0024*/ 	.byte	0x00, 0xf5, 0x21, 0x00


	//----- nvinfo : EIATTR_KPARAM_INFO
	.align		4
.L_241:
        /*0028*/ 	.byte	0x04, 0x17
        /*002a*/ 	.short	(.L_243 - .L_242)
.L_242:
        /*002c*/ 	.word	0x00000000
        /*0030*/ 	.short	0x0001
        /*0032*/ 	.short	0x0008
        /*0034*/ 	.byte	0x00, 0xf5, 0x21, 0x00


	//----- nvinfo : EIATTR_KPARAM_INFO
	.align		4
.L_243:
        /*0038*/ 	.byte	0x04, 0x17
        /*003a*/ 	.short	(.L_245 - .L_244)
.L_244:
        /*003c*/ 	.word	0x00000000
        /*0040*/ 	.short	0x0000
        /*0042*/ 	.short	0x0000
        /*0044*/ 	.byte	0x00, 0xf5, 0x21, 0x00


	//----- nvinfo : EIATTR_SPARSE_MMA_MASK
	.align		4
.L_245:
        /*0048*/ 	.byte	0x03, 0x50
        /*004a*/ 	.short	0x0000


	//----- nvinfo : EIATTR_MAXREG_COUNT
	.align		4
        /*004c*/ 	.byte	0x03, 0x1b
        /*004e*/ 	.short	0x00ff


	//----- nvinfo : EIATTR_MERCURY_ISA_VERSION
	.align		4
        /*0050*/ 	.byte	0x03, 0x5f
        /*0052*/ 	.short	0x0101


	//----- nvinfo : EIATTR_VRC_CTA_INIT_COUNT
	.align		4
        /*0054*/ 	.byte	0x02, 0x4a
	.zero		1
	.zero		1


	//----- nvinfo : EIATTR_EXIT_INSTR_OFFSETS
	.align		4
        /*0058*/ 	.byte	0x04, 0x1c
        /*005a*/ 	.short	(.L_247 - .L_246)


	//   ....[0]....
.L_246:
        /*005c*/ 	.word	0x00000080


	//   ....[1]....
        /*0060*/ 	.word	0x000002e0


	//----- nvinfo : EIATTR_CBANK_PARAM_SIZE
	.align		4
.L_247:
        /*0064*/ 	.byte	0x03, 0x19
        /*0066*/ 	.short	0x0020


	//----- nvinfo : EIATTR_PARAM_CBANK
	.align		4
        /*0068*/ 	.byte	0x04, 0x0a
        /*006a*/ 	.short	(.L_249 - .L_248)
	.align		4
.L_248:
        /*006c*/ 	.word	index@(.nv.constant0._Z15to_token_kernelPtPjP5tokenm)
        /*0070*/ 	.short	0x0380
        /*0072*/ 	.short	0x0020


	//----- nvinfo : EIATTR_SW_WAR
	.align		4
.L_249:
        /*0074*/ 	.byte	0x04, 0x36
        /*0076*/ 	.short	(.L_251 - .L_250)
.L_250:
        /*0078*/ 	.word	0x00000008
.L_251:


//--------------------- .nv.info._Z14to_padf_kernelPtPhS_Pjm --------------------------
	.section	.nv.info._Z14to_padf_kernelPtPhS_Pjm,"",@"SHT_CUDA_INFO"
	.sectionflags	@""
	.align	4


	//----- nvinfo : EIATTR_CUDA_API_VERSION
	.align		4
        /*0000*/ 	.byte	0x04, 0x37
        /*0002*/ 	.short	(.L_253 - .L_252)
.L_252:
        /*0004*/ 	.word	0x00000082


	//----- nvinfo : EIATTR_KPARAM_INFO
	.align		4
.L_253:
        /*0008*/ 	.byte	0x04, 0x17
        /*000a*/ 	.short	(.L_255 - .L_254)
.L_254:
        /*000c*/ 	.word	0x00000000
        /*0010*/ 	.short	0x0004
        /*0012*/ 	.short	0x0020
        /*0014*/ 	.byte	0x00, 0xf0, 0x21, 0x00


	//----- nvinfo : EIATTR_KPARAM_INFO
	.align		4
.L_255:
        /*0018*/ 	.byte	0x04, 0x17
        /*001a*/ 	.short	(.L_257 - .L_256)
.L_256:
        /*001c*/ 	.word	0x00000000
        /*0020*/ 	.short	0x0003
        /*0022*/ 	.short	0x0018
        /*0024*/ 	.byte	0x00, 0xf5, 0x21, 0x00


	//----- nvinfo : EIATTR_KPARAM_INFO
	.align		4
.L_257:
        /*0028*/ 	.byte	0x04, 0x17
        /*002a*/ 	.short	(.L_259 - .L_258)
.L_258:
        /*002c*/ 	.word	0x00000000
        /*0030*/ 	.short	0x0002
        /*0032*/ 	.short	0x0010
        /*0034*/ 	.byte	0x00, 0xf5, 0x21, 0x00


	//----- nvinfo : EIATTR_KPARAM_INFO
	.align		4
.L_259:
        /*0038*/ 	.byte	0x04, 0x17
        /*003a*/ 	.short	(.L_261 - .L_260)
.L_260:
        /*003c*/ 	.word	0x00000000
        /*0040*/ 	.short	0x0001
        /*0042*/ 	.short	0x0008
        /*0044*/ 	.byte	0x00, 0xf5, 0x21, 0x00


	//----- nvinfo : EIATTR_KPARAM_INFO
	.align		4
.L_261:
        /*0048*/ 	.byte	0x04, 0x17
        /*004a*/ 	.short	(.L_263 - .L_262)
.L_262:
        /*004c*/ 	.word	0x00000000
        /*0050*/ 	.short	0x0000
        /*0052*/ 	.short	0x0000
        /*0054*/ 	.byte	0x00, 0xf5, 0x21, 0x00


	//----- nvinfo : EIATTR_SPARSE_MMA_MASK
	.align		4
.L_263:
        /*0058*/ 	.byte	0x03, 0x50
        /*005a*/ 	.short	0x0000


	//----- nvinfo : EIATTR_MAXREG_COUNT
	.align		4
        /*005c*/ 	.byte	0x03, 0x1b
        /*005e*/ 	.short	0x00ff


	//----- nvinfo : EIATTR_NUM_BARRIERS
	.align		4
        /*0060*/ 	.byte	0x02, 0x4c
        /*0062*/ 	.byte	0x01
	.zero		1


	//----- nvinfo : EIATTR_MERCURY_ISA_VERSION
	.align		4
        /*0064*/ 	.byte	0x03, 0x5f
        /*0066*/ 	.short	0x0101


	//----- nvinfo : EIATTR_VRC_CTA_INIT_COUNT
	.align		4
        /*0068*/ 	.byte	0x02, 0x4a
	.zero		1
	.zero		1


	//----- nvinfo : EIATTR_EXIT_INSTR_OFFSETS
	.align		4
        /*006c*/ 	.byte	0x04, 0x1c
        /*006e*/ 	.short	(.L_265 - .L_264)


	//   ....[0]....
.L_264:
        /*0070*/ 	.word	0x00000090


	//   ....[1]....
        /*0074*/ 	.word	0x00000190


	//----- nvinfo : EIATTR_CBANK_PARAM_SIZE
	.align		4
.L_265:
        /*0078*/ 	.byte	0x03, 0x19
        /*007a*/ 	.short	0x0028


	//----- nvinfo : EIATTR_PARAM_CBANK
	.align		4
        /*007c*/ 	.byte	0x04, 0x0a
        /*007e*/ 	.short	(.L_267 - .L_266)
	.align		4
.L_266:
        /*0080*/ 	.word	index@(.nv.constant0._Z14to_padf_kernelPtPhS_Pjm)
        /*0084*/ 	.short	0x0380
        /*0086*/ 	.short	0x0028


	//----- nvinfo : EIATTR_SW_WAR
	.align		4
.L_267:
        /*0088*/ 	.byte	0x04, 0x36
        /*008a*/ 	.short	(.L_269 - .L_268)
.L_268:
        /*008c*/ 	.word	0x00000008
.L_269:


//--------------------- .nv.callgraph             --------------------------
	.section	.nv.callgraph,"",@"SHT_CUDA_CALLGRAPH"
	.align	4
	.sectionentsize	8
	.align		4
        /*0000*/ 	.word	0x00000000
	.align		4
        /*0004*/ 	.word	0xffffffff
	.align		4
        /*0008*/ 	.word	0x00000000
	.align		4
        /*000c*/ 	.word	0xfffffffe
	.align		4
        /*0010*/ 	.word	0x00000000
	.align		4
        /*0014*/ 	.word	0xfffffffd
	.align		4
        /*0018*/ 	.word	0x00000000
	.align		4
        /*001c*/ 	.word	0xfffffffc


//--------------------- .nv.constant4             --------------------------
	.section	.nv.constant4,"a",@progbits
	.align	8
	.align		8
.nv.constant4:
        /*0000*/ 	.dword	_ZN34_INTERNAL_0e3257eb_4_k_cu_0ccc9cfe4cuda3std3__45__cpo5beginE
	.align		8
        /*0008*/ 	.dword	_ZN34_INTERNAL_0e3257eb_4_k_cu_0ccc9cfe4cuda3std3__45__cpo3endE
	.align		8
        /*0010*/ 	.dword	_ZN34_INTERNAL_0e3257eb_4_k_cu_0ccc9cfe4cuda3std3__45__cpo6cbeginE
	.align		8
        /*0018*/ 	.dword	_ZN34_INTERNAL_0e3257eb_4_k_cu_0ccc9cfe4cuda3std3__45__cpo4cendE
	.align		8
        /*0020*/ 	.dword	_ZN34_INTERNAL_0e3257eb_4_k_cu_0ccc9cfe4cuda3std3__45__cpo6rbeginE
	.align		8
        /*0028*/ 	.dword	_ZN34_INTERNAL_0e3257eb_4_k_cu_0ccc9cfe4cuda3std3__45__cpo4rendE
	.align		8
        /*0030*/ 	.dword	_ZN34_INTERNAL_0e3257eb_4_k_cu_0ccc9cfe4cuda3std3__45__cpo7crbeginE
	.align		8
        /*0038*/ 	.dword	_ZN34_INTERNAL_0e3257eb_4_k_cu_0ccc9cfe4cuda3std3__45__cpo5crendE
	.align		8
        /*0040*/ 	.dword	_ZN34_INTERNAL_0e3257eb_4_k_cu_0ccc9cfe4cuda3std3__436_GLOBAL__N__0e3257eb_4_k_cu_0ccc9cfe6ignoreE
	.align		8
        /*0048*/ 	.dword	_ZN34_INTERNAL_0e3257eb_4_k_cu_0ccc9cfe4cuda3std3__419piecewise_constructE
	.align		8
        /*0050*/ 	.dword	_ZN34_INTERNAL_0e3257eb_4_k_cu_0ccc9cfe4cuda3std3__48in_placeE
	.align		8
        /*0058*/ 	.dword	_ZN34_INTERNAL_0e3257eb_4_k_cu_0ccc9cfe4cuda3std3__420unreachable_sentinelE
	.align		8
        /*0060*/ 	.dword	_ZN34_INTERNAL_0e3257eb_4_k_cu_0ccc9cfe4cuda3std3__47nulloptE
	.align		8
        /*0068*/ 	.dword	_ZN34_INTERNAL_0e3257eb_4_k_cu_0ccc9cfe4cuda3std3__48unexpectE
	.align		8
        /*0070*/ 	.dword	_ZN34_INTERNAL_0e3257eb_4_k_cu_0ccc9cfe4cuda3std6ranges3__45__cpo4swapE
	.align		8
        /*0078*/ 	.dword	_ZN34_INTERNAL_0e3257eb_4_k_cu_0ccc9cfe4cuda3std6ranges3__45__cpo9iter_moveE
	.align		8
        /*0080*/ 	.dword	_ZN34_INTERNAL_0e3257eb_4_k_cu_0ccc9cfe4cuda3std6ranges3__45__cpo5beginE
	.align		8
        /*0088*/ 	.dword	_ZN34_INTERNAL_0e3257eb_4_k_cu_0ccc9cfe4cuda3std6ranges3__45__cpo3endE
	.align		8
        /*0090*/ 	.dword	_ZN34_INTERNAL_0e3257eb_4_k_cu_0ccc9cfe4cuda3std6ranges3__45__cpo6cbeginE
	.align		8
        /*0098*/ 	.dword	_ZN34_INTERNAL_0e3257eb_4_k_cu_0ccc9cfe4cuda3std6ranges3__45__cpo4cendE
	.align		8
        /*00a0*/ 	.dword	_ZN34_INTERNAL_0e3257eb_4_k_cu_0ccc9cfe4cuda3std6ranges3__45__cpo7advanceE
	.align		8
        /*00a8*/ 	.dword	_ZN34_INTERNAL_0e3257eb_4_k_cu_0ccc9cfe4cuda3std6ranges3__45__cpo9iter_swapE
	.align		8
        /*00b0*/ 	.dword	_ZN34_INTERNAL_0e3257eb_4_k_cu_0ccc9cfe4cuda3std6ranges3__45__cpo4nextE
	.align		8
        /*00b8*/ 	.dword	_ZN34_INTERNAL_0e3257eb_4_k_cu_0ccc9cfe4cuda3std6ranges3__45__cpo4prevE
	.align		8
        /*00c0*/ 	.dword	_ZN34_INTERNAL_0e3257eb_4_k_cu_0ccc9cfe4cuda3std6ranges3__45__cpo4dataE
	.align		8
        /*00c8*/ 	.dword	_ZN34_INTERNAL_0e3257eb_4_k_cu_0ccc9cfe4cuda3std6ranges3__45__cpo5cdataE
	.align		8
        /*00d0*/ 	.dword	_ZN34_INTERNAL_0e3257eb_4_k_cu_0ccc9cfe4cuda3std6ranges3__45__cpo4sizeE
	.align		8
        /*00d8*/ 	.dword	_ZN34_INTERNAL_0e3257eb_4_k_cu_0ccc9cfe4cuda3std6ranges3__45__cpo5ssizeE
	.align		8
        /*00e0*/ 	.dword	_ZN34_INTERNAL_0e3257eb_4_k_cu_0ccc9cfe4cuda3std6ranges3__45__cpo8distanceE
	.align		8
        /*00e8*/ 	.dword	_ZN34_INTERNAL_0e3257eb_4_k_cu_0ccc9cfe6thrust24THRUST_300001_SM_1000_NS6system6detail10sequential3seqE
	.align		8
        /*00f0*/ 	.dword	_ZN34_INTERNAL_0e3257eb_4_k_cu_0ccc9cfe6thrust24THRUST_300001_SM_1000_NS12placeholders2_1E
	.align		8
        /*00f8*/ 	.dword	_ZN34_INTERNAL_0e3257eb_4_k_cu_0ccc9cfe6thrust24THRUST_300001_SM_1000_NS12placeholders2_2E
	.align		8
        /*0100*/ 	.dword	_ZN34_INTERNAL_0e3257eb_4_k_cu_0ccc9cfe6thrust24THRUST_300001_SM_1000_NS12placeholders2_3E
	.align		8
        /*0108*/ 	.dword	_ZN34_INTERNAL_0e3257eb_4_k_cu_0ccc9cfe6thrust24THRUST_300001_SM_1000_NS12placeholders2_4E
	.align		8
        /*0110*/ 	.dword	_ZN34_INTERNAL_0e3257eb_4_k_cu_0ccc9cfe6thrust24THRUST_300001_SM_1000_NS12placeholders2_5E
	.align		8
        /*0118*/ 	.dword	_ZN34_INTERNAL_0e3257eb_4_k_cu_0ccc9cfe6thrust24THRUST_300001_SM_1000_NS12placeholders2_6E
	.align		8
        /*0120*/ 	.dword	_ZN34_INTERNAL_0e3257eb_4_k_cu_0ccc9cfe6thrust24THRUST_300001_SM_1000_NS12placeholders2_7E
	.align		8
        /*0128*/ 	.dword	_ZN34_INTERNAL_0e3257eb_4_k_cu_0ccc9cfe6thrust24THRUST_300001_SM_1000_NS12placeholders2_8E
	.align		8
        /*0130*/ 	.dword	_ZN34_INTERNAL_0e3257eb_4_k_cu_0ccc9cfe6thrust24THRUST_300001_SM_1000_NS12placeholders2_9E
	.align		8
        /*0138*/ 	.dword	_ZN34_INTERNAL_0e3257eb_4_k_cu_0ccc9cfe6thrust24THRUST_300001_SM_1000_NS12placeholders3_10E


//--------------------- .text._ZN3cub18CUB_300001_SM_10006detail4scan23DeviceCompactInitKernelINS0_13ScanTileStateIiLb1EEEPmEEvT_iT0_ --------------------------
	.section	.text._ZN3cub18CUB_300001_SM_10006detail4scan23DeviceCompactInitKernelINS0_13ScanTileStateIiLb1EEEPmEEvT_iT0_,"ax",@progbits
	.align	128
        .global         _ZN3cub18CUB_300001_SM_10006detail4scan23DeviceCompactInitKernelINS0_13ScanTileStateIiLb1EEEPmEEvT_iT0_
        .type           _ZN3cub18CUB_300001_SM_10006detail4scan23DeviceCompactInitKernelINS0_13ScanTileStateIiLb1EEEPmEEvT_iT0_,@function
        .size           _ZN3cub18CUB_300001_SM_10006detail4scan23DeviceCompactInitKernelINS0_13ScanTileStateIiLb1EEEPmEEvT_iT0_,(.L_x_1261 - _ZN3cub18CUB_300001_SM_10006detail4scan23DeviceCompactInitKernelINS0_13ScanTileStateIiLb1EEEPmEEvT_iT0_)
        .other          _ZN3cub18CUB_300001_SM_10006detail4scan23DeviceCompactInitKernelINS0_13ScanTileStateIiLb1EEEPmEEvT_iT0_,@"STO_CUDA_ENTRY STV_DEFAULT"
_ZN3cub18CUB_300001_SM_10006detail4scan23DeviceCompactInitKernelINS0_13ScanTileStateIiLb1EEEPmEEvT_iT0_:
.text._ZN3cub18CUB_300001_SM_10006detail4scan23DeviceCompactInitKernelINS0_13ScanTileStateIiLb1EEEPmEEvT_iT0_:
[----:B------:R-:W-:Y:S01]  /*0000*/  LDC R1, c[0x0][0x37c] ;  /* 0x0000df00ff017b82 */ /* 0x000fe20000000800 */
[----:B------:R-:W0:Y:S07]  /*0010*/  S2R R0, SR_TID.X ;  /* 0x0000000000007919 */ /* 0x000e2e0000002100 */
[----:B------:R-:W1:Y:S01]  /*0020*/  S2UR UR6, SR_CTAID.X ;  /* 0x00000000000679c3 */ /* 0x000e620000002500 */
[----:B------:R-:W2:Y:S07]  /*0030*/  LDCU UR4, c[0x0][0x388] ;  /* 0x00007100ff0477ac */ /* 0x000eae0008000800 */
[----:B------:R-:W1:Y:S01]  /*0040*/  LDC R7, c[0x0][0x360] ;  /* 0x0000d800ff077b82 */ /* 0x000e620000000800 */
[C---:B0-----:R-:W-:Y:S01]  /*0050*/  ISETP.GT.U32.AND P0, PT, R0.reuse, 0x1f, PT ;  /* 0x0000001f0000780c */ /* 0x041fe20003f04070 */
[----:B-1----:R-:W-:Y:S01]  /*0060*/  IMAD R7, R7, UR6, R0 ;  /* 0x0000000607077c24 */ /* 0x002fe2000f8e0200 */
[----:B------:R-:W-:-:S02]  /*0070*/  LOP3.LUT P2, RZ, R0, UR6, RZ, 0xfc, !PT ;  /* 0x0000000600ff7c12 */ /* 0x000fc4000f84fcff */
[----:B------:R-:W-:Y:S02]  /*0080*/  ISETP.NE.OR P0, PT, RZ, UR6, P0 ;  /* 0x00000006ff007c0c */ /* 0x000fe40008705670 */
[----:B--2---:R-:W-:Y:S01]  /*0090*/  ISETP.GE.AND P1, PT, R7, UR4, PT ;  /* 0x0000000407007c0c */ /* 0x004fe2000bf26270 */
[----:B------:R-:W0:Y:S10]  /*00a0*/  LDCU.64 UR4, c[0x0][0x358] ;  /* 0x00006b00ff0477ac */ /* 0x000e340008000a00 */
[----:B------:R-:W1:Y:S02]  /*00b0*/  @!P0 LDC.64 R4, c[0x0][0x380] ;  /* 0x0000e000ff048b82 */ /* 0x000e640000000a00 */
[----:B------:R-:W-:-:S06]  /*00c0*/  @!P1 MOV R6, 0x63 ;  /* 0x0000006300069802 */ /* 0x000fcc0000000f00 */
[----:B------:R-:W2:Y:S01]  /*00d0*/  @!P1 LDC.64 R2, c[0x0][0x380] ;  /* 0x0000e000ff029b82 */ /* 0x000ea20000000a00 */
[----:B-1----:R-:W-:-:S04]  /*00e0*/  @!P0 IMAD.WIDE.U32 R4, R0, 0x8, R4 ;  /* 0x0000000800048825 */ /* 0x002fc800078e0004 */
[----:B--2---:R-:W-:-:S04]  /*00f0*/  @!P1 IMAD.WIDE R2, R7, 0x8, R2 ;  /* 0x0000000807029825 */ /* 0x004fc800078e0202 */
[----:B------:R-:W-:-:S05]  /*0100*/  IMAD.MOV.U32 R7, RZ, RZ, RZ ;  /* 0x000000ffff077224 */ /* 0x000fca00078e00ff */
[----:B0-----:R0:W-:Y:S04]  /*0110*/  @!P1 STG.E.64 desc[UR4][R2.64+0x100], R6 ;  /* 0x0001000602009986 */ /* 0x0011e8000c101b04 */
[----:B------:R0:W-:Y:S01]  /*0120*/  @!P0 STG.E.64 desc[UR4][R4.64], RZ ;  /* 0x000000ff04008986 */ /* 0x0001e2000c101b04 */
[----:B------:R-:W-:Y:S05]  /*0130*/  @P2 EXIT ;  /* 0x000000000000294d */ /* 0x000fea0003800000 */
[----:B0-----:R-:W0:Y:S02]  /*0140*/  LDC.64 R2, c[0x0][0x390] ;  /* 0x0000e400ff027b82 */ /* 0x001e240000000a00 */
[----:B0-----:R-:W-:Y:S01]  /*0150*/  STG.E.64 desc[UR4][R2.64], RZ ;  /* 0x000000ff02007986 */ /* 0x001fe2000c101b04 */
[----:B------:R-:W-:Y:S05]  /*0160*/  EXIT ;  /* 0x000000000000794d */ /* 0x000fea0003800000 */
.L_x_0:
[----:B------:R-:W-:-:S00]  /*0170*/  BRA `(.L_x_0) ;  /* 0xfffffffc00fc7947 */ /* 0x000fc0000383ffff */
[----:B------:R-:W-:-:S00]  /*0180*/  NOP ;  /* 0x0000000000007918 */ /* 0x000fc00000000000 */
[----:B------:R-:W-:-:S00]  /*0190*/  NOP ;  /* 0x0000000000007918 */ /* 0x000fc00000000000 */
[----:B------:R-:W-:-:S00]  /*01a0*/  NOP ;  /* 0x0000000000007918 */ /* 0x000fc00000000000 */
[----:B------:R-:W-:-:S00]  /*01b0*/  NOP ;  /* 0x0000000000007918 */ /* 0x000fc00000000000 */
[----:B------:R-:W-:-:S00]  /*01c0*/  NOP ;  /* 0x0000000000007918 */ /* 0x000fc00000000000 */
[----:B------:R-:W-:-:S00]  /*01d0*/  NOP ;  /* 0x0000000000007918 */ /* 0x000fc00000000000 */
[----:B------:R-:W-:-:S00]  /*01e0*/  NOP ;  /* 0x0000000000007918 */ /* 0x000fc00000000000 */
[----:B------:R-:W-:-:S00]  /*01f0*/  NOP ;  /* 0x0000000000007918 */ /* 0x000fc00000000000 */
.L_x_1261:


//--------------------- .text._ZN3cub18CUB_300001_SM_10006detail4scan16DeviceScanKernelINS2_10policy_hubIttty7ComposeE10Policy1000EPtS8_NS0_13ScanTileStateItLb1EEES5_NS0_8NullTypeEytLb0ESB_EEvT0_T1_T2_iT3_T4_T5_ --------------------------
	.section	.text._ZN3cub18CUB_300001_SM_10006detail4scan16DeviceScanKernelINS2_10policy_hubIttty7ComposeE10Policy1000EPtS8_NS0_13ScanTileStateItLb1EEES5_NS0_8NullTypeEytLb0ESB_EEvT0_T1_T2_iT3_T4_T5_,"ax",@progbits
	.align	128
        .global         _ZN3cub18CUB_300001_SM_10006detail4scan16DeviceScanKernelINS2_10policy_hubIttty7ComposeE10Policy1000EPtS8_NS0_13ScanTileStateItLb1EEES5_NS0_8NullTypeEytLb0ESB_EEvT0_T1_T2_iT3_T4_T5_
        .type           _ZN3cub18CUB_300001_SM_10006detail4scan16DeviceScanKernelINS2_10policy_hubIttty7ComposeE10Policy1000EPtS8_NS0_13ScanTileStateItLb1EEES5_NS0_8NullTypeEytLb0ESB_EEvT0_T1_T2_iT3_T4_T5_,@function
        .size           _ZN3cub18CUB_300001_SM_10006detail4scan16DeviceScanKernelINS2_10policy_hubIttty7ComposeE10Policy1000EPtS8_NS0_13ScanTileStateItLb1EEES5_NS0_8NullTypeEytLb0ESB_EEvT0_T1_T2_iT3_T4_T5_,(.L_x_1262 - _ZN3cub18CUB_300001_SM_10006detail4scan16DeviceScanKernelINS2_10policy_hubIttty7ComposeE10Policy1000EPtS8_NS0_13ScanTileStateItLb1EEES5_NS0_8NullTypeEytLb0ESB_EEvT0_T1_T2_iT3_T4_T5_)
        .other          _ZN3cub18CUB_300001_SM_10006detail4scan16DeviceScanKernelINS2_10policy_hubIttty7ComposeE10Policy1000EPtS8_NS0_13ScanTileStateItLb1EEES5_NS0_8NullTypeEytLb0ESB_EEvT0_T1_T2_iT3_T4_T5_,@"STO_CUDA_ENTRY STV_DEFAULT"
_ZN3cub18CUB_300001_SM_10006detail4scan16DeviceScanKernelINS2_10policy_hubIttty7ComposeE10Policy1000EPtS8_NS0_13ScanTileStateItLb1EEES5_NS0_8NullTypeEytLb0ESB_EEvT0_T1_T2_iT3_T4_T5_:
.text._ZN3cub18CUB_300001_SM_10006detail4scan16DeviceScanKernelINS2_10policy_hubIttty7ComposeE10Policy1000EPtS8_NS0_13ScanTileStateItLb1EEES5_NS0_8NullTypeEytLb0ESB_EEvT0_T1_T2_iT3_T4_T5_:
[----:B------:R-:W0:Y:S08]  /*0000*/  LDC R1, c[0x0][0x37c] ;  /* 0x0000df00ff017b82 */ /* 0x000e300000000800 */
[----:B------:R-:W1:Y:S01]  /*0010*/  S2UR UR5, SR_CTAID.X ;  /* 0x00000000000579c3 */ /* 0x000e620000002500 */
[----:B------:R-:W1:Y:S01]  /*0020*/  LDCU UR11, c[0x0][0x398] ;  /* 0x00007300ff0b77ac */ /* 0x000e620008000800 */
[----:B0-----:R-:W-:Y:S01]  /*0030*/  VIADD R1, R1, 0xfffffff8 ;  /* 0xfffffff801017836 */ /* 0x001fe20000000000 */
[----:B------:R-:W0:Y:S01]  /*0040*/  LDCU.64 UR6, c[0x0][0x3b0] ;  /* 0x00007600ff0677ac */ /* 0x000e220008000a00 */
[----:B------:R-:W2:Y:S01]  /*0050*/  LDCU.64 UR8, c[0x0][0x358] ;  /* 0x00006b00ff0877ac */ /* 0x000ea20008000a00 */
[----:B-1----:R-:W-:-:S04]  /*0060*/  UIADD3 UR10, UPT, UPT, UR5, UR11, URZ ;  /* 0x0000000b050a7290 */ /* 0x002fc8000fffe0ff */
[----:B------:R-:W-:-:S04]  /*0070*/  UIMAD.WIDE UR12, UR10, 0xf00, URZ ;  /* 0x00000f000a0c78a5 */ /* 0x000fc8000f8e02ff */
[----:B0-----:R-:W-:-:S04]  /*0080*/  UIADD3 UR6, UP0, UPT, -UR12, UR6, URZ ;  /* 0x000000060c067290 */ /* 0x001fc8000ff1e1ff */
[----:B------:R-:W-:Y:S02]  /*0090*/  UIADD3.X UR4, UPT, UPT, ~UR13, UR7, URZ, UP0, !UPT ;  /* 0x000000070d047290 */ /* 0x000fe400087fe5ff */
[----:B------:R-:W-:-:S04]  /*00a0*/  UISETP.GE.U32.AND UP0, UPT, UR6, 0xf01, UPT ;  /* 0x00000f010600788c */ /* 0x000fc8000bf06070 */
[----:B------:R-:W-:-:S09]  /*00b0*/  UISETP.GE.U32.AND.EX UP0, UPT, UR4, URZ, UPT, UP0 ;  /* 0x000000ff0400728c */ /* 0x000fd2000bf06100 */
[----:B--2---:R-:W-:Y:S05]  /*00c0*/  BRA.U !UP0, `(.L_x_1) ;  /* 0x0000004d08cc7547 */ /* 0x004fea000b800000 */
[----:B------:R-:W0:Y:S01]  /*00d0*/  S2R R50, SR_TID.X ;  /* 0x0000000000327919 */ /* 0x000e220000002100 */
[----:B------:R-:W1:Y:S01]  /*00e0*/  LDCU.64 UR4, c[0x0][0x380] ;  /* 0x00007000ff0477ac */ /* 0x000e620008000a00 */
[C---:B0-----:R-:W-:Y:S02]  /*00f0*/  LOP3.LUT R0, R50.reuse, 0x1f, RZ, 0xc0, !PT ;  /* 0x0000001f32007812 */ /* 0x041fe400078ec0ff */
[----:B------:R-:W-:-:S05]  /*0100*/  LOP3.LUT R3, R50, 0x3e0, RZ, 0xc0, !PT ;  /* 0x000003e032037812 */ /* 0x000fca00078ec0ff */
[----:B------:R-:W-:-:S05]  /*0110*/  IMAD R0, R3, 0x1e, R0 ;  /* 0x0000001e03007824 */ /* 0x000fca00078e0200 */
[----:B------:R-:W-:-:S05]  /*0120*/  IADD3 R0, P0, PT, R0, UR12, RZ ;  /* 0x0000000c00007c10 */ /* 0x000fca000ff1e0ff */
[----:B------:R-:W-:Y:S02]  /*0130*/  IMAD.SHL.U32 R2, R0, 0x2, RZ ;  /* 0x0000000200027824 */ /* 0x000fe400078e00ff */
[----:B------:R-:W-:-:S03]  /*0140*/  IMAD.X R3, RZ, RZ, UR13, P0 ;  /* 0x0000000dff037e24 */ /* 0x000fc600080e06ff */
[----:B------:R1:W-:Y:S02]  /*0150*/  STL [R1+0x4], R2 ;  /* 0x0000040201007387 */ /* 0x0003e40000100800 */
[----:B------:R-:W-:-:S05]  /*0160*/  SHF.L.U64.HI R4, R0, 0x1, R3 ;  /* 0x0000000100047819 */ /* 0x000fca0000010203 */
[----:B------:R0:W-:Y:S01]  /*0170*/  STL [R1], R4 ;  /* 0x0000000401007387 */ /* 0x0001e20000100800 */
[----:B-1----:R-:W-:-:S04]  /*0180*/  IADD3 R2, P0, PT, R2, UR4, RZ ;  /* 0x0000000402027c10 */ /* 0x002fc8000ff1e0ff */
[----:B------:R-:W-:-:S05]  /*0190*/  IADD3.X R3, PT, PT, R4, UR5, RZ, P0, !PT ;  /* 0x0000000504037c10 */ /* 0x000fca00087fe4ff */
[----:B------:R-:W2:Y:S04]  /*01a0*/  LDG.E.U16 R5, desc[UR8][R2.64] ;  /* 0x0000000802057981 */ /* 0x000ea8000c1e1500 */
[----:B------:R-:W3:Y:S04]  /*01b0*/  LDG.E.U16 R7, desc[UR8][R2.64+0x40] ;  /* 0x0000400802077981 */ /* 0x000ee8000c1e1500 */
[----:B------:R-:W4:Y:S04]  /*01c0*/  LDG.E.U16 R9, desc[UR8][R2.64+0x80] ;  /* 0x0000800802097981 */ /* 0x000f28000c1e1500 */
[----:B------:R-:W5:Y:S04]  /*01d0*/  LDG.E.U16 R11, desc[UR8][R2.64+0xc0] ;  /* 0x0000c008020b7981 */ /* 0x000f68000c1e1500 */
        /* <DEDUP_REMOVED lines=20> */
[----:B0-----:R-:W5:Y:S04]  /*0320*/  LDG.E.U16 R4, desc[UR8][R2.64+0x600] ;  /* 0x0006000802047981 */ /* 0x001f68000c1e1500 */
[----:B------:R-:W5:Y:S04]  /*0330*/  LDG.E.U16 R6, desc[UR8][R2.64+0x640] ;  /* 0x0006400802067981 */ /* 0x000f68000c1e1500 */
[----:B------:R-:W5:Y:S04]  /*0340*/  LDG.E.U16 R8, desc[UR8][R2.64+0x680] ;  /* 0x0006800802087981 */ /* 0x000f68000c1e1500 */
[----:B------:R-:W5:Y:S04]  /*0350*/  LDG.E.U16 R10, desc[UR8][R2.64+0x6c0] ;  /* 0x0006c008020a7981 */ /* 0x000f68000c1e1500 */
[----:B------:R-:W5:Y:S04]  /*0360*/  LDG.E.U16 R12, desc[UR8][R2.64+0x700] ;  /* 0x00070008020c7981 */ /* 0x000f68000c1e1500 */
[----:B------:R0:W5:Y:S01]  /*0370*/  LDG.E.U16 R14, desc[UR8][R2.64+0x740] ;  /* 0x00074008020e7981 */ /* 0x000162000c1e1500 */
[----:B------:R-:W1:Y:S01]  /*0380*/  S2UR UR5, SR_CgaCtaId ;  /* 0x00000000000579c3 */ /* 0x000e620000008800 */
[----:B------:R-:W-:Y:S01]  /*0390*/  SHF.R.U32.HI R45, RZ, 0x5, R50 ;  /* 0x00000005ff2d7819 */ /* 0x000fe20000011632 */
[----:B------:R-:W-:Y:S01]  /*03a0*/  UMOV UR4, 0x400 ;  /* 0x0000040000047882 */ /* 0x000fe20000000000 */
[----:B------:R-:W0:Y:S01]  /*03b0*/  S2R R52, SR_LANEID ;  /* 0x0000000000347919 */ /* 0x000e220000000000 */
[----:B------:R-:W-:Y:S01]  /*03c0*/  UISETP.NE.AND UP0, UPT, UR10, URZ, UPT ;  /* 0x000000ff0a00728c */ /* 0x000fe2000bf05270 */
[----:B------:R-:W-:Y:S01]  /*03d0*/  BSSY B0, `(.L_x_2) ;  /* 0x0000460000007945 */ /* 0x000fe20003800000 */
[----:B-1----:R-:W-:Y:S01]  /*03e0*/  ULEA UR4, UR5, UR4, 0x18 ;  /* 0x0000000405047291 */ /* 0x002fe2000f8ec0ff */
[----:B0-----:R-:W-:-:S05]  /*03f0*/  IMAD R0, R45, 0x3c0, R52 ;  /* 0x000003c02d007824 */ /* 0x001fca00078e0234 */
[----:B------:R-:W-:-:S05]  /*0400*/  LEA R0, R0, UR4, 0x1 ;  /* 0x0000000400007c11 */ /* 0x000fca000f8e08ff */
[----:B------:R-:W-:Y:S01]  /*0410*/  IMAD R2, R52, 0x3a, R0 ;  /* 0x0000003a34027824 */ /* 0x000fe200078e0200 */
[----:B--2---:R-:W-:Y:S04]  /*0420*/  STS.U16 [R0], R5 ;  /* 0x0000000500007388 */ /* 0x004fe80000000400 */
[----:B---3--:R-:W-:Y:S04]  /*0430*/  STS.U16 [R0+0x40], R7 ;  /* 0x0000400700007388 */ /* 0x008fe80000000400 */
[----:B----4-:R-:W-:Y:S04]  /*0440*/  STS.U16 [R0+0x80], R9 ;  /* 0x0000800900007388 */ /* 0x010fe80000000400 */
[----:B-----5:R-:W-:Y:S04]  /*0450*/  STS.U16 [R0+0xc0], R11 ;  /* 0x0000c00b00007388 */ /* 0x020fe80000000400 */
[----:B------:R-:W-:Y:S04]  /*0460*/  STS.U16 [R0+0x100], R13 ;  /* 0x0001000d00007388 */ /* 0x000fe80000000400 */
        /* <DEDUP_REMOVED lines=24> */
[----:B------:R-:W-:Y:S01]  /*05f0*/  STS.U16 [R0+0x740], R14 ;  /* 0x0007400e00007388 */ /* 0x000fe20000000400 */
[----:B------:R-:W-:-:S03]  /*0600*/  NOP ;  /* 0x0000000000007918 */ /* 0x000fc60000000000 */
[----:B------:R-:W0:Y:S04]  /*0610*/  LDS R3, [R2] ;  /* 0x0000000002037984 */ /* 0x000e280000000800 */
[----:B------:R-:W1:Y:S04]  /*0620*/  LDS R30, [R2+0x4] ;  /* 0x00000400021e7984 */ /* 0x000e680000000800 */
[----:B------:R-:W2:Y:S04]  /*0630*/  LDS R49, [R2+0x8] ;  /* 0x0000080002317984 */ /* 0x000ea80000000800 */
[----:B------:R-:W3:Y:S04]  /*0640*/  LDS R31, [R2+0xc] ;  /* 0x00000c00021f7984 */ /* 0x000ee80000000800 */
[----:B------:R-:W4:Y:S04]  /*0650*/  LDS R26, [R2+0x10] ;  /* 0x00001000021a7984 */ /* 0x000f280000000800 */
[----:B------:R-:W5:Y:S04]  /*0660*/  LDS R22, [R2+0x14] ;  /* 0x0000140002167984 */ /* 0x000f680000000800 */
[----:B------:R-:W5:Y:S04]  /*0670*/  LDS R11, [R2+0x18] ;  /* 0x00001800020b7984 */ /* 0x000f680000000800 */
[----:B------:R-:W5:Y:S04]  /*0680*/  LDS R13, [R2+0x1c] ;  /* 0x00001c00020d7984 */ /* 0x000f680000000800 */
[----:B------:R-:W5:Y:S04]  /*0690*/  LDS R15, [R2+0x20] ;  /* 0x00002000020f7984 */ /* 0x000f680000000800 */
[----:B------:R-:W5:Y:S04]  /*06a0*/  LDS R17, [R2+0x24] ;  /* 0x0000240002117984 */ /* 0x000f680000000800 */
[----:B------:R-:W5:Y:S01]  /*06b0*/  LDS R29, [R2+0x28] ;  /* 0x00002800021d7984 */ /* 0x000f620000000800 */
[----:B0-----:R-:W-:-:S02]  /*06c0*/  PRMT R4, R3, 0x7610, R4 ;  /* 0x0000761003047816 */ /* 0x001fc40000000004 */
[----:B------:R-:W-:Y:S01]  /*06d0*/  PRMT R3, R3, 0x7632, R3 ;  /* 0x0000763203037816 */ /* 0x000fe20000000003 */
[----:B------:R-:W0:Y:S01]  /*06e0*/  LDS R18, [R2+0x2c] ;  /* 0x00002c0002127984 */ /* 0x000e220000000800 */
[----:B-1----:R-:W-:-:S03]  /*06f0*/  PRMT R5, R30, 0x7632, R5 ;  /* 0x000076321e057816 */ /* 0x002fc60000000005 */
[----:B------:R-:W1:Y:S01]  /*0700*/  LDS R32, [R2+0x30] ;  /* 0x0000300002207984 */ /* 0x000e620000000800 */
[----:B--2---:R-:W-:-:S03]  /*0710*/  PRMT R44, R49, 0x7632, R44 ;  /* 0x00007632312c7816 */ /* 0x004fc6000000002c */
[----:B------:R-:W2:Y:S01]  /*0720*/  LDS R21, [R2+0x34] ;  /* 0x0000340002157984 */ /* 0x000ea20000000800 */
[----:B---3--:R-:W-:-:S03]  /*0730*/  PRMT R27, R31, 0x7632, R27 ;  /* 0x000076321f1b7816 */ /* 0x008fc6000000001b */
[----:B------:R-:W3:Y:S01]  /*0740*/  LDS R20, [R2+0x38] ;  /* 0x0000380002147984 */ /* 0x000ee20000000800 */
[----:B----4-:R-:W-:Y:S02]  /*0750*/  PRMT R23, R26, 0x7632, R23 ;  /* 0x000076321a177816 */ /* 0x010fe40000000017 */
[----:B-----5:R-:W-:Y:S02]  /*0760*/  PRMT R8, R22, 0x7632, R8 ;  /* 0x0000763216087816 */ /* 0x020fe40000000008 */
[----:B------:R-:W-:Y:S02]  /*0770*/  PRMT R10, R11, 0x7632, R10 ;  /* 0x000076320b0a7816 */ /* 0x000fe4000000000a */
[----:B------:R-:W-:Y:S02]  /*0780*/  PRMT R12, R13, 0x7632, R12 ;  /* 0x000076320d0c7816 */ /* 0x000fe4000000000c */
[----:B------:R-:W-:Y:S02]  /*0790*/  PRMT R14, R15, 0x7632, R14 ;  /* 0x000076320f0e7816 */ /* 0x000fe4000000000e */
[----:B------:R-:W-:-:S02]  /*07a0*/  PRMT R16, R17, 0x7632, R16 ;  /* 0x0000763211107816 */ /* 0x000fc40000000010 */
[----:B------:R-:W-:Y:S02]  /*07b0*/  PRMT R28, R29, 0x7632, R28 ;  /* 0x000076321d1c7816 */ /* 0x000fe4000000001c */
[----:B0-----:R-:W-:Y:S02]  /*07c0*/  PRMT R19, R18, 0x7632, R19 ;  /* 0x0000763212137816 */ /* 0x001fe40000000013 */
[----:B-1----:R-:W-:Y:S02]  /*07d0*/  PRMT R34, R32, 0x7632, R34 ;  /* 0x0000763220227816 */ /* 0x002fe40000000022 */
[----:B--2---:R-:W-:Y:S02]  /*07e0*/  PRMT R38, R21, 0x7632, R38 ;  /* 0x0000763215267816 */ /* 0x004fe40000000026 */
[----:B---3--:R-:W-:Y:S01]  /*07f0*/  PRMT R37, R20, 0x7632, R37 ;  /* 0x0000763214257816 */ /* 0x008fe20000000025 */
[----:B------:R-:W-:Y:S06]  /*0800*/  BAR.SYNC.DEFER_BLOCKING 0x0 ;  /* 0x0000000000007b1d */ /* 0x000fec0000010000 */
[----:B------:R-:W-:Y:S05]  /*0810*/  BRA.U UP0, `(.L_x_3) ;  /* 0x0000001500b87547 */ /* 0x000fea000b800000 */
[----:B------:R-:W0:Y:S01]  /*0820*/  LDC.64 R46, c[0x0][0x3a0] ;  /* 0x0000e800ff2e7b82 */ /* 0x000e220000000a00 */
[----:B------:R-:W-:Y:S01]  /*0830*/  LOP3.LUT R3, R3, 0xf, RZ, 0xc0, !PT ;  /* 0x0000000f03037812 */ /* 0x000fe200078ec0ff */
[----:B------:R-:W1:Y:S01]  /*0840*/  LDCU.64 UR6, c[0x0][0x3a0] ;  /* 0x00007400ff0677ac */ /* 0x000e620008000a00 */
[----:B------:R-:W-:-:S05]  /*0850*/  LOP3.LUT R9, R4, 0xf, RZ, 0xc0, !PT ;  /* 0x0000000f04097812 */ /* 0x000fca00078ec0ff */
[----:B------:R-:W-:-:S04]  /*0860*/  IMAD R7, R3, 0xc, R9 ;  /* 0x0000000c03077824 */ /* 0x000fc800078e0209 */
[----:B0-----:R-:W-:-:S06]  /*0870*/  IMAD.WIDE.U32 R6, R7, 0x2, R46 ;  /* 0x0000000207067825 */ /* 0x001fcc00078e002e */
[----:B------:R0:W2:Y:S02]  /*0880*/  LDG.E.U16 R6, desc[UR8][R6.64] ;  /* 0x0000000806067981 */ /* 0x0000a4000c1e1500 */
[----:B0-----:R-:W-:Y:S02]  /*0890*/  LOP3.LUT R7, R30, 0xf, RZ, 0xc0, !PT ;  /* 0x0000000f1e077812 */ /* 0x001fe400078ec0ff */
[----:B--2---:R-:W-:-:S05]  /*08a0*/  LOP3.LUT R24, R6, 0xf, RZ, 0xc0, !PT ;  /* 0x0000000f06187812 */ /* 0x004fca00078ec0ff */
[----:B------:R-:W-:-:S04]  /*08b0*/  IMAD R25, R7, 0xc, R24 ;  /* 0x0000000c07197824 */ /* 0x000fc800078e0218 */
[----:B------:R-:W-:-:S06]  /*08c0*/  IMAD.WIDE.U32 R24, R25, 0x2, R46 ;  /* 0x0000000219187825 */ /* 0x000fcc00078e002e */
[----:B------:R-:W2:Y:S01]  /*08d0*/  LDG.E.U16 R24, desc[UR8][R24.64] ;  /* 0x0000000818187981 */ /* 0x000ea2000c1e1500 */
[----:B------:R-:W-:Y:S02]  /*08e0*/  LOP3.LUT R6, R5, 0xf, RZ, 0xc0, !PT ;  /* 0x0000000f05067812 */ /* 0x000fe400078ec0ff */
[----:B--2---:R-:W-:-:S05]  /*08f0*/  LOP3.LUT R5, R24, 0xf, RZ, 0xc0, !PT ;  /* 0x0000000f18057812 */ /* 0x004fca00078ec0ff */
[----:B------:R-:W-:-:S04]  /*0900*/  IMAD R5, R6, 0xc, R5 ;  /* 0x0000000c06057824 */ /* 0x000fc800078e0205 */
[----:B------:R-:W-:-:S05]  /*0910*/  IMAD.WIDE.U32 R24, R5, 0x2, R46 ;  /* 0x0000000205187825 */ /* 0x000fca00078e002e */
        /* <DEDUP_REMOVED lines=131> */
[----:B------:R-:W-:-:S03]  /*1150*/  ISETP.GE.AND P0, PT, R52, 0x1, PT ;  /* 0x000000013400780c */ /* 0x000fc60003f06270 */
[----:B--2---:R-:W0:Y:S01]  /*1160*/  SHFL.UP PT, R20, R22, 0x1, RZ ;  /* 0x0420000016147989 */ /* 0x004e2200000e00ff */
[----:B------:R-:W-:-:S05]  /*1170*/  LOP3.LUT R21, R22, 0xf, RZ, 0xc0, !PT ;  /* 0x0000000f16157812 */ /* 0x000fca00078ec0ff */
[----:B------:R-:W-:-:S05]  /*1180*/  IMAD R21, R21, 0xc, RZ ;  /* 0x0000000c15157824 */ /* 0x000fca00078e02ff */
[----:B------:R-:W-:Y:S02]  /*1190*/  LOP3.LUT R21, R21, 0xffff, RZ, 0xc0, !PT ;  /* 0x0000ffff15157812 */ /* 0x000fe400078ec0ff */
[----:B0-----:R-:W-:-:S04]  /*11a0*/  LOP3.LUT R20, R20, 0xf, RZ, 0xc0, !PT ;  /* 0x0000000f14147812 */ /* 0x001fc800078ec0ff */
[----:B------:R-:W-:-:S05]  /*11b0*/  IADD3 R20, P1, PT, R20, R21, RZ ;  /* 0x0000001514147210 */ /* 0x000fca0007f3e0ff */
[----:B------:R-:W-:Y:S01]  /*11c0*/  IMAD.X R21, RZ, RZ, RZ, P1 ;  /* 0x000000ffff157224 */ /* 0x000fe200008e06ff */
[----:B-1----:R-:W-:-:S04]  /*11d0*/  LEA R18, P1, R20, UR6, 0x1 ;  /* 0x0000000614127c11 */ /* 0x002fc8000f8208ff */
[----:B------:R-:W-:-:S05]  /*11e0*/  LEA.HI.X R19, R20, UR7, R21, 0x1, P1 ;  /* 0x0000000714137c11 */ /* 0x000fca00088f0c15 */
[----:B------:R-:W2:Y:S01]  /*11f0*/  @P0 LDG.E.U16 R22, desc[UR8][R18.64] ;  /* 0x0000000812160981 */ /* 0x000ea2000c1e1500 */
        /* <DEDUP_REMOVED lines=8> */
[----:B------:R-:W-:-:S04]  /*1280*/  LEA R18, P1, R20, UR6, 0x1 ;  /* 0x0000000614127c11 */ /* 0x000fc8000f8208ff */
        /* <DEDUP_REMOVED lines=23> */
[----:B------:R-:W2:Y:S04]  /*1400*/  @P0 LDG.E.U16 R22, desc[UR8][R18.64] ;  /* 0x0000000812160981 */ /* 0x000ea8000c1e1500 */
        /* <DEDUP_REMOVED lines=9> */
[----:B------:R-:W2:Y:S01]  /*14a0*/  LDG.E.U16 R23, desc[UR8][R18.64] ;  /* 0x0000000812177981 */ /* 0x000ea2000c1e1500 */
[----:B------:R-:W-:-:S13]  /*14b0*/  ISETP.NE.AND P0, PT, R52, 0x1f, PT ;  /* 0x0000001f3400780c */ /* 0x000fda0003f05270 */
[----:B------:R-:W-:-:S05]  /*14c0*/  @!P0 LEA R24, R45, UR4, 0x1 ;  /* 0x000000042d188c11 */ /* 0x000fca000f8e08ff */
[----:B--2---:R-:W-:Y:S01]  /*14d0*/  @!P0 STS.U16 [R24+0x10], R23 ;  /* 0x0000101718008388 */ /* 0x004fe20000000400 */
[----:B------:R-:W-:Y:S06]  /*14e0*/  BAR.SYNC.DEFER_BLOCKING 0x0 ;  /* 0x0000000000007b1d */ /* 0x000fec0000010000 */
[----:B------:R-:W0:Y:S02]  /*14f0*/  LDS.64 R18, [UR4+0x10] ;  /* 0x00001004ff127984 */ /* 0x000e240008000a00 */
[C---:B0-----:R-:W-:Y:S02]  /*1500*/  PRMT R20, R18.reuse, 0x7632, R20 ;  /* 0x0000763212147816 */ /* 0x041fe40000000014 */
[----:B------:R-:W-:-:S02]  /*1510*/  LOP3.LUT R21, R18, 0xf, RZ, 0xc0, !PT ;  /* 0x0000000f12157812 */ /* 0x000fc400078ec0ff */
[----:B------:R-:W-:-:S05]  /*1520*/  LOP3.LUT R20, R20, 0xf, RZ, 0xc0, !PT ;  /* 0x0000000f14147812 */ /* 0x000fca00078ec0ff */
[----:B------:R-:W-:-:S04]  /*1530*/  IMAD R21, R20, 0xc, R21 ;  /* 0x0000000c14157824 */ /* 0x000fc800078e0215 */
[----:B------:R-:W-:-:S06]  /*1540*/  IMAD.WIDE.U32 R20, R21, 0x2, R46 ;  /* 0x0000000215147825 */ /* 0x000fcc00078e002e */
[----:B------:R-:W2:Y:S01]  /*1550*/  LDG.E.U16 R21, desc[UR8][R20.64] ;  /* 0x0000000814157981 */ /* 0x000ea2000c1e1500 */
[----:B------:R-:W-:Y:S02]  /*1560*/  LOP3.LUT R25, R19, 0xf, RZ, 0xc0, !PT ;  /* 0x0000000f13197812 */ /* 0x000fe400078ec0ff */
[----:B------:R-:W-:-:S04]  /*1570*/  ISETP.GE.AND P0, PT, R52, 0x10, PT ;  /* 0x000000103400780c */ /* 0x000fc80003f06270 */
[----:B------:R-:W-:Y:S02]  /*1580*/  SEL R22, R22, R23, !P0 ;  /* 0x0000001716167207 */ /* 0x000fe40004000000 */
[----:B--2---:R-:W-:-:S05]  /*1590*/  LOP3.LUT R26, R21, 0xf, RZ, 0xc0, !PT ;  /* 0x0000000f151a7812 */ /* 0x004fca00078ec0ff */
[----:B------:R-:W-:-:S04]  /*15a0*/  IMAD R25, R25, 0xc, R26 ;  /* 0x0000000c19197824 */ /* 0x000fc800078e021a */
[----:B------:R-:W-:-:S06]  /*15b0*/  IMAD.WIDE.U32 R34, R25, 0x2, R46 ;  /* 0x0000000219227825 */ /* 0x000fcc00078e002e */
[----:B------:R-:W2:Y:S01]  /*15c0*/  LDG.E.U16 R34, desc[UR8][R34.64] ;  /* 0x0000000822227981 */ /* 0x000ea2000c1e1500 */
[----:B------:R-:W-:Y:S02]  /*15d0*/  ISETP.GE.U32.AND P2, PT, R50, 0x20, PT ;  /* 0x000000203200780c */ /* 0x000fe40003f46070 */
[C---:B------:R-:W-:Y:S01]  /*15e0*/  ISETP.NE.AND P0, PT, R45.reuse, 0x2, PT ;  /* 0x000000022d00780c */ /* 0x040fe20003f05270 */
[----:B------:R-:W0:Y:S01]  /*15f0*/  SHFL.UP PT, R22, R22, 0x1, RZ ;  /* 0x0420000016167989 */ /* 0x000e2200000e00ff */
[----:B------:R-:W-:Y:S02]  /*1600*/  ISETP.NE.AND P1, PT, R45, 0x3, PT ;  /* 0x000000032d00780c */ /* 0x000fe40003f25270 */
[----:B------:R-:W-:Y:S02]  /*1610*/  SEL R21, R21, R18, !P0 ;  /* 0x0000001215157207 */ /* 0x000fe40004000000 */
[----:B------:R-:W-:-:S05]  /*1620*/  ISETP.NE.AND P0, PT, R52, RZ, P2 ;  /* 0x000000ff3400720c */ /* 0x000fca0001705270 */
[----:B0-----:R-:W-:Y:S02]  /*1630*/  @P2 LOP3.LUT R20, R22, 0xf, RZ, 0xc0, !PT ;  /* 0x0000000f16142812 */ /* 0x001fe400078ec0ff */
[----:B--2---:R-:W-:-:S04]  /*1640*/  SEL R18, R34, R21, !P1 ;  /* 0x0000001522127207 */ /* 0x004fc80004800000 */
[----:B------:R-:W-:-:S05]  /*1650*/  @P2 LOP3.LUT R21, R18, 0xf, RZ, 0xc0, !PT ;  /* 0x0000000f12152812 */ /* 0x000fca00078ec0ff */
[----:B------:R-:W-:-:S04]  /*1660*/  @P2 IMAD R21, R20, 0xc, R21 ;  /* 0x0000000c14152824 */ /* 0x000fc800078e0215 */
[----:B------:R-:W-:-:S05]  /*1670*/  @P2 IMAD.WIDE.U32 R20, R21, 0x2, R46 ;  /* 0x0000000215142825 */ /* 0x000fca00078e002e */
[----:B------:R-:W2:Y:S01]  /*1680*/  @P0 LDG.E.U16 R18, desc[UR8][R20.64] ;  /* 0x0000000814120981 */ /* 0x000ea2000c1e1500 */
[----:B------:R-:W-:Y:S02]  /*1690*/  ISETP.NE.AND P0, PT, R50, RZ, PT ;  /* 0x000000ff3200720c */ /* 0x000fe40003f05270 */
[----:B--2---:R-:W-:-:S11]  /*16a0*/  @P2 PRMT R22, R18, 0x7610, R22 ;  /* 0x0000761012162816 */ /* 0x004fd60000000016 */
[----:B------:R-:W-:-:S05]  /*16b0*/  @P0 LOP3.LUT R22, R22, 0xf, RZ, 0xc0, !PT ;  /* 0x0000000f16160812 */ /* 0x000fca00078ec0ff */
[----:B------:R-:W-:-:S04]  /*16c0*/  @P0 IMAD R9, R9, 0xc, R22 ;  /* 0x0000000c09090824 */ /* 0x000fc800078e0216 */
[----:B------:R-:W-:-:S05]  /*16d0*/  @P0 IMAD.WIDE.U32 R20, R9, 0x2, R46 ;  /* 0x0000000209140825 */ /* 0x000fca00078e002e */
[----:B------:R-:W2:Y:S02]  /*16e0*/  @P0 LDG.E.U16 R4, desc[UR8][R20.64] ;  /* 0x0000000814040981 */ /* 0x000ea4000c1e1500 */
[----:B--2---:R-:W-:-:S05]  /*16f0*/  LOP3.LUT R18, R4, 0xf, RZ, 0xc0, !PT ;  /* 0x0000000f04127812 */ /* 0x004fca00078ec0ff */
[----:B------:R-:W-:-:S04]  /*1700*/  IMAD R3, R3, 0xc, R18 ;  /* 0x0000000c03037824 */ /* 0x000fc800078e0212 */
[----:B------:R-:W-:-:S05]  /*1710*/  IMAD.WIDE.U32 R20, R3, 0x2, R46 ;  /* 0x0000000203147825 */ /* 0x000fca00078e002e */
[----:B------:R-:W2:Y:S02]  /*1720*/  LDG.E.U16 R3, desc[UR8][R20.64] ;  /* 0x0000000814037981 */ /* 0x000ea4000c1e1500 */
[----:B--2---:R-:W-:-:S05]  /*1730*/  LOP3.LUT R18, R3, 0xf, RZ, 0xc0, !PT ;  /* 0x0000000f03127812 */ /* 0x004fca00078ec0ff */
[----:B------:R-:W-:-:S04]  /*1740*/  IMAD R7, R7, 0xc, R18 ;  /* 0x0000000c07077824 */ /* 0x000fc800078e0212 */
[----:B------:R-:W-:-:S06]  /*1750*/  IMAD.WIDE.U32 R20, R7, 0x2, R46 ;  /* 0x0000000207147825 */ /* 0x000fcc00078e002e */
[----:B------:R-:W2:Y:S02]  /*1760*/  LDG.E.U16 R20, desc[UR8][R20.64] ;  /* 0x0000000814147981 */ /* 0x000ea4000c1e1500 */
[----:B--2---:R-:W-:-:S05]  /*1770*/  LOP3.LUT R7, R20, 0xf, RZ, 0xc0, !PT ;  /* 0x0000000f14077812 */ /* 0x004fca00078ec0ff */
[----:B------:R-:W-:-:S04]  /*1780*/  IMAD R7, R6, 0xc, R7 ;  /* 0x0000000c06077824 */ /* 0x000fc800078e0207 */
[----:B------:R-:W-:-:S05]  /*1790*/  IMAD.WIDE.U32 R6, R7, 0x2, R46 ;  /* 0x0000000207067825 */ /* 0x000fca00078e002e */
        /* <DEDUP_REMOVED lines=100> */
[----:B------:R-:W2:Y:S01]  /*1de0*/  LDG.E.U16 R35, desc[UR8][R28.64] ;  /* 0x000000081c237981 */ /* 0x000ea2000c1e1500 */
[----:B------:R-:W-:Y:S02]  /*1df0*/  ISETP.NE.AND P0, PT, R50, RZ, PT ;  /* 0x000000ff3200720c */ /* 0x000fe40003f05270 */
[----:B------:R-:W-:Y:S02]  /*1e00*/  PRMT R19, R19, 0x7632, R19 ;  /* 0x0000763213137816 */ /* 0x000fe40000000013 */
[----:B------:R-:W-:Y:S02]  /*1e10*/  LOP3.LUT R34, R34, 0xf, RZ, 0xc0, !PT ;  /* 0x0000000f22227812 */ /* 0x000fe400078ec0ff */
[----:B------:R-:W-:-:S05]  /*1e20*/  LOP3.LUT R19, R19, 0xf, RZ, 0xc0, !PT ;  /* 0x0000000f13137812 */ /* 0x000fca00078ec0ff */
[----:B------:R-:W-:Y:S01]  /*1e30*/  IMAD R19, R19, 0xc, R34 ;  /* 0x0000000c13137824 */ /* 0x000fe200078e0222 */
[----:B--2---:R-:W-:-:S05]  /*1e40*/  LOP3.LUT R36, R35, 0xf, RZ, 0xc0, !PT ;  /* 0x0000000f23247812 */ /* 0x004fca00078ec0ff */
[----:B------:R-:W-:-:S04]  /*1e50*/  IMAD R37, R37, 0xc, R36 ;  /* 0x0000000c25257824 */ /* 0x000fc800078e0224 */
[----:B------:R-:W-:-:S05]  /*1e60*/  IMAD.WIDE.U32 R28, R37, 0x2, R46 ;  /* 0x00000002251c7825 */ /* 0x000fca00078e002e */
[----:B------:R0:W5:Y:S02]  /*1e70*/  LDG.E.U16 R36, desc[UR8][R28.64] ;  /* 0x000000081c247981 */ /* 0x000164000c1e1500 */
[----:B0-----:R-:W-:Y:S01]  /*1e80*/  IMAD.WIDE.U32 R28, R19, 0x2, R46 ;  /* 0x00000002131c7825 */ /* 0x001fe200078e002e */
[----:B------:R-:W-:Y:S06]  /*1e90*/  @P0 BRA `(.L_x_4) ;  /* 0x0000002800cc0947 */ /* 0x000fec0003800000 */
[----:B------:R0:W2:Y:S01]  /*1ea0*/  LDG.E.U16 R19, desc[UR8][R28.64] ;  /* 0x000000081c137981 */ /* 0x0000a2000c1e1500 */
[----:B------:R-:W-:Y:S01]  /*1eb0*/  IMAD.MOV.U32 R34, RZ, RZ, 0x65 ;  /* 0x00000065ff227424 */ /* 0x000fe200078e00ff */
[----:B0-----:R-:W0:Y:S04]  /*1ec0*/  LDC.64 R28, c[0x0][0x390] ;  /* 0x0000e400ff1c7b82 */ /* 0x001e280000000a00 */
[----:B--2---:R-:W-:-:S05]  /*1ed0*/  PRMT R19, R34, 0x5410, R19 ;  /* 0x0000541022137816 */ /* 0x004fca0000000013 */
[----:B0-----:R0:W-:Y:S01]  /*1ee0*/  ST.E.STRONG.GPU desc[UR8][R28.64+0x80], R19 ;  /* 0x000080131c007985 */ /* 0x0011e2000c10f908 */
[----:B------:R-:W-:Y:S05]  /*1ef0*/  BRA `(.L_x_4) ;  /* 0x0000002800b47947 */ /* 0x000fea0003800000 */
.L_x_3:
[----:B------:R-:W0:Y:S01]  /*1f00*/  LDC.64 R24, c[0x0][0x3a0] ;  /* 0x0000e800ff187b82 */ /* 0x000e220000000a00 */
[----:B------:R-:W-:Y:S01]  /*1f10*/  LOP3.LUT R3, R3, 0xf, RZ, 0xc0, !PT ;  /* 0x0000000f03037812 */ /* 0x000fe200078ec0ff */
[----:B------:R-:W1:Y:S01]  /*1f20*/  LDCU.64 UR6, c[0x0][0x3a0] ;  /* 0x00007400ff0677ac */ /* 0x000e620008000a00 */
[----:B------:R-:W-:-:S05]  /*1f30*/  LOP3.LUT R4, R4, 0xf, RZ, 0xc0, !PT ;  /* 0x0000000f04047812 */ /* 0x000fca00078ec0ff */
[----:B------:R-:W-:-:S04]  /*1f40*/  IMAD R7, R3, 0xc, R4 ;  /* 0x0000000c03077824 */ /* 0x000fc800078e0204 */
[----:B0-----:R-:W-:-:S06]  /*1f50*/  IMAD.WIDE.U32 R6, R7, 0x2, R24 ;  /* 0x0000000207067825 */ /* 0x001fcc00078e0018 */
        /* <DEDUP_REMOVED lines=49> */
[----:B------:R-:W-:-:S06]  /*2270*/  IMAD.WIDE.U32 R8, R9, 0x2, R24 ;  /* 0x0000000209087825 */ /* 0x000fcc00078e0018 */
[----:B------:R0:W2:Y:S02]  /*2280*/  LDG.E.U16 R9, desc[UR8][R8.64] ;  /* 0x0000000808097981 */ /* 0x0000a4000c1e1500 */
[----:B0-----:R-:W-:Y:S02]  /*2290*/  LOP3.LUT R8, R11, 0xf, RZ, 0xc0, !PT ;  /* 0x0000000f0b087812 */ /* 0x001fe400078ec0ff */
        /* <DEDUP_REMOVED lines=152> */
[----:B------:R-:W-:-:S05]  /*2c20*/  IMAD.WIDE.U32 R22, R23, 0x2, R24 ;  /* 0x0000000217167825 */ /* 0x000fca00078e0018 */
[----:B------:R-:W2:Y:S01]  /*2c30*/  LDG.E.U16 R29, desc[UR8][R22.64] ;  /* 0x00000008161d7981 */ /* 0x000ea2000c1e1500 */
[----:B------:R-:W-:Y:S02]  /*2c40*/  LOP3.LUT R28, R21, 0xf, RZ, 0xc0, !PT ;  /* 0x0000000f151c7812 */ /* 0x000fe400078ec0ff */
[----:B------:R-:W-:-:S04]  /*2c50*/  ISETP.GE.AND P0, PT, R52, 0x10, PT ;  /* 0x000000103400780c */ /* 0x000fc80003f06270 */
[----:B------:R-:W-:Y:S02]  /*2c60*/  SEL R26, R26, R27, !P0 ;  /* 0x0000001b1a1a7207 */ /* 0x000fe40004000000 */
[----:B--2---:R-:W-:-:S05]  /*2c70*/  LOP3.LUT R31, R29, 0xf, RZ, 0xc0, !PT ;  /* 0x0000000f1d1f7812 */ /* 0x004fca00078ec0ff */
[----:B------:R-:W-:-:S04]  /*2c80*/  IMAD R31, R28, 0xc, R31 ;  /* 0x0000000c1c1f7824 */ /* 0x000fc800078e021f */
[----:B------:R-:W-:-:S05]  /*2c90*/  IMAD.WIDE.U32 R22, R31, 0x2, R24 ;  /* 0x000000021f167825 */ /* 0x000fca00078e0018 */
[----:B------:R-:W2:Y:S01]  /*2ca0*/  LDG.E.U16 R28, desc[UR8][R22.64] ;  /* 0x00000008161c7981 */ /* 0x000ea2000c1e1500 */
[----:B------:R-:W-:Y:S02]  /*2cb0*/  ISETP.GE.U32.AND P2, PT, R50, 0x20, PT ;  /* 0x000000203200780c */ /* 0x000fe40003f46070 */
[C---:B------:R-:W-:Y:S01]  /*2cc0*/  ISETP.NE.AND P0, PT, R45.reuse, 0x2, PT ;  /* 0x000000022d00780c */ /* 0x040fe20003f05270 */
[----:B------:R-:W0:Y:S01]  /*2cd0*/  SHFL.UP PT, R26, R26, 0x1, RZ ;  /* 0x042000001a1a7989 */ /* 0x000e2200000e00ff */
[----:B------:R-:W-:Y:S02]  /*2ce0*/  ISETP.NE.AND P1, PT, R45, 0x3, PT ;  /* 0x000000032d00780c */ /* 0x000fe40003f25270 */
[----:B------:R-:W-:Y:S02]  /*2cf0*/  SEL R29, R29, R20, !P0 ;  /* 0x000000141d1d7207 */ /* 0x000fe40004000000 */
[----:B------:R-:W-:Y:S02]  /*2d00*/  ISETP.NE.AND P0, PT, R52, RZ, P2 ;  /* 0x000000ff3400720c */ /* 0x000fe40001705270 */
[----:B0-----:R-:W-:-:S04]  /*2d10*/  PRMT R20, R26, 0x7610, R20 ;  /* 0x000076101a147816 */ /* 0x001fc80000000014 */
[----:B------:R-:W-:Y:S02]  /*2d20*/  @P2 LOP3.LUT R27, R20, 0xf, RZ, 0xc0, !PT ;  /* 0x0000000f141b2812 */ /* 0x000fe400078ec0ff */
[----:B--2---:R-:W-:-:S04]  /*2d30*/  SEL R29, R28, R29, !P1 ;  /* 0x0000001d1c1d7207 */ /* 0x004fc80004800000 */
[----:B------:R-:W-:-:S05]  /*2d40*/  @P2 LOP3.LUT R22, R29, 0xf, RZ, 0xc0, !PT ;  /* 0x0000000f1d162812 */ /* 0x000fca00078ec0ff */
[----:B------:R-:W-:-:S04]  /*2d50*/  @P2 IMAD R23, R27, 0xc, R22 ;  /* 0x0000000c1b172824 */ /* 0x000fc800078e0216 */
[----:B------:R-:W-:-:S05]  /*2d60*/  @P2 IMAD.WIDE.U32 R22, R23, 0x2, R24 ;  /* 0x0000000217162825 */ /* 0x000fca00078e0018 */
[----:B------:R0:W2:Y:S01]  /*2d70*/  @P0 LDG.E.U16 R29, desc[UR8][R22.64] ;  /* 0x00000008161d0981 */ /* 0x0000a2000c1e1500 */
[----:B------:R-:W-:Y:S02]  /*2d80*/  PRMT R21, R21, 0x7632, R21 ;  /* 0x0000763215157816 */ /* 0x000fe40000000015 */
[----:B------:R-:W-:Y:S02]  /*2d90*/  LOP3.LUT R28, R28, 0xf, RZ, 0xc0, !PT ;  /* 0x0000000f1c1c7812 */ /* 0x000fe400078ec0ff */
[----:B------:R-:W-:-:S05]  /*2da0*/  LOP3.LUT R21, R21, 0xf, RZ, 0xc0, !PT ;  /* 0x0000000f15157812 */ /* 0x000fca00078ec0ff */
[----:B------:R-:W-:-:S04]  /*2db0*/  IMAD R21, R21, 0xc, R28 ;  /* 0x0000000c15157824 */ /* 0x000fc800078e021c */
[----:B0-----:R-:W-:Y:S01]  /*2dc0*/  IMAD.WIDE.U32 R22, R21, 0x2, R24 ;  /* 0x0000000215167825 */ /* 0x001fe200078e0018 */
[----:B--2---:R-:W-:Y:S01]  /*2dd0*/  @P2 PRMT R20, R29, 0x7610, R20 ;  /* 0x000076101d142816 */ /* 0x004fe20000000014 */
[----:B------:R-:W-:Y:S06]  /*2de0*/  @P2 BRA `(.L_x_5) ;  /* 0x0000001000d02947 */ /* 0x000fec0003800000 */
[----:B------:R0:W2:Y:S01]  /*2df0*/  LDG.E.U16 R21, desc[UR8][R22.64] ;  /* 0x0000000816157981 */ /* 0x0000a2000c1e1500 */
[----:B------:R-:W1:Y:S01]  /*2e00*/  LDC.64 R28, c[0x0][0x390] ;  /* 0x0000e400ff1c7b82 */ /* 0x000e620000000a00 */
[----:B------:R-:W-:Y:S01]  /*2e10*/  ISETP.NE.AND P0, PT, R50, RZ, PT ;  /* 0x000000ff3200720c */ /* 0x000fe20003f05270 */
[----:B------:R-:W-:Y:S02]  /*2e20*/  IMAD.MOV.U32 R25, RZ, RZ, 0x64 ;  /* 0x00000064ff197424 */ /* 0x000fe400078e00ff */
[----:B------:R-:W-:-:S04]  /*2e30*/  IMAD.U32 R27, RZ, RZ, UR10 ;  /* 0x0000000aff1b7e24 */ /* 0x000fc8000f8e00ff */
[----:B0-----:R-:W0:Y:S01]  /*2e40*/  LDC R22, c[0x0][0x370] ;  /* 0x0000dc00ff167b82 */ /* 0x001e220000000800 */
[----:B------:R-:W-:-:S05]  /*2e50*/  LOP3.LUT R23, RZ, R50, RZ, 0x33, !PT ;  /* 0x00000032ff177212 */ /* 0x000fca00078e33ff */
[----:B------:R-:W-:Y:S02]  /*2e60*/  VIADD R23, R23, UR10 ;  /* 0x0000000a17177c36 */ /* 0x000fe40008000000 */
[----:B-1----:R-:W-:Y:S01]  /*2e70*/  IMAD.WIDE R26, R27, 0x4, R28 ;  /* 0x000000041b1a7825 */ /* 0x002fe200078e021c */
[----:B0-----:R-:W-:Y:S02]  /*2e80*/  ISETP.GT.U32.AND P1, PT, R22, 0x1f3, PT ;  /* 0x000001f31600780c */ /* 0x001fe40003f24070 */
[----:B--2---:R-:W-:Y:S01]  /*2e90*/  @!P0 PRMT R25, R25, 0x5410, R21 ;  /* 0x0000541019198816 */ /* 0x004fe20000000015 */
[----:B------:R0:W-:Y:S04]  /*2ea0*/  @!P0 STS.U16 [UR4+0x6], R21 ;  /* 0x00000615ff008988 */ /* 0x0001e80008000404 */
[----:B------:R0:W-:Y:S06]  /*2eb0*/  @!P0 ST.E.STRONG.GPU desc[UR8][R26.64+0x80], R25 ;  /* 0x000080191a008985 */ /* 0x0001ec000c10f908 */
[----:B------:R-:W-:Y:S05]  /*2ec0*/  @P1 BRA `(.L_x_6) ;  /* 0x0000000000081947 */ /* 0x000fea0003800000 */
[----:B------:R1:W-:Y:S06]  /*2ed0*/  MEMBAR.SC.CTA ;  /* 0x0000000000007992 */ /* 0x0003ec0000000000 */
[----:B-1----:R-:W-:Y:S05]  /*2ee0*/  BRA `(.L_x_7) ;  /* 0x0000000000087947 */ /* 0x002fea0003800000 */
.L_x_6:
[----:B------:R-:W-:Y:S05]  /*2ef0*/  NANOSLEEP 0x1c2 ;  /* 0x000001c20000795d */ /* 0x000fea0003800000 */
[----:B------:R-:W-:Y:S01]  /*2f00*/  NOP ;  /* 0x0000000000007918 */ /* 0x000fe20000000000 */
.L_x_7:
[----:B------:R-:W-:-:S05]  /*2f10*/  IMAD.WIDE R28, R23, 0x4, R28 ;  /* 0x00000004171c7825 */ /* 0x000fca00078e021c */
[----:B0-----:R-:W2:Y:S01]  /*2f20*/  LD.E.STRONG.GPU R25, desc[UR8][R28.64+0x80] ;  /* 0x000080081c197980 */ /* 0x001ea2000c10f900 */
[----:B------:R-:W-:Y:S01]  /*2f30*/  UMOV UR5, 0xffffffff ;  /* 0xffffffff00057882 */ /* 0x000fe20000000000 */
[----:B--2---:R-:W-:-:S04]  /*2f40*/  PRMT R24, R25, 0x9910, RZ ;  /* 0x0000991019187816 */ /* 0x004fc800000000ff */
[----:B------:R-:W-:Y:S02]  /*2f50*/  ISETP.NE.AND P0, PT, R24, 0x63, PT ;  /* 0x000000631800780c */ /* 0x000fe40003f05270 */
[C---:B------:R-:W-:Y:S02]  /*2f60*/  PRMT R24, R25.reuse, 0x7610, R24 ;  /* 0x0000761019187816 */ /* 0x040fe40000000018 */
[----:B------:R-:W-:Y:S01]  /*2f70*/  PRMT R25, R25, 0x7632, R25 ;  /* 0x0000763219197816 */ /* 0x000fe20000000019 */
[----:B------:R-:W-:Y:S08]  /*2f80*/  BRA.DIV UR5, `(.L_x_8) ;  /* 0x0000007a05807947 */ /* 0x000ff0000b800000 */
[----:B------:R-:W-:-:S13]  /*2f90*/  VOTE.ANY P0, !P0 ;  /* 0x0000000000ff7806 */ /* 0x000fda0004000100 */
.L_x_103:
[----:B------:R-:W-:Y:S05]  /*2fa0*/  @!P0 BRA `(.L_x_9) ;  /* 0x00000000003c8947 */ /* 0x000fea0003800000 */
.L_x_13:
[----:B------:R-:W-:Y:S05]  /*2fb0*/  YIELD ;  /* 0x0000000000007946 */ /* 0x000fea0003800000 */
[----:B------:R-:W-:Y:S05]  /*2fc0*/  @P1 BRA `(.L_x_10) ;  /* 0x0000000000081947 */ /* 0x000fea0003800000 */
[----:B------:R0:W-:Y:S06]  /*2fd0*/  MEMBAR.SC.CTA ;  /* 0x0000000000007992 */ /* 0x0001ec0000000000 */
[----:B0-----:R-:W-:Y:S05]  /*2fe0*/  BRA `(.L_x_11) ;  /* 0x0000000000087947 */ /* 0x001fea0003800000 */
.L_x_10:
[----:B------:R-:W-:Y:S05]  /*2ff0*/  NANOSLEEP 0x15e ;  /* 0x0000015e0000795d */ /* 0x000fea0003800000 */
[----:B------:R-:W-:Y:S01]  /*3000*/  NOP ;  /* 0x0000000000007918 */ /* 0x000fe20000000000 */
.L_x_11:
[----:B------:R-:W2:Y:S01]  /*3010*/  LD.E.STRONG.GPU R25, desc[UR8][R28.64+0x80] ;  /* 0x000080081c197980 */ /* 0x000ea2000c10f900 */
[----:B------:R-:W-:Y:S01]  /*3020*/  UMOV UR5, 0xffffffff ;  /* 0xffffffff00057882 */ /* 0x000fe20000000000 */
[----:B--2---:R-:W-:-:S04]  /*3030*/  PRMT R24, R25, 0x9910, RZ ;  /* 0x0000991019187816 */ /* 0x004fc800000000ff */
[----:B------:R-:W-:Y:S01]  /*3040*/  ISETP.NE.AND P0, PT, R24, 0x63, PT ;  /* 0x000000631800780c */ /* 0x000fe20003f05270 */
[----:B------:R-:W-:-:S12]  /*3050*/  BRA.DIV UR5, `(.L_x_12) ;  /* 0x0000007a056c7947 */ /* 0x000fd8000b800000 */
[----:B------:R-:W-:-:S13]  /*3060*/  VOTE.ANY P0, !P0 ;  /* 0x0000000000ff7806 */ /* 0x000fda0004000100 */
.L_x_106:
[----:B------:R-:W-:Y:S05]  /*3070*/  @P0 BRA `(.L_x_13) ;  /* 0xfffffffc00cc0947 */ /* 0x000fea000383ffff */
[C---:B------:R-:W-:Y:S02]  /*3080*/  PRMT R24, R25.reuse, 0x7610, R24 ;  /* 0x0000761019187816 */ /* 0x040fe40000000018 */
[----:B------:R-:W-:-:S07]  /*3090*/  PRMT R25, R25, 0x7632, R25 ;  /* 0x0000763219197816 */ /* 0x000fce0000000019 */
.L_x_9:
[----:B------:R-:W-:Y:S01]  /*30a0*/  UMOV UR5, 0xffffffff ;  /* 0xffffffff00057882 */ /* 0x000fe20000000000 */
[----:B------:R-:W-:-:S04]  /*30b0*/  PRMT R31, R24, 0x9910, RZ ;  /* 0x00009910181f7816 */ /* 0x000fc800000000ff */
[----:B------:R-:W-:Y:S01]  /*30c0*/  ISETP.NE.AND P0, PT, R31, 0x65, PT ;  /* 0x000000651f00780c */ /* 0x000fe20003f05270 */
[----:B------:R-:W-:-:S12]  /*30d0*/  BRA.DIV UR5, `(.L_x_14) ;  /* 0x0000007a056c7947 */ /* 0x000fd8000b800000 */
[----:B------:R-:W0:Y:S01]  /*30e0*/  S2R R53, SR_GEMASK ;  /* 0x0000000000357919 */ /* 0x000e220000003c00 */
[----:B------:R-:W-:Y:S02]  /*30f0*/  VOTE.ANY R33, PT, !P0 ;  /* 0x0000000000217806 */ /* 0x000fe400040e0100 */
[----:B------:R-:W-:Y:S02]  /*3100*/  LOP3.LUT R34, R25, 0xffff, RZ, 0xc0, !PT ;  /* 0x0000ffff19227812 */ /* 0x000fe400078ec0ff */
[----:B0-----:R-:W-:-:S05]  /*3110*/  LOP3.LUT R33, R33, 0x80000000, R53, 0xec, !PT ;  /* 0x8000000021217812 */ /* 0x001fca00078eec35 */
[----:B------:R-:W-:-:S05]  /*3120*/  VIADD R24, R33, 0xffffffff ;  /* 0xffffffff21187836 */ /* 0x000fca0000000000 */
[----:B------:R-:W-:-:S04]  /*3130*/  LOP3.LUT R24, R33, R24, RZ, 0xc, !PT ;  /* 0x0000001821187212 */ /* 0x000fc800078e0cff */
[----:B------:R-:W0:Y:S02]  /*3140*/  POPC R28, R24 ;  /* 0x00000018001c7309 */ /* 0x000e240000000000 */
[----:B0-----:R0:W1:Y:S02]  /*3150*/  SHFL.DOWN PT, R32, R34, 0x1, R28 ;  /* 0x0820000022207989 */ /* 0x00106400000e001c */
.L_x_110:
[----:B------:R-:W2:Y:S01]  /*3160*/  S2R R37, SR_LANEID ;  /* 0x0000000000257919 */ /* 0x000ea20000000000 */
[----:B------:R-:W-:Y:S01]  /*3170*/  BSSY.RECONVERGENT B1, `(.L_x_15) ;  /* 0x000000d000017945 */ /* 0x000fe20003800200 */
[----:B--2---:R-:W-:-:S13]  /*3180*/  ISETP.GE.AND P0, PT, R37, R28, PT ;  /* 0x0000001c2500720c */ /* 0x004fda0003f06270 */
[----:B------:R-:W-:Y:S05]  /*3190*/  @P0 BRA `(.L_x_16) ;  /* 0x0000000000280947 */ /* 0x000fea0003800000 */
[----:B------:R-:W-:Y:S01]  /*31a0*/  LOP3.LUT R25, R25, 0xf, RZ, 0xc0, !PT ;  /* 0x0000000f19197812 */ /* 0x000fe200078ec0ff */
[----:B------:R-:W2:Y:S01]  /*31b0*/  LDCU.64 UR6, c[0x0][0x3a0] ;  /* 0x00007400ff0677ac */ /* 0x000ea20008000a00 */
[----:B-1----:R-:W-:-:S03]  /*31c0*/  LOP3.LUT R32, R32, 0xf, RZ, 0xc0, !PT ;  /* 0x0000000f20207812 */ /* 0x002fc600078ec0ff */
[----:B------:R-:W-:-:S05]  /*31d0*/  IMAD R25, R25, 0xc, RZ ;  /* 0x0000000c19197824 */ /* 0x000fca00078e02ff */
[----:B------:R-:W-:-:S04]  /*31e0*/  LOP3.LUT R25, R25, 0xffff, RZ, 0xc0, !PT ;  /* 0x0000ffff19197812 */ /* 0x000fc800078ec0ff */
[----:B------:R-:W-:-:S05]  /*31f0*/  IADD3 R25, P0, PT, R32, R25, RZ ;  /* 0x0000001920197210 */ /* 0x000fca0007f1e0ff */
[----:B------:R-:W-:Y:S01]  /*3200*/  IMAD.X R32, RZ, RZ, RZ, P0 ;  /* 0x000000ffff207224 */ /* 0x000fe200000e06ff */
[----:B--2---:R-:W-:-:S04]  /*3210*/  LEA R24, P0, R25, UR6, 0x1 ;  /* 0x0000000619187c11 */ /* 0x004fc8000f8008ff */
[----:B------:R-:W-:-:S06]  /*3220*/  LEA.HI.X R25, R25, UR7, R32, 0x1, P0 ;  /* 0x0000000719197c11 */ /* 0x000fcc00080f0c20 */
[----:B------:R2:W5:Y:S03]  /*3230*/  LDG.E.U16 R25, desc[UR8][R24.64] ;  /* 0x0000000818197981 */ /* 0x000566000c1e1500 */
.L_x_16:
[----:B------:R-:W-:Y:S05]  /*3240*/  BSYNC.RECONVERGENT B1 ;  /* 0x0000000000017941 */ /* 0x000fea0003800200 */
.L_x_15:
[----:B------:R-:W-:Y:S01]  /*3250*/  UMOV UR5, 0xffffffff ;  /* 0xffffffff00057882 */ /* 0x000fe20000000000 */
[----:B0----5:R-:W-:Y:S02]  /*3260*/  LOP3.LUT R34, R25, 0xffff, RZ, 0xc0, !PT ;  /* 0x0000ffff19227812 */ /* 0x021fe400078ec0ff */
[----:B------:R-:W-:Y:S05]  /*3270*/  BRA.DIV UR5, `(.L_x_17) ;  /* 0x0000007a05547947 */ /* 0x000fea000b800000 */
[----:B------:R0:W3:Y:S02]  /*3280*/  SHFL.DOWN PT, R29, R34, 0x2, R28 ;  /* 0x08400000221d7989 */ /* 0x0000e400000e001c */
.L_x_113:
[----:B------:R-:W-:Y:S01]  /*3290*/  VIADD R52, R37, 0x2 ;  /* 0x0000000225347836 */ /* 0x000fe20000000000 */
[----:B------:R-:W-:Y:S04]  /*32a0*/  BSSY.RECONVERGENT B1, `(.L_x_18) ;  /* 0x000000d000017945 */ /* 0x000fe80003800200 */
[----:B------:R-:W-:-:S13]  /*32b0*/  ISETP.GT.AND P0, PT, R52, R28, PT ;  /* 0x0000001c3400720c */ /* 0x000fda0003f04270 */
[----:B------:R-:W-:Y:S05]  /*32c0*/  @P0 BRA `(.L_x_19) ;  /* 0x0000000000280947 */ /* 0x000fea0003800000 */
[----:B------:R-:W-:Y:S01]  /*32d0*/  LOP3.LUT R25, R25, 0xf, RZ, 0xc0, !PT ;  /* 0x0000000f19197812 */ /* 0x000fe200078ec0ff */
[----:B------:R-:W4:Y:S01]  /*32e0*/  LDCU.64 UR6, c[0x0][0x3a0] ;  /* 0x00007400ff0677ac */ /* 0x000f220008000a00 */
[----:B---3--:R-:W-:-:S03]  /*32f0*/  LOP3.LUT R29, R29, 0xf, RZ, 0xc0, !PT ;  /* 0x0000000f1d1d7812 */ /* 0x008fc600078ec0ff */
[----:B------:R-:W-:-:S05]  /*3300*/  IMAD R25, R25, 0xc, RZ ;  /* 0x0000000c19197824 */ /* 0x000fca00078e02ff */
[----:B--2---:R-:W-:-:S04]  /*3310*/  LOP3.LUT R24, R25, 0xffff, RZ, 0xc0, !PT ;  /* 0x0000ffff19187812 */ /* 0x004fc800078ec0ff */
[----:B------:R-:W-:-:S05]  /*3320*/  IADD3 R29, P0, PT, R29, R24, RZ ;  /* 0x000000181d1d7210 */ /* 0x000fca0007f1e0ff */
[----:B-1----:R-:W-:Y:S01]  /*3330*/  IMAD.X R32, RZ, RZ, RZ, P0 ;  /* 0x000000ffff207224 */ /* 0x002fe200000e06ff */
[----:B----4-:R-:W-:-:S04]  /*3340*/  LEA R24, P0, R29, UR6, 0x1 ;  /* 0x000000061d187c11 */ /* 0x010fc8000f8008ff */
[----:B------:R-:W-:-:S06]  /*3350*/  LEA.HI.X R25, R29, UR7, R32, 0x1, P0 ;  /* 0x000000071d197c11 */ /* 0x000fcc00080f0c20 */
[----:B------:R4:W5:Y:S03]  /*3360*/  LDG.E.U16 R25, desc[UR8][R24.64] ;  /* 0x0000000818197981 */ /* 0x000966000c1e1500 */
.L_x_19:
[----:B------:R-:W-:Y:S05]  /*3370*/  BSYNC.RECONVERGENT B1 ;  /* 0x0000000000017941 */ /* 0x000fea0003800200 */
.L_x_18:
[----:B------:R-:W-:Y:S01]  /*3380*/  UMOV UR5, 0xffffffff ;  /* 0xffffffff00057882 */ /* 0x000fe20000000000 */
[----:B0----5:R-:W-:Y:S02]  /*3390*/  LOP3.LUT R34, R25, 0xffff, RZ, 0xc0, !PT ;  /* 0x0000ffff19227812 */ /* 0x021fe400078ec0ff */
[----:B------:R-:W-:Y:S05]  /*33a0*/  BRA.DIV UR5, `(.L_x_20) ;  /* 0x0000007a05287947 */ /* 0x000fea000b800000 */
[----:B---3--:R0:W3:Y:S02]  /*33b0*/  SHFL.DOWN PT, R29, R34, 0x4, R28 ;  /* 0x08800000221d7989 */ /* 0x0080e400000e001c */
.L_x_116:
[----:B------:R-:W-:Y:S01]  /*33c0*/  VIADD R51, R37, 0x4 ;  /* 0x0000000425337836 */ /* 0x000fe20000000000 */
[----:B------:R-:W-:Y:S04]  /*33d0*/  BSSY.RECONVERGENT B1, `(.L_x_21) ;  /* 0x000000d000017945 */ /* 0x000fe80003800200 */
[----:B------:R-:W-:-:S13]  /*33e0*/  ISETP.GT.AND P0, PT, R51, R28, PT ;  /* 0x0000001c3300720c */ /* 0x000fda0003f04270 */
[----:B------:R-:W-:Y:S05]  /*33f0*/  @P0 BRA `(.L_x_22) ;  /* 0x0000000000280947 */ /* 0x000fea0003800000 */
[----:B------:R-:W-:Y:S01]  /*3400*/  LOP3.LUT R25, R25, 0xf, RZ, 0xc0, !PT ;  /* 0x0000000f19197812 */ /* 0x000fe200078ec0ff */
[----:B------:R-:W0:Y:S01]  /*3410*/  LDCU.64 UR6, c[0x0][0x3a0] ;  /* 0x00007400ff0677ac */ /* 0x000e220008000a00 */
[----:B---3--:R-:W-:-:S03]  /*3420*/  LOP3.LUT R29, R29, 0xf, RZ, 0xc0, !PT ;  /* 0x0000000f1d1d7812 */ /* 0x008fc600078ec0ff */
[----:B------:R-:W-:-:S05]  /*3430*/  IMAD R25, R25, 0xc, RZ ;  /* 0x0000000c19197824 */ /* 0x000fca00078e02ff */
[----:B--2-4-:R-:W-:-:S04]  /*3440*/  LOP3.LUT R24, R25, 0xffff, RZ, 0xc0, !PT ;  /* 0x0000ffff19187812 */ /* 0x014fc800078ec0ff */
[----:B------:R-:W-:-:S05]  /*3450*/  IADD3 R29, P0, PT, R29, R24, RZ ;  /* 0x000000181d1d7210 */ /* 0x000fca0007f1e0ff */
[----:B-1----:R-:W-:Y:S01]  /*3460*/  IMAD.X R32, RZ, RZ, RZ, P0 ;  /* 0x000000ffff207224 */ /* 0x002fe200000e06ff */
[----:B0-----:R-:W-:-:S04]  /*3470*/  LEA R24, P0, R29, UR6, 0x1 ;  /* 0x000000061d187c11 */ /* 0x001fc8000f8008ff */
[----:B------:R-:W-:-:S06]  /*3480*/  LEA.HI.X R25, R29, UR7, R32, 0x1, P0 ;  /* 0x000000071d197c11 */ /* 0x000fcc00080f0c20 */
[----:B------:R0:W5:Y:S03]  /*3490*/  LDG.E.U16 R25, desc[UR8][R24.64] ;  /* 0x0000000818197981 */ /* 0x000166000c1e1500 */
.L_x_22:
[----:B------:R-:W-:Y:S05]  /*34a0*/  BSYNC.RECONVERGENT B1 ;  /* 0x0000000000017941 */ /* 0x000fea0003800200 */
.L_x_21:
[----:B------:R-:W-:Y:S01]  /*34b0*/  UMOV UR5, 0xffffffff ;  /* 0xffffffff00057882 */ /* 0x000fe20000000000 */
[----:B0----5:R-:W-:Y:S02]  /*34c0*/  LOP3.LUT R34, R25, 0xffff, RZ, 0xc0, !PT ;  /* 0x0000ffff19227812 */ /* 0x021fe400078ec0ff */
[----:B------:R-:W-:Y:S05]  /*34d0*/  BRA.DIV UR5, `(.L_x_23) ;  /* 0x0000007605fc7947 */ /* 0x000fea000b800000 */
[----:B---3--:R0:W3:Y:S02]  /*34e0*/  SHFL.DOWN PT, R29, R34, 0x8, R28 ;  /* 0x09000000221d7989 */ /* 0x0080e400000e001c */
.L_x_119:
        /* <DEDUP_REMOVED lines=14> */
.L_x_25:
[----:B------:R-:W-:Y:S05]  /*35d0*/  BSYNC.RECONVERGENT B1 ;  /* 0x0000000000017941 */ /* 0x000fea0003800200 */
.L_x_24:
[----:B------:R-:W-:Y:S01]  /*35e0*/  UMOV UR5, 0xffffffff ;  /* 0xffffffff00057882 */ /* 0x000fe20000000000 */
[----:B0----5:R-:W-:Y:S02]  /*35f0*/  LOP3.LUT R34, R25, 0xffff, RZ, 0xc0, !PT ;  /* 0x0000ffff19227812 */ /* 0x021fe400078ec0ff */
[----:B------:R-:W-:Y:S05]  /*3600*/  BRA.DIV UR5, `(.L_x_26) ;  /* 0x0000007605d07947 */ /* 0x000fea000b800000 */
[----:B--2-4-:R-:W-:Y:S01]  /*3610*/  VIADD R24, R37, 0x10 ;  /* 0x0000001025187836 */ /* 0x014fe20000000000 */
[----:B-1----:R3:W0:Y:S04]  /*3620*/  SHFL.DOWN PT, R32, R34, 0x10, R28 ;  /* 0x0a00000022207989 */ /* 0x00262800000e001c */
[----:B------:R-:W-:-:S13]  /*3630*/  ISETP.GT.AND P1, PT, R24, R28, PT ;  /* 0x0000001c1800720c */ /* 0x000fda0003f24270 */
[----:B---3--:R-:W1:Y:S01]  /*3640*/  @!P1 LDC.64 R28, c[0x0][0x3a0] ;  /* 0x0000e800ff1c9b82 */ /* 0x008e620000000a00 */
[----:B------:R-:W-:-:S05]  /*3650*/  @!P1 LOP3.LUT R33, R25, 0xf, RZ, 0xc0, !PT ;  /* 0x0000000f19219812 */ /* 0x000fca00078ec0ff */
[----:B------:R-:W-:Y:S01]  /*3660*/  @!P1 IMAD R33, R33, 0xc, RZ ;  /* 0x0000000c21219824 */ /* 0x000fe200078e02ff */
[----:B0-----:R-:W-:-:S04]  /*3670*/  @!P1 LOP3.LUT R32, R32, 0xf, RZ, 0xc0, !PT ;  /* 0x0000000f20209812 */ /* 0x001fc800078ec0ff */
[----:B------:R-:W-:-:S04]  /*3680*/  @!P1 LOP3.LUT R33, R33, 0xffff, RZ, 0xc0, !PT ;  /* 0x0000ffff21219812 */ /* 0x000fc800078ec0ff */
[----:B------:R-:W-:-:S05]  /*3690*/  @!P1 IADD3 R32, P0, PT, R32, R33, RZ ;  /* 0x0000002120209210 */ /* 0x000fca0007f1e0ff */
[----:B------:R-:W-:Y:S01]  /*36a0*/  @!P1 IMAD.X R33, RZ, RZ, RZ, P0 ;  /* 0x000000ffff219224 */ /* 0x000fe200000e06ff */
[----:B-1----:R-:W-:-:S04]  /*36b0*/  @!P1 LEA R28, P2, R32, R28, 0x1 ;  /* 0x0000001c201c9211 */ /* 0x002fc800078408ff */
[----:B------:R-:W-:-:S05]  /*36c0*/  @!P1 LEA.HI.X R29, R32, R29, R33, 0x1, P2 ;  /* 0x0000001d201d9211 */ /* 0x000fca00010f0c21 */
[----:B------:R0:W2:Y:S01]  /*36d0*/  @!P1 LDG.E.U16 R33, desc[UR8][R28.64] ;  /* 0x000000081c219981 */ /* 0x0000a2000c1e1500 */
[----:B------:R-:W-:Y:S01]  /*36e0*/  ISETP.NE.AND P0, PT, R31, 0x65, PT ;  /* 0x000000651f00780c */ /* 0x000fe20003f05270 */
[----:B0-----:R-:W0:-:S12]  /*36f0*/  LDC.64 R28, c[0x0][0x390] ;  /* 0x0000e400ff1c7b82 */ /* 0x001e180000000a00 */
[----:B------:R-:W-:Y:S02]  /*3700*/  VOTE.ALL P0, P0 ;  /* 0x0000000000ff7806 */ /* 0x000fe40000000000 */
[----:B0-----:R-:W-:-:S05]  /*3710*/  IADD3 R31, P2, PT, R28, 0x80, RZ ;  /* 0x000000801c1f7810 */ /* 0x001fca0007f5e0ff */
[----:B------:R-:W-:Y:S01]  /*3720*/  IMAD.X R32, RZ, RZ, R29, P2 ;  /* 0x000000ffff207224 */ /* 0x000fe200010e061d */
[----:B--2---:R-:W-:-:S07]  /*3730*/  @!P1 PRMT R25, R33, 0x7610, R25 ;  /* 0x0000761021199816 */ /* 0x004fce0000000019 */
.L_x_123:
[----:B------:R-:W-:Y:S05]  /*3740*/  @!P0 BRA `(.L_x_27) ;  /* 0x00000008001c8947 */ /* 0x000fea0003800000 */
.L_x_47:
[----:B------:R-:W-:Y:S02]  /*3750*/  IMAD.MOV.U32 R28, RZ, RZ, R31 ;  /* 0x000000ffff1c7224 */ /* 0x000fe400078e001f */
[----:B------:R-:W-:Y:S02]  /*3760*/  IMAD.MOV.U32 R29, RZ, RZ, R32 ;  /* 0x000000ffff1d7224 */ /* 0x000fe400078e0020 */
[----:B------:R-:W-:-:S05]  /*3770*/  IMAD.WIDE R28, R23, 0x4, R28 ;  /* 0x00000004171c7825 */ /* 0x000fca00078e021c */
[----:B------:R-:W2:Y:S01]  /*3780*/  LD.E.STRONG.GPU R44, desc[UR8][R28.64+-0x80] ;  /* 0xffff80081c2c7980 */ /* 0x000ea2000c10f900 */
[----:B------:R-:W-:Y:S05]  /*3790*/  YIELD ;  /* 0x0000000000007946 */ /* 0x000fea0003800000 */
[----:B------:R-:W-:Y:S01]  /*37a0*/  UMOV UR5, 0xffffffff ;  /* 0xffffffff00057882 */ /* 0x000fe20000000000 */
[C---:B--2---:R-:W-:Y:S02]  /*37b0*/  PRMT R33, R44.reuse, 0x9910, RZ ;  /* 0x000099102c217816 */ /* 0x044fe400000000ff */
[----:B------:R-:W-:Y:S02]  /*37c0*/  PRMT R34, R44, 0x7610, R34 ;  /* 0x000076102c227816 */ /* 0x000fe40000000022 */
[----:B------:R-:W-:-:S02]  /*37d0*/  ISETP.NE.AND P0, PT, R33, 0x63, PT ;  /* 0x000000632100780c */ /* 0x000fc40003f05270 */
[----:B------:R-:W-:Y:S01]  /*37e0*/  PRMT R44, R44, 0x7632, R44 ;  /* 0x000076322c2c7816 */ /* 0x000fe2000000002c */
[----:B-----5:R-:W-:Y:S10]  /*37f0*/  BRA.DIV UR5, `(.L_x_28) ;  /* 0x0000007605cc7947 */ /* 0x020ff4000b800000 */
[----:B------:R-:W-:-:S13]  /*3800*/  VOTE.ANY P0, !P0 ;  /* 0x0000000000ff7806 */ /* 0x000fda0004000100 */
.L_x_126:
[----:B------:R-:W-:Y:S05]  /*3810*/  @!P0 BRA `(.L_x_29) ;  /* 0x0000000000408947 */ /* 0x000fea0003800000 */
[----:B------:R-:W-:-:S13]  /*3820*/  ISETP.GT.U32.AND P1, PT, R22, 0x1f3, PT ;  /* 0x000001f31600780c */ /* 0x000fda0003f24070 */
.L_x_33:
[----:B------:R-:W-:Y:S05]  /*3830*/  YIELD ;  /* 0x0000000000007946 */ /* 0x000fea0003800000 */
[----:B------:R-:W-:Y:S05]  /*3840*/  @P1 BRA `(.L_x_30) ;  /* 0x0000000000081947 */ /* 0x000fea0003800000 */
[----:B------:R0:W-:Y:S06]  /*3850*/  MEMBAR.SC.CTA ;  /* 0x0000000000007992 */ /* 0x0001ec0000000000 */
[----:B0-----:R-:W-:Y:S05]  /*3860*/  BRA `(.L_x_31) ;  /* 0x0000000000087947 */ /* 0x001fea0003800000 */
.L_x_30:
[----:B------:R-:W-:Y:S05]  /*3870*/  NANOSLEEP 0x15e ;  /* 0x0000015e0000795d */ /* 0x000fea0003800000 */
[----:B------:R-:W-:Y:S01]  /*3880*/  NOP ;  /* 0x0000000000007918 */ /* 0x000fe20000000000 */
.L_x_31:
[----:B------:R-:W2:Y:S01]  /*3890*/  LD.E.STRONG.GPU R44, desc[UR8][R28.64+-0x80] ;  /* 0xffff80081c2c7980 */ /* 0x000ea2000c10f900 */
[----:B------:R-:W-:Y:S01]  /*38a0*/  UMOV UR5, 0xffffffff ;  /* 0xffffffff00057882 */ /* 0x000fe20000000000 */
[----:B--2---:R-:W-:-:S04]  /*38b0*/  PRMT R33, R44, 0x9910, RZ ;  /* 0x000099102c217816 */ /* 0x004fc800000000ff */
[----:B------:R-:W-:Y:S01]  /*38c0*/  ISETP.NE.AND P0, PT, R33, 0x63, PT ;  /* 0x000000632100780c */ /* 0x000fe20003f05270 */
[----:B------:R-:W-:-:S12]  /*38d0*/  BRA.DIV UR5, `(.L_x_32) ;  /* 0x0000007605b47947 */ /* 0x000fd8000b800000 */
[----:B------:R-:W-:-:S13]  /*38e0*/  VOTE.ANY P0, !P0 ;  /* 0x0000000000ff7806 */ /* 0x000fda0004000100 */
.L_x_129:
[----:B------:R-:W-:Y:S05]  /*38f0*/  @P0 BRA `(.L_x_33) ;  /* 0xfffffffc00cc0947 */ /* 0x000fea000383ffff */
[C---:B------:R-:W-:Y:S02]  /*3900*/  PRMT R34, R44.reuse, 0x7610, R34 ;  /* 0x000076102c227816 */ /* 0x040fe40000000022 */
[----:B------:R-:W-:-:S07]  /*3910*/  PRMT R44, R44, 0x7632, R44 ;  /* 0x000076322c2c7816 */ /* 0x000fce000000002c */
.L_x_29:
[----:B------:R-:W-:Y:S01]  /*3920*/  UMOV UR5, 0xffffffff ;  /* 0xffffffff00057882 */ /* 0x000fe20000000000 */
[----:B------:R-:W-:-:S04]  /*3930*/  PRMT R37, R34, 0x9910, RZ ;  /* 0x0000991022257816 */ /* 0x000fc800000000ff */
[----:B------:R-:W-:Y:S01]  /*3940*/  ISETP.NE.AND P0, PT, R37, 0x65, PT ;  /* 0x000000652500780c */ /* 0x000fe20003f05270 */
[----:B------:R-:W-:-:S12]  /*3950*/  BRA.DIV UR5, `(.L_x_34) ;  /* 0x0000007605b47947 */ /* 0x000fd8000b800000 */
[----:B------:R-:W-:Y:S02]  /*3960*/  VOTE.ANY R33, PT, !P0 ;  /* 0x0000000000217806 */ /* 0x000fe400040e0100 */
[----:B------:R-:W-:Y:S02]  /*3970*/  LOP3.LUT R34, R44, 0xffff, RZ, 0xc0, !PT ;  /* 0x0000ffff2c227812 */ /* 0x000fe400078ec0ff */
[----:B------:R-:W-:-:S05]  /*3980*/  LOP3.LUT R28, R33, 0x80000000, R53, 0xec, !PT ;  /* 0x80000000211c7812 */ /* 0x000fca00078eec35 */
[----:B------:R-:W-:-:S05]  /*3990*/  VIADD R29, R28, 0xffffffff ;  /* 0xffffffff1c1d7836 */ /* 0x000fca0000000000 */
[----:B------:R-:W-:-:S04]  /*39a0*/  LOP3.LUT R28, R28, R29, RZ, 0xc, !PT ;  /* 0x0000001d1c1c7212 */ /* 0x000fc800078e0cff */
[----:B------:R-:W0:Y:S02]  /*39b0*/  POPC R45, R28 ;  /* 0x0000001c002d7309 */ /* 0x000e240000000000 */
[----:B0-----:R0:W1:Y:S02]  /*39c0*/  SHFL.DOWN PT, R29, R34, 0x1, R45 ;  /* 0x08200000221d7989 */ /* 0x00106400000e002d */
.L_x_133:
        /* <DEDUP_REMOVED lines=12> */
[----:B------:R-:W-:-:S05]  /*3a90*/  LEA.HI.X R29, R29, UR7, R33, 0x1, P0 ;  /* 0x000000071d1d7c11 */ /* 0x000fca00080f0c21 */
[----:B------:R2:W5:Y:S04]  /*3aa0*/  LDG.E.U16 R44, desc[UR8][R28.64] ;  /* 0x000000081c2c7981 */ /* 0x000568000c1e1500 */
.L_x_36:
[----:B------:R-:W-:Y:S05]  /*3ab0*/  BSYNC.RECONVERGENT B1 ;  /* 0x0000000000017941 */ /* 0x000fea0003800200 */
.L_x_35:
[----:B------:R-:W-:Y:S01]  /*3ac0*/  UMOV UR5, 0xffffffff ;  /* 0xffffffff00057882 */ /* 0x000fe20000000000 */
[----:B0----5:R-:W-:Y:S02]  /*3ad0*/  LOP3.LUT R34, R44, 0xffff, RZ, 0xc0, !PT ;  /* 0x0000ffff2c227812 */ /* 0x021fe400078ec0ff */
[----:B------:R-:W-:Y:S05]  /*3ae0*/  BRA.DIV UR5, `(.L_x_37) ;  /* 0x00000076059c7947 */ /* 0x000fea000b800000 */
[----:B-12---:R0:W1:Y:S02]  /*3af0*/  SHFL.DOWN PT, R29, R34, 0x2, R45 ;  /* 0x08400000221d7989 */ /* 0x00606400000e002d */
.L_x_136:
[----:B------:R-:W-:Y:S01]  /*3b00*/  ISETP.GT.AND P0, PT, R52, R45, PT ;  /* 0x0000002d3400720c */ /* 0x000fe20003f04270 */
[----:B------:R-:W-:-:S12]  /*3b10*/  BSSY.RECONVERGENT B1, `(.L_x_38) ;  /* 0x000000c000017945 */ /* 0x000fd80003800200 */
        /* <DEDUP_REMOVED lines=11> */
.L_x_39:
[----:B------:R-:W-:Y:S05]  /*3bd0*/  BSYNC.RECONVERGENT B1 ;  /* 0x0000000000017941 */ /* 0x000fea0003800200 */
.L_x_38:
[----:B------:R-:W-:Y:S01]  /*3be0*/  UMOV UR5, 0xffffffff ;  /* 0xffffffff00057882 */ /* 0x000fe20000000000 */
[----:B0----5:R-:W-:Y:S02]  /*3bf0*/  LOP3.LUT R34, R44, 0xffff, RZ, 0xc0, !PT ;  /* 0x0000ffff2c227812 */ /* 0x021fe400078ec0ff */
[----:B------:R-:W-:Y:S05]  /*3c00*/  BRA.DIV UR5, `(.L_x_40) ;  /* 0x0000007605787947 */ /* 0x000fea000b800000 */
[----:B-12---:R0:W1:Y:S02]  /*3c10*/  SHFL.DOWN PT, R29, R34, 0x4, R45 ;  /* 0x08800000221d7989 */ /* 0x00606400000e002d */
.L_x_139:
        /* <DEDUP_REMOVED lines=13> */
.L_x_42:
[----:B------:R-:W-:Y:S05]  /*3cf0*/  BSYNC.RECONVERGENT B1 ;  /* 0x0000000000017941 */ /* 0x000fea0003800200 */
.L_x_41:
[----:B------:R-:W-:Y:S01]  /*3d00*/  UMOV UR5, 0xffffffff ;  /* 0xffffffff00057882 */ /* 0x000fe20000000000 */
[----:B0----5:R-:W-:Y:S02]  /*3d10*/  LOP3.LUT R34, R44, 0xffff, RZ, 0xc0, !PT ;  /* 0x0000ffff2c227812 */ /* 0x021fe400078ec0ff */
[----:B------:R-:W-:Y:S05]  /*3d20*/  BRA.DIV UR5, `(.L_x_43) ;  /* 0x0000007605547947 */ /* 0x000fea000b800000 */
[----:B-12---:R0:W1:Y:S02]  /*3d30*/  SHFL.DOWN PT, R29, R34, 0x8, R45 ;  /* 0x09000000221d7989 */ /* 0x00606400000e002d */
.L_x_142:
        /* <DEDUP_REMOVED lines=13> */
.L_x_45:
[----:B------:R-:W-:Y:S05]  /*3e10*/  BSYNC.RECONVERGENT B1 ;  /* 0x0000000000017941 */ /* 0x000fea0003800200 */
.L_x_44:
[----:B------:R-:W-:Y:S01]  /*3e20*/  UMOV UR5, 0xffffffff ;  /* 0xffffffff00057882 */ /* 0x000fe20000000000 */
[----:B-----5:R-:W-:Y:S02]  /*3e30*/  LOP3.LUT R33, R44, 0xffff, RZ, 0xc0, !PT ;  /* 0x0000ffff2c217812 */ /* 0x020fe400078ec0ff */
[----:B------:R-:W-:Y:S05]  /*3e40*/  BRA.DIV UR5, `(.L_x_46) ;  /* 0x0000007605307947 */ /* 0x000fea000b800000 */
[----:B------:R-:W-:Y:S01]  /*3e50*/  ISETP.GT.AND P0, PT, R24, R45, PT ;  /* 0x0000002d1800720c */ /* 0x000fe20003f04270 */
[----:B------:R-:W3:-:S12]  /*3e60*/  SHFL.DOWN PT, R33, R33, 0x10, R45 ;  /* 0x0a00000021217989 */ /* 0x000ed800000e002d */
[----:B-12---:R-:W1:Y:S01]  /*3e70*/  @!P0 LDC.64 R28, c[0x0][0x3a0] ;  /* 0x0000e800ff1c8b82 */ /* 0x006e620000000a00 */
[----:B0-----:R-:W-:-:S05]  /*3e80*/  @!P0 LOP3.LUT R34, R44, 0xf, RZ, 0xc0, !PT ;  /* 0x0000000f2c228812 */ /* 0x001fca00078ec0ff */
[----:B------:R-:W-:-:S05]  /*3e90*/  @!P0 IMAD R34, R34, 0xc, RZ ;  /* 0x0000000c22228824 */ /* 0x000fca00078e02ff */
[----:B------:R-:W-:Y:S02]  /*3ea0*/  @!P0 LOP3.LUT R34, R34, 0xffff, RZ, 0xc0, !PT ;  /* 0x0000ffff22228812 */ /* 0x000fe400078ec0ff */
[----:B---3--:R-:W-:-:S04]  /*3eb0*/  @!P0 LOP3.LUT R33, R33, 0xf, RZ, 0xc0, !PT ;  /* 0x0000000f21218812 */ /* 0x008fc800078ec0ff */
[----:B------:R-:W-:-:S05]  /*3ec0*/  @!P0 IADD3 R33, P1, PT, R33, R34, RZ ;  /* 0x0000002221218210 */ /* 0x000fca0007f3e0ff */
[----:B------:R-:W-:Y:S01]  /*3ed0*/  @!P0 IMAD.X R34, RZ, RZ, RZ, P1 ;  /* 0x000000ffff228224 */ /* 0x000fe200008e06ff */
[----:B-1----:R-:W-:-:S04]  /*3ee0*/  @!P0 LEA R28, P2, R33, R28, 0x1 ;  /* 0x0000001c211c8211 */ /* 0x002fc800078408ff */
[----:B------:R-:W-:-:S05]  /*3ef0*/  @!P0 LEA.HI.X R29, R33, R29, R34, 0x1, P2 ;  /* 0x0000001d211d8211 */ /* 0x000fca00010f0c22 */
[----:B------:R0:W2:Y:S01]  /*3f00*/  @!P0 LDG.E.U16 R33, desc[UR8][R28.64] ;  /* 0x000000081c218981 */ /* 0x0000a2000c1e1500 */
[----:B------:R-:W-:Y:S01]  /*3f10*/  LOP3.LUT R25, R25, 0xf, RZ, 0xc0, !PT ;  /* 0x0000000f19197812 */ /* 0x000fe200078ec0ff */
[----:B0-----:R-:W0:Y:S01]  /*3f20*/  LDC.64 R28, c[0x0][0x3a0] ;  /* 0x0000e800ff1c7b82 */ /* 0x001e220000000a00 */
[----:B--2---:R-:W-:-:S04]  /*3f30*/  @!P0 PRMT R44, R33, 0x7610, R44 ;  /* 0x00007610212c8816 */ /* 0x004fc8000000002c */
[----:B------:R-:W-:-:S05]  /*3f40*/  LOP3.LUT R44, R44, 0xf, RZ, 0xc0, !PT ;  /* 0x0000000f2c2c7812 */ /* 0x000fca00078ec0ff */
[----:B------:R-:W-:-:S04]  /*3f50*/  IMAD R25, R25, 0xc, R44 ;  /* 0x0000000c19197824 */ /* 0x000fc800078e022c */
[----:B0-----:R-:W-:-:S05]  /*3f60*/  IMAD.WIDE.U32 R28, R25, 0x2, R28 ;  /* 0x00000002191c7825 */ /* 0x001fca00078e001c */
[----:B------:R0:W5:Y:S01]  /*3f70*/  LDG.E.U16 R25, desc[UR8][R28.64] ;  /* 0x000000081c197981 */ /* 0x000162000c1e1500 */
[----:B------:R-:W-:Y:S01]  /*3f80*/  ISETP.NE.AND P0, PT, R37, 0x65, PT ;  /* 0x000000652500780c */ /* 0x000fe20003f05270 */
[----:B------:R-:W-:-:S12]  /*3f90*/  VIADD R23, R23, 0xffffffe0 ;  /* 0xffffffe017177836 */ /* 0x000fd80000000000 */
[----:B0-----:R-:W-:-:S13]  /*3fa0*/  VOTE.ALL P0, P0 ;  /* 0x0000000000ff7806 */ /* 0x001fda0000000000 */
.L_x_146:
[----:B------:R-:W-:Y:S05]  /*3fb0*/  @P0 BRA `(.L_x_47) ;  /* 0xfffffff400e40947 */ /* 0x000fea000383ffff */
.L_x_27:
[----:B------:R-:W0:Y:S02]  /*3fc0*/  S2R R28, SR_TID.X ;  /* 0x00000000001c7919 */ /* 0x000e240000002100 */
[----:B0-----:R-:W-:Y:S02]  /*3fd0*/  ISETP.NE.AND P1, PT, R28, RZ, PT ;  /* 0x000000ff1c00720c */ /* 0x001fe40003f25270 */
[----:B------:R-:W0:Y:S11]  /*3fe0*/  S2R R28, SR_LANEID ;  /* 0x00000000001c7919 */ /* 0x000e360000000000 */
[----:B------:R-:W1:Y:S01]  /*3ff0*/  @!P1 LDC.64 R22, c[0x0][0x3a0] ;  /* 0x0000e800ff169b82 */ /* 0x000e620000000a00 */
[----:B------:R-:W-:-:S02]  /*4000*/  @!P1 LOP3.LUT R21, R21, 0xf, RZ, 0xc0, !PT ;  /* 0x0000000f15159812 */ /* 0x000fc400078ec0ff */
[----:B-----5:R-:W-:-:S05]  /*4010*/  @!P1 LOP3.LUT R24, R25, 0xf, RZ, 0xc0, !PT ;  /* 0x0000000f19189812 */ /* 0x020fca00078ec0ff */
[----:B------:R-:W-:-:S04]  /*4020*/  @!P1 IMAD R21, R21, 0xc, R24 ;  /* 0x0000000c15159824 */ /* 0x000fc800078e0218 */
[----:B-1----:R-:W-:-:S06]  /*4030*/  @!P1 IMAD.WIDE.U32 R22, R21, 0x2, R22 ;  /* 0x0000000215169825 */ /* 0x002fcc00078e0016 */
[----:B------:R-:W2:Y:S01]  /*4040*/  @!P1 LDG.E.U16 R22, desc[UR8][R22.64] ;  /* 0x0000000816169981 */ /* 0x000ea2000c1e1500 */
[----:B0-----:R-:W-:Y:S01]  /*4050*/  ISETP.NE.AND P0, PT, R28, RZ, PT ;  /* 0x000000ff1c00720c */ /* 0x001fe20003f05270 */
[----:B------:R-:W-:Y:S01]  /*4060*/  IMAD.MOV.U32 R21, RZ, RZ, 0x65 ;  /* 0x00000065ff157424 */ /* 0x000fe200078e00ff */
[----:B------:R-:W-:Y:S01]  /*4070*/  @!P1 MOV R24, 0x400 ;  /* 0x0000040000189802 */ /* 0x000fe20000000f00 */
[----:B------:R-:W0:Y:S10]  /*4080*/  @!P1 S2R R29, SR_CgaCtaId ;  /* 0x00000000001d9919 */ /* 0x000e340000008800 */
[----:B------:R-:W1:Y:S01]  /*4090*/  @!P0 S2R R31, SR_CgaCtaId ;  /* 0x00000000001f8919 */ /* 0x000e620000008800 */
[----:B------:R-:W-:-:S02]  /*40a0*/  @!P0 MOV R28, 0x400 ;  /* 0x00000400001c8802 */ /* 0x000fc40000000f00 */
[----:B------:R-:W-:Y:S02]  /*40b0*/  @!P0 PRMT R20, R25, 0x7610, R20 ;  /* 0x0000761019148816 */ /* 0x000fe40000000014 */
[----:B0-----:R-:W-:Y:S02]  /*40c0*/  @!P1 LEA R24, R29, R24, 0x18 ;  /* 0x000000181d189211 */ /* 0x001fe400078ec0ff */
[----:B-1----:R-:W-:Y:S02]  /*40d0*/  @!P0 LEA R28, R31, R28, 0x18 ;  /* 0x0000001c1f1c8211 */ /* 0x002fe400078ec0ff */
[----:B--2---:R-:W-:-:S05]  /*40e0*/  @!P1 PRMT R21, R21, 0x5410, R22 ;  /* 0x0000541015159816 */ /* 0x004fca0000000016 */
[----:B------:R0:W-:Y:S04]  /*40f0*/  @!P1 ST.E.STRONG.GPU desc[UR8][R26.64+0x80], R21 ;  /* 0x000080151a009985 */ /* 0x0001e8000c10f908 */
[----:B------:R0:W-:Y:S04]  /*4100*/  @!P1 STS.U16 [R24+0x4], R22 ;  /* 0x0000041618009388 */ /* 0x0001e80000000400 */
[----:B------:R0:W-:Y:S04]  /*4110*/  @!P1 STS.U16 [R24+0x2], R25 ;  /* 0x0000021918009388 */ /* 0x0001e80000000400 */
[----:B------:R0:W-:Y:S02]  /*4120*/  @!P0 STS.U16 [R28+0x1c], R25 ;  /* 0x00001c191c008388 */ /* 0x0001e40000000400 */
.L_x_5:
[----:B0-----:R-:W0:Y:S01]  /*4130*/  S2R R21, SR_TID.X ;  /* 0x0000000000157919 */ /* 0x001e220000002100 */
[----:B------:R-:W1:Y:S01]  /*4140*/  LDC.64 R44, c[0x0][0x3a0] ;  /* 0x0000e800ff2c7b82 */ /* 0x000e620000000a00 */
[----:B------:R-:W-:Y:S05]  /*4150*/  WARPSYNC.ALL ;  /* 0x0000000000007948 */ /* 0x000fea0003800000 */
[----:B------:R-:W-:Y:S02]  /*4160*/  BSSY.RECONVERGENT B1, `(.L_x_48) ;  /* 0x000000e000017945 */ /* 0x000fe40003800200 */
[----:B------:R-:W-:Y:S01]  /*4170*/  BAR.SYNC.DEFER_BLOCKING 0x0 ;  /* 0x0000000000007b1d */ /* 0x000fe20000010000 */
[----:B0-----:R-:W-:-:S13]  /*4180*/  ISETP.NE.AND P0, PT, R21, RZ, PT ;  /* 0x000000ff1500720c */ /* 0x001fda0003f05270 */
[----:B------:R-:W-:Y:S05]  /*4190*/  @!P0 BRA `(.L_x_49) ;  /* 0x0000000000288947 */ /* 0x000fea0003800000 */
[----:B------:R-:W0:Y:S01]  /*41a0*/  S2UR UR6, SR_CgaCtaId ;  /* 0x00000000000679c3 */ /* 0x000e220000008800 */
[----:B------:R-:W-:Y:S01]  /*41b0*/  UMOV UR5, 0x400 ;  /* 0x0000040000057882 */ /* 0x000fe20000000000 */
[----:B------:R-:W-:-:S06]  /*41c0*/  LOP3.LUT R20, R20, 0xf, RZ, 0xc0, !PT ;  /* 0x0000000f14147812 */ /* 0x000fcc00078ec0ff */
[----:B------:R-:W2:Y:S01]  /*41d0*/  LDC.64 R22, c[0x0][0x3a0] ;  /* 0x0000e800ff167b82 */ /* 0x000ea20000000a00 */
[----:B0-----:R-:W-:-:S09]  /*41e0*/  ULEA UR5, UR6, UR5, 0x18 ;  /* 0x0000000506057291 */ /* 0x001fd2000f8ec0ff */
[----:B------:R-:W0:Y:S02]  /*41f0*/  LDS.U16 R21, [UR5+0x1c] ;  /* 0x00001c05ff157984 */ /* 0x000e240008000400 */
[----:B0-----:R-:W-:-:S05]  /*4200*/  LOP3.LUT R21, R21, 0xf, RZ, 0xc0, !PT ;  /* 0x0000000f15157812 */ /* 0x001fca00078ec0ff */
[----:B------:R-:W-:-:S04]  /*4210*/  IMAD R21, R20, 0xc, R21 ;  /* 0x0000000c14157824 */ /* 0x000fc800078e0215 */
[----:B--2---:R-:W-:-:S06]  /*4220*/  IMAD.WIDE.U32 R20, R21, 0x2, R22 ;  /* 0x0000000215147825 */ /* 0x004fcc00078e0016 */
[----:B------:R0:W5:Y:S02]  /*4230*/  LDG.E.U16 R20, desc[UR8][R20.64] ;  /* 0x0000000814147981 */ /* 0x000164000c1e1500 */
.L_x_49:
[----:B------:R-:W-:Y:S05]  /*4240*/  BSYNC.RECONVERGENT B1 ;  /* 0x0000000000017941 */ /* 0x000fea0003800200 */
.L_x_48:
[----:B0----5:R-:W-:-:S05]  /*4250*/  LOP3.LUT R21, R20, 0xf, RZ, 0xc0, !PT ;  /* 0x0000000f14157812 */ /* 0x021fca00078ec0ff */
[----:B------:R-:W-:-:S04]  /*4260*/  IMAD R21, R4, 0xc, R21 ;  /* 0x0000000c04157824 */ /* 0x000fc800078e0215 */
[----:B-1----:R-:W-:-:S05]  /*4270*/  IMAD.WIDE.U32 R20, R21, 0x2, R44 ;  /* 0x0000000215147825 */ /* 0x002fca00078e002c */
        /* <DEDUP_REMOVED lines=116> */
[----:B------:R1:W5:Y:S02]  /*49c0*/  LDG.E.U16 R36, desc[UR8][R28.64] ;  /* 0x000000081c247981 */ /* 0x000364000c1e1500 */
.L_x_4:
[----:B------:R-:W-:Y:S05]  /*49d0*/  BSYNC B0 ;  /* 0x0000000000007941 */ /* 0x000fea0003800000 */
.L_x_2:
[----:B------:R-:W2:Y:S01]  /*49e0*/  LDL.LU R34, [R1+0x4] ;  /* 0x0000040001227983 */ /* 0x000ea20000300800 */
[----:B------:R-:W-:Y:S01]  /*49f0*/  PRMT R3, R4, 0x5410, R3 ;  /* 0x0000541004037816 */ /* 0x000fe20000000003 */
[----:B------:R-:W2:Y:S02]  /*4a00*/  LDCU.64 UR4, c[0x0][0x388] ;  /* 0x00007100ff0477ac */ /* 0x000ea40008000a00 */
[----:B01----:R-:W3:Y:S01]  /*4a10*/  LDL.LU R28, [R1] ;  /* 0x00000000011c7983 */ /* 0x003ee20000300800 */
[----:B------:R-:W-:Y:S02]  /*4a20*/  PRMT R19, R20, 0x5410, R26 ;  /* 0x0000541014137816 */ /* 0x000fe4000000001a */
[----:B------:R-:W-:Y:S01]  /*4a30*/  PRMT R25, R25, 0x5410, R24 ;  /* 0x0000541019197816 */ /* 0x000fe20000000018 */
[----:B------:R-:W-:Y:S01]  /*4a40*/  BAR.SYNC.DEFER_BLOCKING 0x0 ;  /* 0x0000000000007b1d */ /* 0x000fe20000010000 */
[----:B------:R-:W-:Y:S02]  /*4a50*/  PRMT R23, R23, 0x5410, R22 ;  /* 0x0000541017177816 */ /* 0x000fe40000000016 */
[----:B------:R-:W-:-:S02]  /*4a60*/  PRMT R5, R21, 0x5410, R5 ;  /* 0x0000541015057816 */ /* 0x000fc40000000005 */
[----:B------:R-:W-:Y:S02]  /*4a70*/  PRMT R7, R6, 0x5410, R7 ;  /* 0x0000541006077816 */ /* 0x000fe40000000007 */
[----:B------:R-:W-:Y:S02]  /*4a80*/  PRMT R9, R8, 0x5410, R9 ;  /* 0x0000541008097816 */ /* 0x000fe40000000009 */
[----:B------:R-:W-:Y:S02]  /*4a90*/  PRMT R11, R10, 0x5410, R11 ;  /* 0x000054100a0b7816 */ /* 0x000fe4000000000b */
[----:B------:R-:W-:Y:S02]  /*4aa0*/  PRMT R13, R12, 0x5410, R13 ;  /* 0x000054100c0d7816 */ /* 0x000fe4000000000d */
[----:B------:R-:W-:Y:S02]  /*4ab0*/  PRMT R15, R14, 0x5410, R15 ;  /* 0x000054100e0f7816 */ /* 0x000fe4000000000f */
[----:B------:R-:W-:-:S02]  /*4ac0*/  PRMT R17, R16, 0x5410, R17 ;  /* 0x0000541010117816 */ /* 0x000fc40000000011 */
[----:B------:R-:W-:Y:S02]  /*4ad0*/  PRMT R27, R18, 0x5410, R27 ;  /* 0x00005410121b7816 */ /* 0x000fe4000000001b */
[----:B------:R-:W-:Y:S02]  /*4ae0*/  PRMT R31, R32, 0x5410, R31 ;  /* 0x00005410201f7816 */ /* 0x000fe4000000001f */
[----:B------:R-:W-:Y:S02]  /*4af0*/  PRMT R33, R30, 0x5410, R33 ;  /* 0x000054101e217816 */ /* 0x000fe40000000021 */
[----:B-----5:R-:W-:Y:S01]  /*4b00*/  PRMT R35, R35, 0x5410, R36 ;  /* 0x0000541023237816 */ /* 0x020fe20000000024 */
[----:B------:R-:W-:Y:S04]  /*4b10*/  STS [R2], R3 ;  /* 0x0000000302007388 */ /* 0x000fe80000000800 */
[----:B------:R-:W-:Y:S04]  /*4b20*/  STS [R2+0x4], R19 ;  /* 0x0000041302007388 */ /* 0x000fe80000000800 */
        /* <DEDUP_REMOVED lines=12> */
[----:B------:R2:W-:Y:S01]  /*4bf0*/  STS [R2+0x38], R35 ;  /* 0x0000382302007388 */ /* 0x0005e20000000800 */
[----:B------:R-:W-:-:S03]  /*4c00*/  NOP ;  /* 0x0000000000007918 */ /* 0x000fc60000000000 */
[----:B------:R-:W0:Y:S04]  /*4c10*/  LDS.U16 R5, [R0] ;  /* 0x0000000000057984 */ /* 0x000e280000000400 */
[----:B------:R-:W1:Y:S04]  /*4c20*/  LDS.U16 R7, [R0+0x40] ;  /* 0x0000400000077984 */ /* 0x000e680000000400 */
[----:B------:R-:W4:Y:S04]  /*4c30*/  LDS.U16 R9, [R0+0x80] ;  /* 0x0000800000097984 */ /* 0x000f280000000400 */
        /* <DEDUP_REMOVED lines=26> */
[----:B------:R-:W4:Y:S01]  /*4de0*/  LDS.U16 R12, [R0+0x740] ;  /* 0x00074000000c7984 */ /* 0x000f220000000400 */
[----:B--2---:R-:W-:-:S04]  /*4df0*/  IADD3 R2, P0, PT, R34, UR4, RZ ;  /* 0x0000000422027c10 */ /* 0x004fc8000ff1e0ff */
[----:B---3--:R-:W-:-:S05]  /*4e00*/  IADD3.X R3, PT, PT, R28, UR5, RZ, P0, !PT ;  /* 0x000000051c037c10 */ /* 0x008fca00087fe4ff */
[----:B0-----:R-:W-:Y:S04]  /*4e10*/  STG.E.U16 desc[UR8][R2.64], R5 ;  /* 0x0000000502007986 */ /* 0x001fe8000c101508 */
[----:B-1----:R-:W-:Y:S04]  /*4e20*/  STG.E.U16 desc[UR8][R2.64+0x40], R7 ;  /* 0x0000400702007986 */ /* 0x002fe8000c101508 */
[----:B----4-:R-:W-:Y:S04]  /*4e30*/  STG.E.U16 desc[UR8][R2.64+0x80], R9 ;  /* 0x0000800902007986 */ /* 0x010fe8000c101508 */
[----:B------:R-:W-:Y:S04]  /*4e40*/  STG.E.U16 desc[UR8][R2.64+0xc0], R11 ;  /* 0x0000c00b02007986 */ /* 0x000fe8000c101508 */
        /* <DEDUP_REMOVED lines=25> */
[----:B------:R-:W-:Y:S01]  /*4fe0*/  STG.E.U16 desc[UR8][R2.64+0x740], R12 ;  /* 0x0007400c02007986 */ /* 0x000fe2000c101508 */
[----:B------:R-:W-:Y:S05]  /*4ff0*/  EXIT ;  /* 0x000000000000794d */ /* 0x000fea0003800000 */
.L_x_1:
[----:B------:R-:W-:-:S04]  /*5000*/  ISETP.NE.U32.AND P0, PT, RZ, UR6, PT ;  /* 0x00000006ff007c0c */ /* 0x000fc8000bf05070 */
[----:B------:R-:W-:-:S13]  /*5010*/  ISETP.NE.AND.EX P0, PT, RZ, UR4, PT, P0 ;  /* 0x00000004ff007c0c */ /* 0x000fda000bf05300 */
[----:B------:R-:W-:Y:S05]  /*5020*/  @!P0 EXIT ;  /* 0x000000000000894d */ /* 0x000fea0003800000 */
[----:B------:R-:W0:Y:S02]  /*5030*/  LDCU.64 UR4, c[0x0][0x380] ;  /* 0x00007000ff0477ac */ /* 0x000e240008000a00 */
[----:B0-----:R-:W-:-:S06]  /*5040*/  UIMAD.WIDE UR4, UR10, 0x1e00, UR4 ;  /* 0x00001e000a0478a5 */ /* 0x001fcc000f8e0204 */
[----:B------:R-:W-:Y:S02]  /*5050*/  IMAD.U32 R3, RZ, RZ, UR5 ;  /* 0x00000005ff037e24 */ /* 0x000fe4000f8e00ff */
[----:B------:R-:W-:-:S05]  /*5060*/  IMAD.U32 R2, RZ, RZ, UR4 ;  /* 0x00000004ff027e24 */ /* 0x000fca000f8e00ff */
[----:B------:R0:W2:Y:S01]  /*5070*/  LDG.E.U16 R3, desc[UR8][R2.64] ;  /* 0x0000000802037981 */ /* 0x0000a2000c1e1500 */
[----:B------:R-:W1:Y:S02]  /*5080*/  S2R R52, SR_TID.X ;  /* 0x0000000000347919 */ /* 0x000e640000002100 */
[C---:B-1----:R-:W-:Y:S02]  /*5090*/  LOP3.LUT R0, R52.reuse, 0x1f, RZ, 0xc0, !PT ;  /* 0x0000001f34007812 */ /* 0x042fe400078ec0ff */
[----:B------:R-:W-:-:S05]  /*50a0*/  LOP3.LUT R5, R52, 0x3e0, RZ, 0xc0, !PT ;  /* 0x000003e034057812 */ /* 0x000fca00078ec0ff */
[----:B------:R-:W-:-:S04]  /*50b0*/  IMAD R0, R5, 0x1e, R0 ;  /* 0x0000001e05007824 */ /* 0x000fc800078e0200 */
[C---:B------:R-:W-:Y:S01]  /*50c0*/  VIADD R5, R0.reuse, 0x40 ;  /* 0x0000004000057836 */ /* 0x040fe20000000000 */
[C---:B------:R-:W-:Y:S01]  /*50d0*/  ISETP.GE.U32.AND P3, PT, R0.reuse, UR6, PT ;  /* 0x0000000600007c0c */ /* 0x040fe2000bf66070 */
[C---:B------:R-:W-:Y:S02]  /*50e0*/  VIADD R4, R0.reuse, 0x20 ;  /* 0x0000002000047836 */ /* 0x040fe40000000000 */
[C---:B0-----:R-:W-:Y:S01]  /*50f0*/  VIADD R2, R0.reuse, 0x80 ;  /* 0x0000008000027836 */ /* 0x041fe20000000000 */
[----:B------:R-:W-:Y:S01]  /*5100*/  ISETP.GE.U32.AND P1, PT, R5, UR6, PT ;  /* 0x0000000605007c0c */ /* 0x000fe2000bf26070 */
[----:B------:R-:W-:Y:S01]  /*5110*/  VIADD R5, R0, 0xa0 ;  /* 0x000000a000057836 */ /* 0x000fe20000000000 */
[----:B------:R-:W-:Y:S01]  /*5120*/  ISETP.GE.U32.AND P2, PT, R4, UR6, PT ;  /* 0x0000000604007c0c */ /* 0x000fe2000bf46070 */
[C---:B------:R-:W-:Y:S01]  /*5130*/  VIADD R6, R0.reuse, 0x60 ;  /* 0x0000006000067836 */ /* 0x040fe20000000000 */
[----:B------:R-:W-:Y:S02]  /*5140*/  LEA R4, P4, R0, UR4, 0x1 ;  /* 0x0000000400047c11 */ /* 0x000fe4000f8808ff */
[----:B------:R-:W-:-:S02]  /*5150*/  ISETP.GE.U32.AND P5, PT, R5, UR6, PT ;  /* 0x0000000605007c0c */ /* 0x000fc4000bfa6070 */
[----:B------:R-:W-:Y:S01]  /*5160*/  ISETP.GE.U32.AND P6, PT, R2, UR6, PT ;  /* 0x0000000602007c0c */ /* 0x000fe2000bfc6070 */
[----:B------:R-:W-:Y:S01]  /*5170*/  IMAD.X R5, RZ, RZ, UR5, P4 ;  /* 0x00000005ff057e24 */ /* 0x000fe2000a0e06ff */
[----:B------:R-:W-:Y:S01]  /*5180*/  ISETP.GE.U32.AND P0, PT, R6, UR6, PT ;  /* 0x0000000606007c0c */ /* 0x000fe2000bf06070 */
[C---:B------:R-:W-:Y:S02]  /*5190*/  VIADD R2, R0.reuse, 0xe0 ;  /* 0x000000e000027836 */ /* 0x040fe40000000000 */
[----:B------:R-:W-:-:S05]  /*51a0*/  VIADD R6, R0, 0xc0 ;  /* 0x000000c000067836 */ /* 0x000fca0000000000 */
[----:B------:R-:W-:Y:S01]  /*51b0*/  ISETP.GE.U32.AND P4, PT, R6, UR6, PT ;  /* 0x0000000606007c0c */ /* 0x000fe2000bf86070 */
[C---:B------:R-:W-:Y:S02]  /*51c0*/  VIADD R6, R0.reuse, 0x100 ;  /* 0x0000010000067836 */ /* 0x040fe40000000000 */
[C---:B------:R-:W-:Y:S02]  /*51d0*/  VIADD R24, R0.reuse, 0x320 ;  /* 0x0000032000187836 */ /* 0x040fe40000000000 */
[C---:B------:R-:W-:Y:S02]  /*51e0*/  VIADD R22, R0.reuse, 0x340 ;  /* 0x0000034000167836 */ /* 0x040fe40000000000 */
[C---:B------:R-:W-:Y:S02]  /*51f0*/  VIADD R53, R0.reuse, 0x360 ;  /* 0x0000036000357836 */ /* 0x040fe40000000000 */
[C---:B------:R-:W-:Y:S02]  /*5200*/  VIADD R51, R0.reuse, 0x380 ;  /* 0x0000038000337836 */ /* 0x040fe40000000000 */
[----:B------:R-:W-:Y:S01]  /*5210*/  VIADD R50, R0, 0x3a0 ;  /* 0x000003a000327836 */ /* 0x000fe20000000000 */
[----:B--2---:R-:W-:-:S02]  /*5220*/  PRMT R7, R3, 0x7610, R7 ;  /* 0x0000761003077816 */ /* 0x004fc40000000007 */
[----:B------:R-:W2:Y:S01]  /*5230*/  @!P3 LDG.E.U16 R3, desc[UR8][R4.64] ;  /* 0x000000080403b981 */ /* 0x000ea2000c1e1500 */
[----:B------:R-:W-:Y:S02]  /*5240*/  ISETP.GE.U32.AND P3, PT, R2, UR6, PT ;  /* 0x0000000602007c0c */ /* 0x000fe4000bf66070 */
[C---:B------:R-:W-:Y:S01]  /*5250*/  PRMT R9, R7.reuse, 0x7610, R9 ;  /* 0x0000761007097816 */ /* 0x040fe20000000009 */
[----:B------:R-:W-:Y:S01]  /*5260*/  VIADD R2, R0, 0x120 ;  /* 0x0000012000027836 */ /* 0x000fe20000000000 */
[C---:B------:R-:W-:Y:S02]  /*5270*/  PRMT R17, R7.reuse, 0x7610, R17 ;  /* 0x0000761007117816 */ /* 0x040fe40000000011 */
[C---:B------:R-:W-:Y:S02]  /*5280*/  PRMT R11, R7.reuse, 0x7610, R11 ;  /* 0x00007610070b7816 */ /* 0x040fe4000000000b */
[----:B------:R-:W3:Y:S01]  /*5290*/  @!P1 LDG.E.U16 R9, desc[UR8][R4.64+0x80] ;  /* 0x0000800804099981 */ /* 0x000ee2000c1e1500 */
[----:B------:R-:W-:Y:S01]  /*52a0*/  ISETP.GE.U32.AND P1, PT, R2, UR6, PT ;  /* 0x0000000602007c0c */ /* 0x000fe2000bf26070 */
[----:B------:R-:W-:Y:S01]  /*52b0*/  VIADD R2, R0, 0x140 ;  /* 0x0000014000027836 */ /* 0x000fe20000000000 */
[----:B------:R-:W-:Y:S01]  /*52c0*/  PRMT R13, R7, 0x7610, R13 ;  /* 0x00007610070d7816 */ /* 0x000fe2000000000d */
[----:B------:R-:W4:Y:S03]  /*52d0*/  @!P0 LDG.E.U16 R17, desc[UR8][R4.64+0xc0] ;  /* 0x0000c00804118981 */ /* 0x000f26000c1e1500 */
[----:B------:R-:W-:Y:S01]  /*52e0*/  ISETP.GE.U32.AND P0, PT, R2, UR6, PT ;  /* 0x0000000602007c0c */ /* 0x000fe2000bf06070 */
[----:B------:R-:W-:Y:S01]  /*52f0*/  VIADD R2, R0, 0x180 ;  /* 0x0000018000027836 */ /* 0x000fe20000000000 */
[----:B------:R-:W5:Y:S01]  /*5300*/  @!P2 LDG.E.U16 R11, desc[UR8][R4.64+0x40] ;  /* 0x00004008040ba981 */ /* 0x000f62000c1e1500 */
[----:B------:R-:W-:-:S02]  /*5310*/  ISETP.GE.U32.AND P2, PT, R6, UR6, PT ;  /* 0x0000000606007c0c */ /* 0x000fc4000bf46070 */
[C---:B------:R-:W-:Y:S01]  /*5320*/  PRMT R23, R7.reuse, 0x7610, R23 ;  /* 0x0000761007177816 */ /* 0x040fe20000000017 */
[----:B------:R-:W5:Y:S01]  /*5330*/  @!P5 LDG.E.U16 R13, desc[UR8][R4.64+0x140] ;  /* 0x00014008040dd981 */ /* 0x000f62000c1e1500 */
[----:B------:R-:W-:Y:S01]  /*5340*/  ISETP.GE.U32.AND P5, PT, R2, UR6, PT ;  /* 0x0000000602007c0c */ /* 0x000fe2000bfa6070 */
[C---:B------:R-:W-:Y:S01]  /*5350*/  VIADD R2, R0.reuse, 0x1a0 ;  /* 0x000001a000027836 */ /* 0x040fe20000000000 */
[C---:B------:R-:W-:Y:S01]  /*5360*/  PRMT R15, R7.reuse, 0x7610, R15 ;  /* 0x00007610070f7816 */ /* 0x040fe2000000000f */
[----:B------:R-:W-:Y:S01]  /*5370*/  VIADD R6, R0, 0x160 ;  /* 0x0000016000067836 */ /* 0x000fe20000000000 */
[----:B------:R-:W-:Y:S01]  /*5380*/  PRMT R19, R7, 0x7610, R19 ;  /* 0x0000761007137816 */ /* 0x000fe20000000013 */
[----:B------:R-:W5:Y:S01]  /*5390*/  @!P4 LDG.E.U16 R23, desc[UR8][R4.64+0x180] ;  /* 0x000180080417c981 */ /* 0x000f62000c1e1500 */
[----:B------:R-:W-:Y:S01]  /*53a0*/  ISETP.GE.U32.AND P4, PT, R2, UR6, PT ;  /* 0x0000000602007c0c */ /* 0x000fe2000bf86070 */
[----:B------:R-:W-:Y:S02]  /*53b0*/  VIADD R2, R0, 0x1e0 ;  /* 0x000001e000027836 */ /* 0x000fe40000000000 */
        /* <DEDUP_REMOVED lines=17> */
[----:B------:R-:W-:Y:S01]  /*54d0*/  VIADD R2, R0, 0x260 ;  /* 0x0000026000027836 */ /* 0x000fe20000000000 */
[C---:B------:R-:W-:Y:S02]  /*54e0*/  PRMT R27, R7.reuse, 0x7610, R27 ;  /* 0x00007610071b7816 */ /* 0x040fe4000000001b */
[C---:B------:R-:W-:Y:S01]  /*54f0*/  PRMT R35, R7.reuse, 0x7610, R35 ;  /* 0x0000761007237816 */ /* 0x040fe20000000023 */
[----:B------:R-:W5:Y:S01]  /*5500*/  @!P5 LDG.E.U16 R31, desc[UR8][R4.64+0x300] ;  /* 0x00030008041fd981 */ /* 0x000f62000c1e1500 */
[----:B------:R-:W-:Y:S01]  /*5510*/  ISETP.GE.U32.AND P5, PT, R2, UR6, PT ;  /* 0x0000000602007c0c */ /* 0x000fe2000bfa6070 */
[C---:B------:R-:W-:Y:S02]  /*5520*/  VIADD R6, R0.reuse, 0x220 ;  /* 0x0000022000067836 */ /* 0x040fe40000000000 */
[----:B------:R-:W-:Y:S01]  /*5530*/  VIADD R2, R0, 0x2a0 ;  /* 0x000002a000027836 */ /* 0x000fe20000000000 */
[----:B------:R-:W5:Y:S01]  /*5540*/  @!P0 LDG.E.U16 R27, desc[UR8][R4.64+0x280] ;  /* 0x00028008041b8981 */ /* 0x000f62000c1e1500 */
[----:B------:R-:W-:-:S02]  /*5550*/  PRMT R33, R7, 0x7610, R33 ;  /* 0x0000761007217816 */ /* 0x000fc40000000021 */
[C---:B------:R-:W-:Y:S01]  /*5560*/  PRMT R37, R7.reuse, 0x7610, R37 ;  /* 0x0000761007257816 */ /* 0x040fe20000000025 */
[----:B------:R-:W5:Y:S01]  /*5570*/  @!P3 LDG.E.U16 R35, desc[UR8][R4.64+0x380] ;  /* 0x000380080423b981 */ /* 0x000f62000c1e1500 */
[----:B------:R-:W-:Y:S01]  /*5580*/  ISETP.GE.U32.AND P0, PT, R6, UR6, PT ;  /* 0x0000000606007c0c */ /* 0x000fe2000bf06070 */
[----:B------:R-:W-:Y:S01]  /*5590*/  VIADD R6, R0, 0x280 ;  /* 0x0000028000067836 */ /* 0x000fe20000000000 */
[----:B------:R-:W-:Y:S01]  /*55a0*/  ISETP.GE.U32.AND P3, PT, R2, UR6, PT ;  /* 0x0000000602007c0c */ /* 0x000fe2000bf66070 */
[----:B------:R-:W-:Y:S01]  /*55b0*/  VIADD R2, R0, 0x2c0 ;  /* 0x000002c000027836 */ /* 0x000fe20000000000 */
[----:B------:R-:W5:Y:S01]  /*55c0*/  @!P4 LDG.E.U16 R33, desc[UR8][R4.64+0x340] ;  /* 0x000340080421c981 */ /* 0x000f62000c1e1500 */
[----:B------:R-:W-:Y:S02]  /*55d0*/  PRMT R39, R7, 0x7610, R39 ;  /* 0x0000761007277816 */ /* 0x000fe40000000027 */
[----:B------:R-:W-:Y:S01]  /*55e0*/  ISETP.GE.U32.AND P4, PT, R6, UR6, PT ;  /* 0x0000000606007c0c */ /* 0x000fe2000bf86070 */
[----:B------:R-:W5:Y:S01]  /*55f0*/  @!P2 LDG.E.U16 R37, desc[UR8][R4.64+0x3c0] ;  /* 0x0003c0080425a981 */ /* 0x000f62000c1e1500 */
[----:B------:R-:W-:Y:S01]  /*5600*/  ISETP.GE.U32.AND P2, PT, R2, UR6, PT ;  /* 0x0000000602007c0c */ /* 0x000fe2000bf46070 */
[----:B------:R-:W-:-:S02]  /*5610*/  VIADD R6, R0, 0x2e0 ;  /* 0x000002e000067836 */ /* 0x000fc40000000000 */
[----:B------:R-:W5:Y:S01]  /*5620*/  @!P1 LDG.E.U16 R39, desc[UR8][R4.64+0x400] ;  /* 0x0004000804279981 */ /* 0x000f62000c1e1500 */
[C---:B------:R-:W-:Y:S02]  /*5630*/  PRMT R41, R7.reuse, 0x7610, R41 ;  /* 0x0000761007297816 */ /* 0x040fe40000000029 */
[----:B------:R-:W-:Y:S02]  /*5640*/  ISETP.GE.U32.AND P1, PT, R6, UR6, PT ;  /* 0x0000000606007c0c */ /* 0x000fe4000bf26070 */
[C---:B------:R-:W-:Y:S02]  /*5650*/  PRMT R43, R7.reuse, 0x7610, R43 ;  /* 0x00007610072b7816 */ /* 0x040fe4000000002b */
[C---:B------:R-:W-:Y:S02]  /*5660*/  PRMT R45, R7.reuse, 0x7610, R45 ;  /* 0x00007610072d7816 */ /* 0x040fe4000000002d */
[C---:B------:R-:W-:Y:S02]  /*5670*/  PRMT R47, R7.reuse, 0x7610, R47 ;  /* 0x00007610072f7816 */ /* 0x040fe4000000002f */
[C---:B------:R-:W-:Y:S01]  /*5680*/  PRMT R8, R7.reuse, 0x7610, R8 ;  /* 0x0000761007087816 */ /* 0x040fe20000000008 */
[----:B------:R-:W-:Y:S01]  /*5690*/  VIADD R2, R0, 0x300 ;  /* 0x0000030000027836 */ /* 0x000fe20000000000 */
[----:B------:R-:W-:Y:S01]  /*56a0*/  PRMT R6, R7, 0x7610, R6 ;  /* 0x0000761007067816 */ /* 0x000fe20000000006 */
[----:B------:R-:W5:Y:S03]  /*56b0*/  @!P0 LDG.E.U16 R41, desc[UR8][R4.64+0x440] ;  /* 0x0004400804298981 */ /* 0x000f66000c1e1500 */
[----:B------:R-:W-:Y:S01]  /*56c0*/  ISETP.GE.U32.AND P0, PT, R2, UR6, PT ;  /* 0x0000000602007c0c */ /* 0x000fe2000bf06070 */
[----:B------:R-:W5:Y:S01]  /*56d0*/  @!P6 LDG.E.U16 R43, desc[UR8][R4.64+0x480] ;  /* 0x00048008042be981 */ /* 0x000f62000c1e1500 */
[----:B------:R-:W-:-:S03]  /*56e0*/  ISETP.GE.U32.AND P6, PT, R24, UR6, PT ;  /* 0x0000000618007c0c */ /* 0x000fc6000bfc6070 */
[----:B------:R-:W5:Y:S01]  /*56f0*/  @!P5 LDG.E.U16 R45, desc[UR8][R4.64+0x4c0] ;  /* 0x0004c008042dd981 */ /* 0x000f62000c1e1500 */
[----:B------:R-:W-:-:S03]  /*5700*/  ISETP.GE.U32.AND P5, PT, R22, UR6, PT ;  /* 0x0000000616007c0c */ /* 0x000fc6000bfa6070 */
[----:B------:R-:W5:Y:S01]  /*5710*/  @!P4 LDG.E.U16 R47, desc[UR8][R4.64+0x500] ;  /* 0x00050008042fc981 */ /* 0x000f62000c1e1500 */
[----:B------:R-:W-:-:S03]  /*5720*/  ISETP.GE.U32.AND P4, PT, R53, UR6, PT ;  /* 0x0000000635007c0c */ /* 0x000fc6000bf86070 */
[----:B------:R-:W5:Y:S01]  /*5730*/  @!P3 LDG.E.U16 R6, desc[UR8][R4.64+0x540] ;  /* 0x000540080406b981 */ /* 0x000f62000c1e1500 */
[----:B------:R-:W-:-:S03]  /*5740*/  ISETP.GE.U32.AND P3, PT, R51, UR6, PT ;  /* 0x0000000633007c0c */ /* 0x000fc6000bf66070 */
[----:B------:R-:W5:Y:S01]  /*5750*/  @!P2 LDG.E.U16 R8, desc[UR8][R4.64+0x580] ;  /* 0x000580080408a981 */ /* 0x000f62000c1e1500 */
[----:B------:R-:W-:Y:S02]  /*5760*/  ISETP.GE.U32.AND P2, PT, R50, UR6, PT ;  /* 0x0000000632007c0c */ /* 0x000fe4000bf46070 */
[C---:B------:R-:W-:Y:S02]  /*5770*/  PRMT R10, R7.reuse, 0x7610, R10 ;  /* 0x00007610070a7816 */ /* 0x040fe4000000000a */
[C---:B------:R-:W-:Y:S02]  /*5780*/  PRMT R12, R7.reuse, 0x7610, R12 ;  /* 0x00007610070c7816 */ /* 0x040fe4000000000c */
[C---:B------:R-:W-:Y:S02]  /*5790*/  PRMT R14, R7.reuse, 0x7610, R14 ;  /* 0x00007610070e7816 */ /* 0x040fe4000000000e */
[C---:B------:R-:W-:Y:S01]  /*57a0*/  PRMT R16, R7.reuse, 0x7610, R16 ;  /* 0x0000761007107816 */ /* 0x040fe20000000010 */
[----:B------:R-:W5:Y:S01]  /*57b0*/  @!P1 LDG.E.U16 R10, desc[UR8][R4.64+0x5c0] ;  /* 0x0005c008040a9981 */ /* 0x000f62000c1e1500 */
[----:B------:R-:W-:-:S02]  /*57c0*/  PRMT R18, R7, 0x7610, R18 ;  /* 0x0000761007127816 */ /* 0x000fc40000000012 */
[----:B------:R-:W-:Y:S01]  /*57d0*/  PRMT R20, R7, 0x7610, R20 ;  /* 0x0000761007147816 */ /* 0x000fe20000000014 */
[----:B------:R-:W5:Y:S04]  /*57e0*/  @!P0 LDG.E.U16 R12, desc[UR8][R4.64+0x600] ;  /* 0x00060008040c8981 */ /* 0x000f68000c1e1500 */
[----:B------:R-:W5:Y:S04]  /*57f0*/  @!P6 LDG.E.U16 R14, desc[UR8][R4.64+0x640] ;  /* 0x00064008040ee981 */ /* 0x000f68000c1e1500 */
[----:B------:R-:W5:Y:S04]  /*5800*/  @!P5 LDG.E.U16 R16, desc[UR8][R4.64+0x680] ;  /* 0x000680080410d981 */ /* 0x000f68000c1e1500 */
[----:B------:R-:W5:Y:S04]  /*5810*/  @!P4 LDG.E.U16 R18, desc[UR8][R4.64+0x6c0] ;  /* 0x0006c0080412c981 */ /* 0x000f68000c1e1500 */
[----:B------:R-:W5:Y:S04]  /*5820*/  @!P3 LDG.E.U16 R20, desc[UR8][R4.64+0x700] ;  /* 0x000700080414b981 */ /* 0x000f68000c1e1500 */
[----:B------:R-:W5:Y:S01]  /*5830*/  @!P2 LDG.E.U16 R7, desc[UR8][R4.64+0x740] ;  /* 0x000740080407a981 */ /* 0x000f62000c1e1500 */
[----:B------:R-:W0:Y:S01]  /*5840*/  S2R R49, SR_LANEID ;  /* 0x0000000000317919 */ /* 0x000e220000000000 */
[----:B------:R-:W1:Y:S01]  /*5850*/  S2UR UR5, SR_CgaCtaId ;  /* 0x00000000000579c3 */ /* 0x000e620000008800 */
[----:B------:R-:W-:Y:S01]  /*5860*/  SHF.R.U32.HI R48, RZ, 0x5, R52 ;  /* 0x00000005ff307819 */ /* 0x000fe20000011634 */
[----:B------:R-:W-:-:S02]  /*5870*/  UMOV UR4, 0x400 ;  /* 0x0000040000047882 */ /* 0x000fc40000000000 */
[----:B-1----:R-:W-:Y:S02]  /*5880*/  ULEA UR4, UR5, UR4, 0x18 ;  /* 0x0000000405047291 */ /* 0x002fe4000f8ec0ff */
[----:B0-----:R-:W-:-:S05]  /*5890*/  IMAD R2, R48, 0x3c0, R49 ;  /* 0x000003c030027824 */ /* 0x001fca00078e0231 */
[----:B------:R-:W-:Y:S01]  /*58a0*/  LEA R2, R2, UR4, 0x1 ;  /* 0x0000000402027c11 */ /* 0x000fe2000f8e08ff */
[----:B------:R-:W-:-:S04]  /*58b0*/  UISETP.NE.AND UP0, UPT, UR10, URZ, UPT ;  /* 0x000000ff0a00728c */ /* 0x000fc8000bf05270 */
[----:B--2---:R-:W-:Y:S04]  /*58c0*/  STS.U16 [R2], R3 ;  /* 0x0000000302007388 */ /* 0x004fe80000000400 */
[----:B---3--:R0:W-:Y:S04]  /*58d0*/  STS.U16 [R2+0x80], R9 ;  /* 0x0000800902007388 */ /* 0x0081e80000000400 */
[----:B----4-:R-:W-:Y:S01]  /*58e0*/  STS.U16 [R2+0xc0], R17 ;  /* 0x0000c01102007388 */ /* 0x010fe20000000400 */
[----:B0-----:R-:W-:-:S03]  /*58f0*/  IMAD R9, R49, 0x3a, R2 ;  /* 0x0000003a31097824 */ /* 0x001fc600078e0202 */
        /* <DEDUP_REMOVED lines=42> */
[----:B------:R4:W5:Y:S01]  /*5ba0*/  LDS R31, [R9+0x38] ;  /* 0x00003800091f7984 */ /* 0x0009620000000800 */
[----:B0-----:R-:W-:-:S02]  /*5bb0*/  PRMT R4, R3, 0x7632, R4 ;  /* 0x0000763203047816 */ /* 0x001fc40000000004 */
[----:B-1----:R-:W-:Y:S02]  /*5bc0*/  PRMT R10, R5, 0x7632, R10 ;  /* 0x00007632050a7816 */ /* 0x002fe4000000000a */
[----:B--2---:R-:W-:Y:S02]  /*5bd0*/  PRMT R37, R47, 0x7632, R37 ;  /* 0x000076322f257816 */ /* 0x004fe40000000025 */
[----:B---3--:R-:W-:Y:S02]  /*5be0*/  PRMT R14, R15, 0x7632, R14 ;  /* 0x000076320f0e7816 */ /* 0x008fe4000000000e */
[----:B----4-:R-:W-:Y:S02]  /*5bf0*/  PRMT R9, R13, 0x7632, R9 ;  /* 0x000076320d097816 */ /* 0x010fe40000000009 */
[----:B-----5:R-:W-:Y:S02]  /*5c00*/  PRMT R17, R8, 0x7632, R17 ;  /* 0x0000763208117816 */ /* 0x020fe40000000011 */
        /* <DEDUP_REMOVED lines=8> */
[----:B------:R-:W-:Y:S01]  /*5c90*/  PRMT R39, R31, 0x7632, R39 ;  /* 0x000076321f277816 */ /* 0x000fe20000000027 */
        /* <DEDUP_REMOVED lines=214> */
[----:B------:R-:W-:Y:S02]  /*6a00*/  ISETP.GE.AND P0, PT, R49, 0x10, PT ;  /* 0x000000103100780c */ /* 0x000fe40003f06270 */
[----:B------:R-:W-:Y:S02]  /*6a10*/  ISETP.NE.AND P1, PT, R48, 0x2, PT ;  /* 0x000000023000780c */ /* 0x000fe40003f25270 */
[----:B------:R-:W-:Y:S02]  /*6a20*/  SEL R38, R38, R39, !P0 ;  /* 0x0000002726267207 */ /* 0x000fe40004000000 */
[----:B------:R-:W-:Y:S02]  /*6a30*/  LOP3.LUT R9, R9, 0xf, RZ, 0xc0, !PT ;  /* 0x0000000f09097812 */ /* 0x000fe400078ec0ff */
[----:B------:R-:W-:Y:S01]  /*6a40*/  ISETP.NE.AND P0, PT, R48, 0x3, PT ;  /* 0x000000033000780c */ /* 0x000fe20003f05270 */
[----:B------:R-:W-:Y:S01]  /*6a50*/  BSSY.RECONVERGENT B0, `(.L_x_51) ;  /* 0x0000012000007945 */ /* 0x000fe20003800200 */
[----:B------:R-:W0:Y:S01]  /*6a60*/  SHFL.UP PT, R38, R38, 0x1, RZ ;  /* 0x0420000026267989 */ /* 0x000e2200000e00ff */
[----:B------:R-:W-:-:S02]  /*6a70*/  ISETP.NE.AND P2, PT, R52, RZ, PT ;  /* 0x000000ff3400720c */ /* 0x000fc40003f45270 */
[C---:B--2---:R-:W-:Y:S02]  /*6a80*/  LOP3.LUT R42, R11.reuse, 0xf, RZ, 0xc0, !PT ;  /* 0x0000000f0b2a7812 */ /* 0x044fe400078ec0ff */
[----:B------:R-:W-:Y:S02]  /*6a90*/  SEL R8, R11, R8, !P1 ;  /* 0x000000080b087207 */ /* 0x000fe40004800000 */
[----:B------:R-:W-:Y:S01]  /*6aa0*/  ISETP.GE.U32.AND P1, PT, R52, 0x20, PT ;  /* 0x000000203400780c */ /* 0x000fe20003f26070 */
[----:B------:R-:W-:Y:S01]  /*6ab0*/  IMAD R9, R9, 0xc, R42 ;  /* 0x0000000c09097824 */ /* 0x000fe200078e022a */
[----:B------:R-:W-:-:S03]  /*6ac0*/  PRMT R10, R8, 0x7610, R10 ;  /* 0x00007610080a7816 */ /* 0x000fc6000000000a */
[----:B------:R-:W-:-:S05]  /*6ad0*/  IMAD.WIDE.U32 R8, R9, 0x2, R40 ;  /* 0x0000000209087825 */ /* 0x000fca00078e0028 */
[----:B------:R1:W5:Y:S03]  /*6ae0*/  @!P0 LDG.E.U16 R10, desc[UR8][R8.64] ;  /* 0x00000008080a8981 */ /* 0x000366000c1e1500 */
[----:B0-----:R-:W-:Y:S05]  /*6af0*/  @!P1 BRA `(.L_x_52) ;  /* 0x00000000001c9947 */ /* 0x001fea0003800000 */
[----:B------:R-:W-:Y:S02]  /*6b00*/  LOP3.LUT R38, R38, 0xf, RZ, 0xc0, !PT ;  /* 0x0000000f26267812 */ /* 0x000fe400078ec0ff */
[----:B-1---5:R-:W-:Y:S02]  /*6b10*/  LOP3.LUT R9, R10, 0xf, RZ, 0xc0, !PT ;  /* 0x0000000f0a097812 */ /* 0x022fe400078ec0ff */
[----:B------:R-:W-:-:S03]  /*6b20*/  ISETP.NE.AND P0, PT, R49, RZ, PT ;  /* 0x000000ff3100720c */ /* 0x000fc60003f05270 */
[----:B------:R-:W-:-:S04]  /*6b30*/  IMAD R9, R38, 0xc, R9 ;  /* 0x0000000c26097824 */ /* 0x000fc800078e0209 */
[----:B------:R-:W-:-:S06]  /*6b40*/  IMAD.WIDE.U32 R8, R9, 0x2, R40 ;  /* 0x0000000209087825 */ /* 0x000fcc00078e0028 */
[----:B------:R-:W2:Y:S02]  /*6b50*/  @P0 LDG.E.U16 R10, desc[UR8][R8.64] ;  /* 0x00000008080a0981 */ /* 0x000ea4000c1e1500 */
[----:B--2---:R-:W-:-:S07]  /*6b60*/  PRMT R38, R10, 0x7610, R38 ;  /* 0x000076100a267816 */ /* 0x004fce0000000026 */
.L_x_52:
[----:B------:R-:W-:Y:S05]  /*6b70*/  BSYNC.RECONVERGENT B0 ;  /* 0x0000000000007941 */ /* 0x000fea0003800200 */
.L_x_51:
[----:B------:R-:W-:Y:S04]  /*6b80*/  BSSY.RECONVERGENT B0, `(.L_x_53) ;  /* 0x0000006000007945 */ /* 0x000fe80003800200 */
[----:B------:R-:W-:Y:S05]  /*6b90*/  @!P2 BRA `(.L_x_54) ;  /* 0x000000000010a947 */ /* 0x000fea0003800000 */
[----:B------:R-:W-:-:S05]  /*6ba0*/  LOP3.LUT R3, R38, 0xf, RZ, 0xc0, !PT ;  /* 0x0000000f26037812 */ /* 0x000fca00078ec0ff */
[----:B------:R-:W-:-:S04]  /*6bb0*/  IMAD R3, R12, 0xc, R3 ;  /* 0x0000000c0c037824 */ /* 0x000fc800078e0203 */
[----:B-1----:R-:W-:-:S05]  /*6bc0*/  IMAD.WIDE.U32 R8, R3, 0x2, R40 ;  /* 0x0000000203087825 */ /* 0x002fca00078e0028 */
[----:B------:R0:W5:Y:S02]  /*6bd0*/  LDG.E.U16 R3, desc[UR8][R8.64] ;  /* 0x0000000808037981 */ /* 0x000164000c1e1500 */
.L_x_54:
[----:B------:R-:W-:Y:S05]  /*6be0*/  BSYNC.RECONVERGENT B0 ;  /* 0x0000000000007941 */ /* 0x000fea0003800200 */
.L_x_53:
[----:B01---5:R-:W-:-:S05]  /*6bf0*/  LOP3.LUT R9, R3, 0xf, RZ, 0xc0, !PT ;  /* 0x0000000f03097812 */ /* 0x023fca00078ec0ff */
        /* <DEDUP_REMOVED lines=114> */
[----:B------:R2:W5:Y:S01]  /*7320*/  LDG.E.U16 R31, desc[UR8][R26.64] ;  /* 0x000000081a1f7981 */ /* 0x000562000c1e1500 */
[----:B------:R-:W-:Y:S05]  /*7330*/  BRA `(.L_x_55) ;  /* 0x0000002800c47947 */ /* 0x000fea0003800000 */
.L_x_50:
        /* <DEDUP_REMOVED lines=225> */
[----:B0-----:R-:W-:-:S02]  /*8150*/  PRMT R9, R11, 0x7610, R9 ;  /* 0x000076100b097816 */ /* 0x001fc40000000009 */
[----:B--2---:R-:W-:Y:S02]  /*8160*/  SEL R8, R12, R15, !P1 ;  /* 0x0000000f0c087207 */ /* 0x004fe40004800000 */
[----:B------:R-:W-:Y:S02]  /*8170*/  @P2 LOP3.LUT R15, R9, 0xf, RZ, 0xc0, !PT ;  /* 0x0000000f090f2812 */ /* 0x000fe400078ec0ff */
        /* <DEDUP_REMOVED lines=12> */
[----:B------:R-:W0:Y:S01]  /*8240*/  LDC.64 R28, c[0x0][0x390] ;  /* 0x0000e400ff1c7b82 */ /* 0x000e220000000a00 */
[----:B------:R-:W-:Y:S01]  /*8250*/  ISETP.NE.AND P2, PT, R52, RZ, PT ;  /* 0x000000ff3400720c */ /* 0x000fe20003f45270 */
[----:B------:R-:W-:Y:S02]  /*8260*/  IMAD.MOV.U32 R15, RZ, RZ, 0x64 ;  /* 0x00000064ff0f7424 */ /* 0x000fe400078e00ff */
[----:B------:R-:W-:-:S04]  /*8270*/  IMAD.U32 R31, RZ, RZ, UR10 ;  /* 0x0000000aff1f7e24 */ /* 0x000fc8000f8e00ff */
[----:B------:R-:W1:Y:S01]  /*8280*/  LDC R8, c[0x0][0x370] ;  /* 0x0000dc00ff087b82 */ /* 0x000e620000000800 */
[----:B0-----:R-:W-:Y:S01]  /*8290*/  IMAD.WIDE R6, R31, 0x4, R28 ;  /* 0x000000041f067825 */ /* 0x001fe200078e021c */
[----:B-1----:R-:W-:-:S04]  /*82a0*/  ISETP.GT.U32.AND P1, PT, R8, 0x1f3, PT ;  /* 0x000001f30800780c */ /* 0x002fc80003f24070 */
[----:B--2---:R-:W-:Y:S01]  /*82b0*/  @!P2 PRMT R15, R15, 0x5410, R11 ;  /* 0x000054100f0fa816 */ /* 0x004fe2000000000b */
[----:B------:R0:W-:Y:S04]  /*82c0*/  @!P2 STS.U16 [UR4+0x6], R11 ;  /* 0x0000060bff00a988 */ /* 0x0001e80008000404 */
[----:B------:R0:W-:Y:S04]  /*82d0*/  @!P2 ST.E.STRONG.GPU desc[UR8][R6.64+0x80], R15 ;  /* 0x0000800f0600a985 */ /* 0x0001e8000c10f908 */
[----:B------:R-:W-:Y:S05]  /*82e0*/  @P1 BRA `(.L_x_57) ;  /* 0x0000000000081947 */ /* 0x000fea0003800000 */
[----:B------:R1:W-:Y:S06]  /*82f0*/  MEMBAR.SC.CTA ;  /* 0x0000000000007992 */ /* 0x0003ec0000000000 */
[----:B-1----:R-:W-:Y:S05]  /*8300*/  BRA `(.L_x_58) ;  /* 0x0000000000087947 */ /* 0x002fea0003800000 */
.L_x_57:
[----:B------:R-:W-:Y:S05]  /*8310*/  NANOSLEEP 0x1c2 ;  /* 0x000001c20000795d */ /* 0x000fea0003800000 */
[----:B------:R-:W-:Y:S01]  /*8320*/  NOP ;  /* 0x0000000000007918 */ /* 0x000fe20000000000 */
.L_x_58:
[----:B------:R-:W1:Y:S01]  /*8330*/  S2R R8, SR_CTAID.X ;  /* 0x0000000000087919 */ /* 0x000e620000002500 */
[----:B0-----:R-:W-:-:S04]  /*8340*/  LOP3.LUT R15, RZ, R52, RZ, 0x33, !PT ;  /* 0x00000034ff0f7212 */ /* 0x001fc800078e33ff */
[----:B-1----:R-:W-:-:S05]  /*8350*/  IADD3 R15, PT, PT, R15, UR11, R8 ;  /* 0x0000000b0f0f7c10 */ /* 0x002fca000fffe008 */
[----:B------:R-:W-:-:S05]  /*8360*/  IMAD.WIDE R28, R15, 0x4, R28 ;  /* 0x000000040f1c7825 */ /* 0x000fca00078e021c */
[----:B------:R-:W2:Y:S01]  /*8370*/  LD.E.STRONG.GPU R30, desc[UR8][R28.64+0x80] ;  /* 0x000080081c1e7980 */ /* 0x000ea2000c10f900 */
[----:B------:R-:W-:Y:S01]  /*8380*/  UMOV UR5, 0xffffffff ;  /* 0xffffffff00057882 */ /* 0x000fe20000000000 */
[----:B--2---:R-:W-:-:S04]  /*8390*/  PRMT R8, R30, 0x9910, RZ ;  /* 0x000099101e087816 */ /* 0x004fc800000000ff */
[----:B------:R-:W-:Y:S02]  /*83a0*/  ISETP.NE.AND P0, PT, R8, 0x63, PT ;  /* 0x000000630800780c */ /* 0x000fe40003f05270 */
[C---:B------:R-:W-:Y:S02]  /*83b0*/  PRMT R8, R30.reuse, 0x7610, R8 ;  /* 0x000076101e087816 */ /* 0x040fe40000000008 */
[----:B------:R-:W-:Y:S01]  /*83c0*/  PRMT R30, R30, 0x7632, R30 ;  /* 0x000076321e1e7816 */ /* 0x000fe2000000001e */
[----:B------:R-:W-:Y:S08]  /*83d0*/  BRA.DIV UR5, `(.L_x_59) ;  /* 0x0000003205587947 */ /* 0x000ff0000b800000 */
[----:B------:R-:W-:-:S13]  /*83e0*/  VOTE.ANY P0, !P0 ;  /* 0x0000000000ff7806 */ /* 0x000fda0004000100 */
.L_x_149:
[----:B------:R-:W-:Y:S05]  /*83f0*/  @!P0 BRA `(.L_x_60) ;  /* 0x00000000003c8947 */ /* 0x000fea0003800000 */
.L_x_64:
[----:B------:R-:W-:Y:S05]  /*8400*/  YIELD ;  /* 0x0000000000007946 */ /* 0x000fea0003800000 */
[----:B------:R-:W-:Y:S05]  /*8410*/  @P1 BRA `(.L_x_61) ;  /* 0x0000000000081947 */ /* 0x000fea0003800000 */
[----:B------:R0:W-:Y:S06]  /*8420*/  MEMBAR.SC.CTA ;  /* 0x0000000000007992 */ /* 0x0001ec0000000000 */
[----:B0-----:R-:W-:Y:S05]  /*8430*/  BRA `(.L_x_62) ;  /* 0x0000000000087947 */ /* 0x001fea0003800000 */
.L_x_61:
[----:B------:R-:W-:Y:S05]  /*8440*/  NANOSLEEP 0x15e ;  /* 0x0000015e0000795d */ /* 0x000fea0003800000 */
[----:B------:R-:W-:Y:S01]  /*8450*/  NOP ;  /* 0x0000000000007918 */ /* 0x000fe20000000000 */
.L_x_62:
[----:B------:R-:W2:Y:S01]  /*8460*/  LD.E.STRONG.GPU R30, desc[UR8][R28.64+0x80] ;  /* 0x000080081c1e7980 */ /* 0x000ea2000c10f900 */
[----:B------:R-:W-:Y:S01]  /*8470*/  UMOV UR5, 0xffffffff ;  /* 0xffffffff00057882 */ /* 0x000fe20000000000 */
[----:B--2---:R-:W-:-:S04]  /*8480*/  PRMT R8, R30, 0x9910, RZ ;  /* 0x000099101e087816 */ /* 0x004fc800000000ff */
[----:B------:R-:W-:Y:S01]  /*8490*/  ISETP.NE.AND P0, PT, R8, 0x63, PT ;  /* 0x000000630800780c */ /* 0x000fe20003f05270 */
[----:B------:R-:W-:-:S12]  /*84a0*/  BRA.DIV UR5, `(.L_x_63) ;  /* 0x0000003205447947 */ /* 0x000fd8000b800000 */
[----:B------:R-:W-:-:S13]  /*84b0*/  VOTE.ANY P0, !P0 ;  /* 0x0000000000ff7806 */ /* 0x000fda0004000100 */
.L_x_152:
[----:B------:R-:W-:Y:S05]  /*84c0*/  @P0 BRA `(.L_x_64) ;  /* 0xfffffffc00cc0947 */ /* 0x000fea000383ffff */
[C---:B------:R-:W-:Y:S02]  /*84d0*/  PRMT R8, R30.reuse, 0x7610, R8 ;  /* 0x000076101e087816 */ /* 0x040fe40000000008 */
[----:B------:R-:W-:-:S07]  /*84e0*/  PRMT R30, R30, 0x7632, R30 ;  /* 0x000076321e1e7816 */ /* 0x000fce000000001e */
.L_x_60:
        /* <DEDUP_REMOVED lines=9> */
[----:B------:R-:W-:-:S06]  /*8580*/  LOP3.LUT R12, R33, R12, RZ, 0xc, !PT ;  /* 0x0000000c210c7212 */ /* 0x000fcc00078e0cff */
[----:B------:R-:W0:Y:S02]  /*8590*/  POPC R12, R12 ;  /* 0x0000000c000c7309 */ /* 0x000e240000000000 */
[----:B0-----:R0:W1:Y:S02]  /*85a0*/  SHFL.DOWN PT, R15, R34, 0x1, R12 ;  /* 0x08200000220f7989 */ /* 0x00106400000e000c */
.L_x_156:
[----:B------:R-:W-:Y:S01]  /*85b0*/  ISETP.GE.AND P0, PT, R49, R12, PT ;  /* 0x0000000c3100720c */ /* 0x000fe20003f06270 */
        /* <DEDUP_REMOVED lines=12> */
.L_x_67:
[----:B------:R-:W-:Y:S05]  /*8680*/  BSYNC.RECONVERGENT B0 ;  /* 0x0000000000007941 */ /* 0x000fea0003800200 */
.L_x_66:
[----:B------:R-:W-:Y:S01]  /*8690*/  UMOV UR5, 0xffffffff ;  /* 0xffffffff00057882 */ /* 0x000fe20000000000 */
[----:B0----5:R-:W-:Y:S02]  /*86a0*/  LOP3.LUT R34, R30, 0xffff, RZ, 0xc0, !PT ;  /* 0x0000ffff1e227812 */ /* 0x021fe400078ec0ff */
[----:B------:R-:W-:Y:S05]  /*86b0*/  BRA.DIV UR5, `(.L_x_68) ;  /* 0x0000003205347947 */ /* 0x000fea000b800000 */
[----:B------:R0:W3:Y:S02]  /*86c0*/  SHFL.DOWN PT, R29, R34, 0x2, R12 ;  /* 0x08400000221d7989 */ /* 0x0000e400000e000c */
.L_x_159:
[----:B-1----:R-:W-:Y:S01]  /*86d0*/  VIADD R15, R49, 0x2 ;  /* 0x00000002310f7836 */ /* 0x002fe20000000000 */
[----:B------:R-:W-:Y:S04]  /*86e0*/  BSSY.RECONVERGENT B0, `(.L_x_69) ;  /* 0x000000d000007945 */ /* 0x000fe80003800200 */
[----:B------:R-:W-:-:S13]  /*86f0*/  ISETP.GT.AND P0, PT, R15, R12, PT ;  /* 0x0000000c0f00720c */ /* 0x000fda0003f04270 */
[----:B------:R-:W-:Y:S05]  /*8700*/  @P0 BRA `(.L_x_70) ;  /* 0x0000000000280947 */ /* 0x000fea0003800000 */
[----:B------:R-:W-:Y:S01]  /*8710*/  LOP3.LUT R30, R30, 0xf, RZ, 0xc0, !PT ;  /* 0x0000000f1e1e7812 */ /* 0x000fe200078ec0ff */
[----:B------:R-:W1:Y:S01]  /*8720*/  LDCU.64 UR14, c[0x0][0x3a0] ;  /* 0x00007400ff0e77ac */ /* 0x000e620008000a00 */
[----:B---3--:R-:W-:-:S03]  /*8730*/  LOP3.LUT R29, R29, 0xf, RZ, 0xc0, !PT ;  /* 0x0000000f1d1d7812 */ /* 0x008fc600078ec0ff */
[----:B------:R-:W-:-:S05]  /*8740*/  IMAD R30, R30, 0xc, RZ ;  /* 0x0000000c1e1e7824 */ /* 0x000fca00078e02ff */
[----:B------:R-:W-:-:S04]  /*8750*/  LOP3.LUT R30, R30, 0xffff, RZ, 0xc0, !PT ;  /* 0x0000ffff1e1e7812 */ /* 0x000fc800078ec0ff */
[----:B------:R-:W-:-:S05]  /*8760*/  IADD3 R29, P0, PT, R29, R30, RZ ;  /* 0x0000001e1d1d7210 */ /* 0x000fca0007f1e0ff */
[----:B------:R-:W-:Y:S01]  /*8770*/  IMAD.X R28, RZ, RZ, RZ, P0 ;  /* 0x000000ffff1c7224 */ /* 0x000fe200000e06ff */
[----:B-1----:R-:W-:-:S04]  /*8780*/  LEA R30, P0, R29, UR14, 0x1 ;  /* 0x0000000e1d1e7c11 */ /* 0x002fc8000f8008ff */
[----:B--2---:R-:W-:-:S05]  /*8790*/  LEA.HI.X R31, R29, UR15, R28, 0x1, P0 ;  /* 0x0000000f1d1f7c11 */ /* 0x004fca00080f0c1c */
[----:B------:R1:W5:Y:S04]  /*87a0*/  LDG.E.U16 R30, desc[UR8][R30.64] ;  /* 0x000000081e1e7981 */ /* 0x000368000c1e1500 */
.L_x_70:
[----:B------:R-:W-:Y:S05]  /*87b0*/  BSYNC.RECONVERGENT B0 ;  /* 0x0000000000007941 */ /* 0x000fea0003800200 */
.L_x_69:
[----:B------:R-:W-:Y:S01]  /*87c0*/  UMOV UR5, 0xffffffff ;  /* 0xffffffff00057882 */ /* 0x000fe20000000000 */
[----:B0----5:R-:W-:Y:S02]  /*87d0*/  LOP3.LUT R34, R30, 0xffff, RZ, 0xc0, !PT ;  /* 0x0000ffff1e227812 */ /* 0x021fe400078ec0ff */
[----:B------:R-:W-:Y:S05]  /*87e0*/  BRA.DIV UR5, `(.L_x_71) ;  /* 0x00000032050c7947 */ /* 0x000fea000b800000 */
[----:B---3--:R0:W3:Y:S02]  /*87f0*/  SHFL.DOWN PT, R29, R34, 0x4, R12 ;  /* 0x08800000221d7989 */ /* 0x0080e400000e000c */
.L_x_162:
        /* <DEDUP_REMOVED lines=8> */
[----:B------:R-:W-:-:S04]  /*8880*/  LOP3.LUT R30, R30, 0xffff, RZ, 0xc0, !PT ;  /* 0x0000ffff1e1e7812 */ /* 0x000fc800078ec0ff */
[----:B------:R-:W-:-:S05]  /*8890*/  IADD3 R29, P0, PT, R29, R30, RZ ;  /* 0x0000001e1d1d7210 */ /* 0x000fca0007f1e0ff */
[----:B------:R-:W-:Y:S01]  /*88a0*/  IMAD.X R28, RZ, RZ, RZ, P0 ;  /* 0x000000ffff1c7224 */ /* 0x000fe200000e06ff */
[----:B----4-:R-:W-:-:S04]  /*88b0*/  LEA R30, P0, R29, UR14, 0x1 ;  /* 0x0000000e1d1e7c11 */ /* 0x010fc8000f8008ff */
[----:B-12---:R-:W-:-:S05]  /*88c0*/  LEA.HI.X R31, R29, UR15, R28, 0x1, P0 ;  /* 0x0000000f1d1f7c11 */ /* 0x006fca00080f0c1c */
[----:B------:R4:W5:Y:S04]  /*88d0*/  LDG.E.U16 R30, desc[UR8][R30.64] ;  /* 0x000000081e1e7981 */ /* 0x000968000c1e1500 */
.L_x_73:
[----:B------:R-:W-:Y:S05]  /*88e0*/  BSYNC.RECONVERGENT B0 ;  /* 0x0000000000007941 */ /* 0x000fea0003800200 */
.L_x_72:
[----:B------:R-:W-:Y:S01]  /*88f0*/  UMOV UR5, 0xffffffff ;  /* 0xffffffff00057882 */ /* 0x000fe20000000000 */
[----:B0----5:R-:W-:Y:S02]  /*8900*/  LOP3.LUT R34, R30, 0xffff, RZ, 0xc0, !PT ;  /* 0x0000ffff1e227812 */ /* 0x021fe400078ec0ff */
[----:B------:R-:W-:Y:S05]  /*8910*/  BRA.DIV UR5, `(.L_x_74) ;  /* 0x0000002e05e47947 */ /* 0x000fea000b800000 */
[----:B---3--:R0:W3:Y:S02]  /*8920*/  SHFL.DOWN PT, R29, R34, 0x8, R12 ;  /* 0x09000000221d7989 */ /* 0x0080e400000e000c */
.L_x_165:
        /* <DEDUP_REMOVED lines=8> */
[----:B------:R-:W-:-:S04]  /*89b0*/  LOP3.LUT R30, R30, 0xffff, RZ, 0xc0, !PT ;  /* 0x0000ffff1e1e7812 */ /* 0x000fc800078ec0ff */
[----:B------:R-:W-:-:S05]  /*89c0*/  IADD3 R29, P0, PT, R29, R30, RZ ;  /* 0x0000001e1d1d7210 */ /* 0x000fca0007f1e0ff */
[----:B------:R-:W-:Y:S01]  /*89d0*/  IMAD.X R28, RZ, RZ, RZ, P0 ;  /* 0x000000ffff1c7224 */ /* 0x000fe200000e06ff */
[----:B0-----:R-:W-:-:S04]  /*89e0*/  LEA R30, P0, R29, UR14, 0x1 ;  /* 0x0000000e1d1e7c11 */ /* 0x001fc8000f8008ff */
[----:B-12-4-:R-:W-:-:S05]  /*89f0*/  LEA.HI.X R31, R29, UR15, R28, 0x1, P0 ;  /* 0x0000000f1d1f7c11 */ /* 0x016fca00080f0c1c */
[----:B------:R0:W5:Y:S04]  /*8a00*/  LDG.E.U16 R30, desc[UR8][R30.64] ;  /* 0x000000081e1e7981 */ /* 0x000168000c1e1500 */
.L_x_76:
[----:B------:R-:W-:Y:S05]  /*8a10*/  BSYNC.RECONVERGENT B0 ;  /* 0x0000000000007941 */ /* 0x000fea0003800200 */
.L_x_75:
[----:B------:R-:W-:Y:S01]  /*8a20*/  UMOV UR5, 0xffffffff ;  /* 0xffffffff00057882 */ /* 0x000fe20000000000 */
[----:B-----5:R-:W-:Y:S02]  /*8a30*/  LOP3.LUT R33, R30, 0xffff, RZ, 0xc0, !PT ;  /* 0x0000ffff1e217812 */ /* 0x020fe400078ec0ff */
[----:B------:R-:W-:Y:S05]  /*8a40*/  BRA.DIV UR5, `(.L_x_77) ;  /* 0x0000002e05bc7947 */ /* 0x000fea000b800000 */
[----:B------:R-:W-:Y:S01]  /*8a50*/  VIADD R15, R49, 0x10 ;  /* 0x00000010310f7836 */ /* 0x000fe20000000000 */
[----:B012-4-:R-:W0:Y:S04]  /*8a60*/  SHFL.DOWN PT, R31, R33, 0x10, R12 ;  /* 0x0a000000211f7989 */ /* 0x017e2800000e000c */
        /* <DEDUP_REMOVED lines=9> */
[----:B------:R-:W-:Y:S01]  /*8b00*/  @!P3 LEA.HI.X R29, R31, R29, R34, 0x1, P4 ;  /* 0x0000001d1f1db211 */ /* 0x000fe200020f0c22 */
[----:B------:R-:W0:Y:S01]  /*8b10*/  S2R R44, SR_TID.X ;  /* 0x00000000002c7919 */ /* 0x000e220000002100 */
[----:B------:R-:W1:Y:S03]  /*8b20*/  S2UR UR5, SR_CTAID.X ;  /* 0x00000000000579c3 */ /* 0x000e660000002500 */
[----:B------:R2:W3:Y:S01]  /*8b30*/  @!P3 LDG.E.U16 R12, desc[UR8][R28.64] ;  /* 0x000000081c0cb981 */ /* 0x0004e2000c1e1500 */
[----:B------:R-:W-:-:S04]  /*8b40*/  ISETP.NE.AND P0, PT, R8, 0x65, PT ;  /* 0x000000650800780c */ /* 0x000fc80003f05270 */
[----:B------:R-:W1:Y:S08]  /*8b50*/  LDC R34, c[0x0][0x398] ;  /* 0x0000e600ff227b82 */ /* 0x000e700000000800 */
[----:B--2---:R-:W2:Y:S01]  /*8b60*/  LDC.64 R28, c[0x0][0x390] ;  /* 0x0000e400ff1c7b82 */ /* 0x004ea20000000a00 */
[----:B------:R-:W-:Y:S02]  /*8b70*/  VOTE.ALL P0, P0 ;  /* 0x0000000000ff7806 */ /* 0x000fe40000000000 */
[----:B0-----:R-:W-:-:S04]  /*8b80*/  LOP3.LUT R15, RZ, R44, RZ, 0x33, !PT ;  /* 0x0000002cff0f7212 */ /* 0x001fc800078e33ff */
[----:B-1----:R-:W-:Y:S02]  /*8b90*/  IADD3 R15, PT, PT, R15, UR5, R34 ;  /* 0x000000050f0f7c10 */ /* 0x002fe4000fffe022 */
[----:B--2---:R-:W-:Y:S02]  /*8ba0*/  IADD3 R8, P4, PT, R28, 0x80, RZ ;  /* 0x000000801c087810 */ /* 0x004fe40007f9e0ff */
[----:B---3--:R-:W-:-:S03]  /*8bb0*/  @!P3 PRMT R30, R12, 0x7610, R30 ;  /* 0x000076100c1eb816 */ /* 0x008fc6000000001e */
[----:B------:R-:W-:-:S08]  /*8bc0*/  IMAD.X R12, RZ, RZ, R29, P4 ;  /* 0x000000ffff0c7224 */ /* 0x000fd000020e061d */
.L_x_169:
[----:B------:R-:W-:Y:S05]  /*8bd0*/  @!P0 BRA `(.L_x_78) ;  /* 0x0000000800248947 */ /* 0x000fea0003800000 */
.L_x_98:
[----:B------:R-:W-:Y:S02]  /*8be0*/  IMAD.MOV.U32 R28, RZ, RZ, R8 ;  /* 0x000000ffff1c7224 */ /* 0x000fe400078e0008 */
[----:B------:R-:W-:Y:S02]  /*8bf0*/  IMAD.MOV.U32 R29, RZ, RZ, R12 ;  /* 0x000000ffff1d7224 */ /* 0x000fe400078e000c */
[----:B------:R-:W-:-:S05]  /*8c00*/  IMAD.WIDE R28, R15, 0x4, R28 ;  /* 0x000000040f1c7825 */ /* 0x000fca00078e021c */
[----:B------:R-:W2:Y:S01]  /*8c10*/  LD.E.STRONG.GPU R44, desc[UR8][R28.64+-0x80] ;  /* 0xffff80081c2c7980 */ /* 0x000ea2000c10f900 */
[----:B------:R-:W-:Y:S05]  /*8c20*/  YIELD ;  /* 0x0000000000007946 */ /* 0x000fea0003800000 */
[----:B------:R-:W-:Y:S01]  /*8c30*/  UMOV UR5, 0xffffffff ;  /* 0xffffffff00057882 */ /* 0x000fe20000000000 */
[----:B--2---:R-:W-:-:S04]  /*8c40*/  PRMT R31, R44, 0x9910, RZ ;  /* 0x000099102c1f7816 */ /* 0x004fc800000000ff */
[----:B------:R-:W-:Y:S02]  /*8c50*/  ISETP.NE.AND P0, PT, R31, 0x63, PT ;  /* 0x000000631f00780c */ /* 0x000fe40003f05270 */
[C---:B------:R-:W-:Y:S02]  /*8c60*/  PRMT R31, R44.reuse, 0x7610, R31 ;  /* 0x000076102c1f7816 */ /* 0x040fe4000000001f */
[----:B------:R-:W-:Y:S01]  /*8c70*/  PRMT R44, R44, 0x7632, R44 ;  /* 0x000076322c2c7816 */ /* 0x000fe2000000002c */
[----:B-1---5:R-:W-:Y:S08]  /*8c80*/  BRA.DIV UR5, `(.L_x_79) ;  /* 0x0000002e05c07947 */ /* 0x022ff0000b800000 */
[----:B------:R-:W-:-:S13]  /*8c90*/  VOTE.ANY P0, !P0 ;  /* 0x0000000000ff7806 */ /* 0x000fda0004000100 */
.L_x_172:
[----:B------:R-:W-:Y:S05]  /*8ca0*/  @!P0 BRA `(.L_x_80) ;  /* 0x00000000003c8947 */ /* 0x000fea0003800000 */
.L_x_84:
[----:B------:R-:W-:Y:S05]  /*8cb0*/  YIELD ;  /* 0x0000000000007946 */ /* 0x000fea0003800000 */
[----:B------:R-:W-:Y:S05]  /*8cc0*/  @P1 BRA `(.L_x_81) ;  /* 0x0000000000081947 */ /* 0x000fea0003800000 */
[----:B------:R0:W-:Y:S06]  /*8cd0*/  MEMBAR.SC.CTA ;  /* 0x0000000000007992 */ /* 0x0001ec0000000000 */
[----:B0-----:R-:W-:Y:S05]  /*8ce0*/  BRA `(.L_x_82) ;  /* 0x0000000000087947 */ /* 0x001fea0003800000 */
.L_x_81:
[----:B------:R-:W-:Y:S05]  /*8cf0*/  NANOSLEEP 0x15e ;  /* 0x0000015e0000795d */ /* 0x000fea0003800000 */
[----:B------:R-:W-:Y:S01]  /*8d00*/  NOP ;  /* 0x0000000000007918 */ /* 0x000fe20000000000 */
.L_x_82:
[----:B------:R-:W2:Y:S01]  /*8d10*/  LD.E.STRONG.GPU R44, desc[UR8][R28.64+-0x80] ;  /* 0xffff80081c2c7980 */ /* 0x000ea2000c10f900 */
[----:B------:R-:W-:Y:S01]  /*8d20*/  UMOV UR5, 0xffffffff ;  /* 0xffffffff00057882 */ /* 0x000fe20000000000 */
[----:B--2---:R-:W-:-:S04]  /*8d30*/  PRMT R31, R44, 0x9910, RZ ;  /* 0x000099102c1f7816 */ /* 0x004fc800000000ff */
[----:B------:R-:W-:Y:S01]  /*8d40*/  ISETP.NE.AND P0, PT, R31, 0x63, PT ;  /* 0x000000631f00780c */ /* 0x000fe20003f05270 */
[----:B------:R-:W-:-:S12]  /*8d50*/  BRA.DIV UR5, `(.L_x_83) ;  /* 0x0000002e05ac7947 */ /* 0x000fd8000b800000 */
[----:B------:R-:W-:-:S13]  /*8d60*/  VOTE.ANY P0, !P0 ;  /* 0x0000000000ff7806 */ /* 0x000fda0004000100 */
.L_x_175:
[----:B------:R-:W-:Y:S05]  /*8d70*/  @P0 BRA `(.L_x_84) ;  /* 0xfffffffc00cc0947 */ /* 0x000fea000383ffff */
[C---:B------:R-:W-:Y:S02]  /*8d80*/  PRMT R31, R44.reuse, 0x7610, R31 ;  /* 0x000076102c1f7816 */ /* 0x040fe4000000001f */
[----:B------:R-:W-:-:S07]  /*8d90*/  PRMT R44, R44, 0x7632, R44 ;  /* 0x000076322c2c7816 */ /* 0x000fce000000002c */
.L_x_80:
        /* <DEDUP_REMOVED lines=11> */
.L_x_179:
        /* <DEDUP_REMOVED lines=13> */
.L_x_87:
[----:B------:R-:W-:Y:S05]  /*8f20*/  BSYNC.RECONVERGENT B0 ;  /* 0x0000000000007941 */ /* 0x000fea0003800200 */
.L_x_86:
[----:B------:R-:W-:Y:S01]  /*8f30*/  UMOV UR5, 0xffffffff ;  /* 0xffffffff00057882 */ /* 0x000fe20000000000 */
[----:B0----5:R-:W-:Y:S02]  /*8f40*/  LOP3.LUT R34, R44, 0xffff, RZ, 0xc0, !PT ;  /* 0x0000ffff2c227812 */ /* 0x021fe400078ec0ff */
[----:B------:R-:W-:Y:S05]  /*8f50*/  BRA.DIV UR5, `(.L_x_88) ;  /* 0x0000002e059c7947 */ /* 0x000fea000b800000 */
[----:B--2---:R0:W2:Y:S02]  /*8f60*/  SHFL.DOWN PT, R29, R34, 0x2, R45 ;  /* 0x08400000221d7989 */ /* 0x0040a400000e002d */
.L_x_182:
[----:B------:R-:W-:Y:S01]  /*8f70*/  VIADD R28, R49, 0x2 ;  /* 0x00000002311c7836 */ /* 0x000fe20000000000 */
[----:B------:R-:W-:Y:S04]  /*8f80*/  BSSY.RECONVERGENT B0, `(.L_x_89) ;  /* 0x000000d000007945 */ /* 0x000fe80003800200 */
[----:B------:R-:W-:-:S13]  /*8f90*/  ISETP.GT.AND P0, PT, R28, R45, PT ;  /* 0x0000002d1c00720c */ /* 0x000fda0003f04270 */
[----:B------:R-:W-:Y:S05]  /*8fa0*/  @P0 BRA `(.L_x_90) ;  /* 0x0000000000280947 */ /* 0x000fea0003800000 */
[----:B------:R-:W-:Y:S01]  /*8fb0*/  LOP3.LUT R44, R44, 0xf, RZ, 0xc0, !PT ;  /* 0x0000000f2c2c7812 */ /* 0x000fe200078ec0ff */
[----:B------:R-:W3:Y:S01]  /*8fc0*/  LDCU.64 UR14, c[0x0][0x3a0] ;  /* 0x00007400ff0e77ac */ /* 0x000ee20008000a00 */
[----:B--2---:R-:W-:-:S03]  /*8fd0*/  LOP3.LUT R29, R29, 0xf, RZ, 0xc0, !PT ;  /* 0x0000000f1d1d7812 */ /* 0x004fc600078ec0ff */
[----:B------:R-:W-:-:S05]  /*8fe0*/  IMAD R44, R44, 0xc, RZ ;  /* 0x0000000c2c2c7824 */ /* 0x000fca00078e02ff */
[----:B------:R-:W-:-:S04]  /*8ff0*/  LOP3.LUT R44, R44, 0xffff, RZ, 0xc0, !PT ;  /* 0x0000ffff2c2c7812 */ /* 0x000fc800078ec0ff */
[----:B------:R-:W-:-:S05]  /*9000*/  IADD3 R29, P0, PT, R29, R44, RZ ;  /* 0x0000002c1d1d7210 */ /* 0x000fca0007f1e0ff */
[----:B------:R-:W-:Y:S01]  /*9010*/  IMAD.X R33, RZ, RZ, RZ, P0 ;  /* 0x000000ffff217224 */ /* 0x000fe200000e06ff */
[----:B---3--:R-:W-:-:S04]  /*9020*/  LEA R28, P0, R29, UR14, 0x1 ;  /* 0x0000000e1d1c7c11 */ /* 0x008fc8000f8008ff */
[----:B------:R-:W-:-:S05]  /*9030*/  LEA.HI.X R29, R29, UR15, R33, 0x1, P0 ;  /* 0x0000000f1d1d7c11 */ /* 0x000fca00080f0c21 */
[----:B------:R3:W5:Y:S04]  /*9040*/  LDG.E.U16 R44, desc[UR8][R28.64] ;  /* 0x000000081c2c7981 */ /* 0x000768000c1e1500 */
.L_x_90:
[----:B------:R-:W-:Y:S05]  /*9050*/  BSYNC.RECONVERGENT B0 ;  /* 0x0000000000007941 */ /* 0x000fea0003800200 */
.L_x_89:
[----:B------:R-:W-:Y:S01]  /*9060*/  UMOV UR5, 0xffffffff ;  /* 0xffffffff00057882 */ /* 0x000fe20000000000 */
[----:B0----5:R-:W-:Y:S02]  /*9070*/  LOP3.LUT R34, R44, 0xffff, RZ, 0xc0, !PT ;  /* 0x0000ffff2c227812 */ /* 0x021fe400078ec0ff */
[----:B------:R-:W-:Y:S05]  /*9080*/  BRA.DIV UR5, `(.L_x_91) ;  /* 0x0000002e05747947 */ /* 0x000fea000b800000 */
[----:B--23--:R0:W2:Y:S02]  /*9090*/  SHFL.DOWN PT, R29, R34, 0x4, R45 ;  /* 0x08800000221d7989 */ /* 0x00c0a400000e002d */
.L_x_185:
        /* <DEDUP_REMOVED lines=14> */
.L_x_93:
[----:B------:R-:W-:Y:S05]  /*9180*/  BSYNC.RECONVERGENT B0 ;  /* 0x0000000000007941 */ /* 0x000fea0003800200 */
.L_x_92:
[----:B------:R-:W-:Y:S01]  /*9190*/  UMOV UR5, 0xffffffff ;  /* 0xffffffff00057882 */ /* 0x000fe20000000000 */
[----:B0----5:R-:W-:Y:S02]  /*91a0*/  LOP3.LUT R34, R44, 0xffff, RZ, 0xc0, !PT ;  /* 0x0000ffff2c227812 */ /* 0x021fe400078ec0ff */
[----:B------:R-:W-:Y:S05]  /*91b0*/  BRA.DIV UR5, `(.L_x_94) ;  /* 0x0000002e054c7947 */ /* 0x000fea000b800000 */
[----:B--23--:R0:W2:Y:S02]  /*91c0*/  SHFL.DOWN PT, R29, R34, 0x8, R45 ;  /* 0x09000000221d7989 */ /* 0x00c0a400000e002d */
.L_x_188:
        /* <DEDUP_REMOVED lines=14> */
.L_x_96:
[----:B------:R-:W-:Y:S05]  /*92b0*/  BSYNC.RECONVERGENT B0 ;  /* 0x0000000000007941 */ /* 0x000fea0003800200 */
.L_x_95:
[----:B------:R-:W-:Y:S01]  /*92c0*/  UMOV UR5, 0xffffffff ;  /* 0xffffffff00057882 */ /* 0x000fe20000000000 */
[----:B--23-5:R-:W-:Y:S02]  /*92d0*/  LOP3.LUT R29, R44, 0xffff, RZ, 0xc0, !PT ;  /* 0x0000ffff2c1d7812 */ /* 0x02cfe400078ec0ff */
[----:B------:R-:W-:Y:S05]  /*92e0*/  BRA.DIV UR5, `(.L_x_97) ;  /* 0x0000002e05247947 */ /* 0x000fea000b800000 */
[----:B------:R-:W-:Y:S01]  /*92f0*/  VIADD R28, R49, 0x10 ;  /* 0x00000010311c7836 */ /* 0x000fe20000000000 */
[----:B------:R2:W3:Y:S04]  /*9300*/  SHFL.DOWN PT, R33, R29, 0x10, R45 ;  /* 0x0a0000001d217989 */ /* 0x0004e800000e002d */
[----:B------:R-:W-:-:S13]  /*9310*/  ISETP.GT.AND P0, PT, R28, R45, PT ;  /* 0x0000002d1c00720c */ /* 0x000fda0003f04270 */
[----:B--2---:R-:W2:Y:S01]  /*9320*/  @!P0 LDC.64 R28, c[0x0][0x3a0] ;  /* 0x0000e800ff1c8b82 */ /* 0x004ea20000000a00 */
[----:B0-----:R-:W-:-:S05]  /*9330*/  @!P0 LOP3.LUT R34, R44, 0xf, RZ, 0xc0, !PT ;  /* 0x0000000f2c228812 */ /* 0x001fca00078ec0ff */
[----:B------:R-:W-:Y:S01]  /*9340*/  @!P0 IMAD R34, R34, 0xc, RZ ;  /* 0x0000000c22228824 */ /* 0x000fe200078e02ff */
[----:B---3--:R-:W-:-:S04]  /*9350*/  @!P0 LOP3.LUT R33, R33, 0xf, RZ, 0xc0, !PT ;  /* 0x0000000f21218812 */ /* 0x008fc800078ec0ff */
[----:B------:R-:W-:-:S04]  /*9360*/  @!P0 LOP3.LUT R34, R34, 0xffff, RZ, 0xc0, !PT ;  /* 0x0000ffff22228812 */ /* 0x000fc800078ec0ff */
[----:B------:R-:W-:-:S05]  /*9370*/  @!P0 IADD3 R33, P3, PT, R33, R34, RZ ;  /* 0x0000002221218210 */ /* 0x000fca0007f7e0ff */
[----:B------:R-:W-:Y:S01]  /*9380*/  @!P0 IMAD.X R34, RZ, RZ, RZ, P3 ;  /* 0x000000ffff228224 */ /* 0x000fe200018e06ff */
[----:B--2---:R-:W-:-:S04]  /*9390*/  @!P0 LEA R28, P4, R33, R28, 0x1 ;  /* 0x0000001c211c8211 */ /* 0x004fc800078808ff */
        /* <DEDUP_REMOVED lines=12> */
.L_x_192:
[----:B------:R-:W-:Y:S05]  /*9460*/  @P0 BRA `(.L_x_98) ;  /* 0xfffffff400dc0947 */ /* 0x000fea000383ffff */
.L_x_78:
[----:B------:R-:W0:Y:S01]  /*9470*/  @!P2 LDC.64 R28, c[0x0][0x3a0] ;  /* 0x0000e800ff1cab82 */ /* 0x000e220000000a00 */
[----:B------:R-:W-:Y:S02]  /*9480*/  @!P2 LOP3.LUT R11, R11, 0xf, RZ, 0xc0, !PT ;  /* 0x0000000f0b0ba812 */ /* 0x000fe400078ec0ff */
[----:B-----5:R-:W-:-:S05]  /*9490*/  @!P2 LOP3.LUT R8, R30, 0xf, RZ, 0xc0, !PT ;  /* 0x0000000f1e08a812 */ /* 0x020fca00078ec0ff */
[----:B------:R-:W-:-:S04]  /*94a0*/  @!P2 IMAD R11, R11, 0xc, R8 ;  /* 0x0000000c0b0ba824 */ /* 0x000fc800078e0208 */
[----:B0-----:R-:W-:-:S06]  /*94b0*/  @!P2 IMAD.WIDE.U32 R28, R11, 0x2, R28 ;  /* 0x000000020b1ca825 */ /* 0x001fcc00078e001c */
[----:B------:R-:W2:Y:S01]  /*94c0*/  @!P2 LDG.E.U16 R28, desc[UR8][R28.64] ;  /* 0x000000081c1ca981 */ /* 0x000ea2000c1e1500 */
[----:B------:R-:W-:Y:S01]  /*94d0*/  ISETP.NE.AND P0, PT, R49, RZ, PT ;  /* 0x000000ff3100720c */ /* 0x000fe20003f05270 */
[----:B------:R-:W-:Y:S01]  /*94e0*/  IMAD.MOV.U32 R11, RZ, RZ, 0x65 ;  /* 0x00000065ff0b7424 */ /* 0x000fe200078e00ff */
[----:B------:R-:W-:Y:S01]  /*94f0*/  @!P2 MOV R8, 0x400 ;  /* 0x000004000008a802 */ /* 0x000fe20000000f00 */
[----:B------:R-:W0:Y:S10]  /*9500*/  @!P2 S2R R15, SR_CgaCtaId ;  /* 0x00000000000fa919 */ /* 0x000e340000008800 */
[----:B------:R-:W3:Y:S01]  /*9510*/  @!P0 S2R R31, SR_CgaCtaId ;  /* 0x00000000001f8919 */ /* 0x000ee20000008800 */
[----:B------:R-:W-:-:S02]  /*9520*/  @!P0 MOV R12, 0x400 ;  /* 0x00000400000c8802 */ /* 0x000fc40000000f00 */
[----:B------:R-:W-:Y:S02]  /*9530*/  @!P0 PRMT R9, R30, 0x7610, R9 ;  /* 0x000076101e098816 */ /* 0x000fe40000000009 */
[----:B0-----:R-:W-:Y:S02]  /*9540*/  @!P2 LEA R15, R15, R8, 0x18 ;  /* 0x000000080f0fa211 */ /* 0x001fe400078ec0ff */
[----:B---3--:R-:W-:Y:S02]  /*9550*/  @!P0 LEA R31, R31, R12, 0x18 ;  /* 0x0000000c1f1f8211 */ /* 0x008fe400078ec0ff */
[----:B--2---:R-:W-:-:S05]  /*9560*/  @!P2 PRMT R11, R11, 0x5410, R28 ;  /* 0x000054100b0ba816 */ /* 0x004fca000000001c */
[----:B------:R0:W-:Y:S04]  /*9570*/  @!P2 ST.E.STRONG.GPU desc[UR8][R6.64+0x80], R11 ;  /* 0x0000800b0600a985 */ /* 0x0001e8000c10f908 */
[----:B------:R0:W-:Y:S04]  /*9580*/  @!P2 STS.U16 [R15+0x4], R28 ;  /* 0x0000041c0f00a388 */ /* 0x0001e80000000400 */
[----:B------:R0:W-:Y:S04]  /*9590*/  @!P2 STS.U16 [R15+0x2], R30 ;  /* 0x0000021e0f00a388 */ /* 0x0001e80000000400 */
[----:B------:R0:W-:Y:S02]  /*95a0*/  @!P0 STS.U16 [R31+0x1c], R30 ;  /* 0x00001c1e1f008388 */ /* 0x0001e40000000400 */
.L_x_56:
[----:B0-----:R-:W0:Y:S01]  /*95b0*/  S2R R6, SR_TID.X ;  /* 0x0000000000067919 */ /* 0x001e220000002100 */
[----:B------:R-:W2:Y:S01]  /*95c0*/  LDC.64 R30, c[0x0][0x3a0] ;  /* 0x0000e800ff1e7b82 */ /* 0x000ea20000000a00 */
        /* <DEDUP_REMOVED lines=8> */
[----:B------:R-:W3:Y:S01]  /*9650*/  LDC.64 R6, c[0x0][0x3a0] ;  /* 0x0000e800ff067b82 */ /* 0x000ee20000000a00 */
[----:B0-----:R-:W-:-:S09]  /*9660*/  ULEA UR5, UR7, UR5, 0x18 ;  /* 0x0000000507057291 */ /* 0x001fd2000f8ec0ff */
[----:B------:R-:W0:Y:S02]  /*9670*/  LDS.U16 R8, [UR5+0x1c] ;  /* 0x00001c05ff087984 */ /* 0x000e240008000400 */
[----:B0-----:R-:W-:-:S05]  /*9680*/  LOP3.LUT R8, R8, 0xf, RZ, 0xc0, !PT ;  /* 0x0000000f08087812 */ /* 0x001fca00078ec0ff */
[----:B------:R-:W-:-:S04]  /*9690*/  IMAD R9, R9, 0xc, R8 ;  /* 0x0000000c09097824 */ /* 0x000fc800078e0208 */
[----:B---3--:R-:W-:-:S05]  /*96a0*/  IMAD.WIDE.U32 R6, R9, 0x2, R6 ;  /* 0x0000000209067825 */ /* 0x008fca00078e0006 */
[----:B------:R0:W5:Y:S02]  /*96b0*/  LDG.E.U16 R9, desc[UR8][R6.64] ;  /* 0x0000000806097981 */ /* 0x000164000c1e1500 */
.L_x_100:
[----:B------:R-:W-:Y:S05]  /*96c0*/  BSYNC.RECONVERGENT B0 ;  /* 0x0000000000007941 */ /* 0x000fea0003800200 */
.L_x_99:
[----:B0----5:R-:W-:-:S05]  /*96d0*/  LOP3.LUT R6, R9, 0xf, RZ, 0xc0, !PT ;  /* 0x0000000f09067812 */ /* 0x021fca00078ec0ff */
[----:B------:R-:W-:-:S04]  /*96e0*/  IMAD R7, R3, 0xc, R6 ;  /* 0x0000000c03077824 */ /* 0x000fc800078e0206 */
[----:B--2---:R-:W-:-:S05]  /*96f0*/  IMAD.WIDE.U32 R6, R7, 0x2, R30 ;  /* 0x0000000207067825 */ /* 0x004fca00078e001e */
        /* <DEDUP_REMOVED lines=117> */
.L_x_55:
[----:B------:R-:W3:Y:S01]  /*9e50*/  S2R R38, SR_TID.X ;  /* 0x0000000000267919 */ /* 0x000ee20000002100 */
[----:B------:R-:W4:Y:S01]  /*9e60*/  S2UR UR5, SR_CgaCtaId ;  /* 0x00000000000579c3 */ /* 0x000f220000008800 */
[----:B------:R-:W-:Y:S01]  /*9e70*/  UMOV UR4, 0x400 ;  /* 0x0000040000047882 */ /* 0x000fe20000000000 */
[----:B------:R-:W-:Y:S01]  /*9e80*/  PRMT R3, R3, 0x5410, R4 ;  /* 0x0000541003037816 */ /* 0x000fe20000000004 */
[----:B0-2---:R-:W0:Y:S01]  /*9e90*/  S2R R27, SR_LANEID ;  /* 0x00000000001b7919 */ /* 0x005e220000000000 */
[----:B------:R-:W-:Y:S01]  /*9ea0*/  PRMT R5, R5, 0x5410, R6 ;  /* 0x0000541005057816 */ /* 0x000fe20000000006 */
[----:B------:R-:W-:Y:S01]  /*9eb0*/  IMAD.U32 R26, RZ, RZ, UR6 ;  /* 0x00000006ff1a7e24 */ /* 0x000fe2000f8e00ff */
[----:B------:R-:W-:Y:S02]  /*9ec0*/  PRMT R7, R7, 0x5410, R8 ;  /* 0x0000541007077816 */ /* 0x000fe40000000008 */
[----:B------:R-:W-:Y:S01]  /*9ed0*/  BAR.SYNC.DEFER_BLOCKING 0x0 ;  /* 0x0000000000007b1d */ /* 0x000fe20000010000 */
[----:B------:R-:W-:-:S02]  /*9ee0*/  PRMT R9, R9, 0x5410, R10 ;  /* 0x0000541009097816 */ /* 0x000fc4000000000a */
[----:B------:R-:W-:Y:S02]  /*9ef0*/  PRMT R11, R11, 0x5410, R12 ;  /* 0x000054100b0b7816 */ /* 0x000fe4000000000c */
[----:B------:R-:W-:Y:S02]  /*9f00*/  PRMT R13, R13, 0x5410, R14 ;  /* 0x000054100d0d7816 */ /* 0x000fe4000000000e */
[----:B------:R-:W-:Y:S02]  /*9f10*/  PRMT R15, R15, 0x5410, R16 ;  /* 0x000054100f0f7816 */ /* 0x000fe40000000010 */
[----:B------:R-:W-:Y:S02]  /*9f20*/  PRMT R17, R17, 0x5410, R18 ;  /* 0x0000541011117816 */ /* 0x000fe40000000012 */
[----:B------:R-:W-:Y:S02]  /*9f30*/  PRMT R19, R19, 0x5410, R20 ;  /* 0x0000541013137816 */ /* 0x000fe40000000014 */
[----:B------:R-:W-:-:S02]  /*9f40*/  PRMT R21, R21, 0x5410, R22 ;  /* 0x0000541015157816 */ /* 0x000fc40000000016 */
[----:B------:R-:W-:Y:S01]  /*9f50*/  PRMT R23, R23, 0x5410, R24 ;  /* 0x0000541017177816 */ /* 0x000fe20000000018 */
[----:B----4-:R-:W-:Y:S01]  /*9f60*/  ULEA UR4, UR5, UR4, 0x18 ;  /* 0x0000000405047291 */ /* 0x010fe2000f8ec0ff */
[----:B------:R-:W-:Y:S01]  /*9f70*/  PRMT R25, R25, 0x5410, R28 ;  /* 0x0000541019197816 */ /* 0x000fe2000000001c */
[----:B------:R-:W2:Y:S01]  /*9f80*/  S2R R24, SR_TID.X ;  /* 0x0000000000187919 */ /* 0x000ea20000002100 */
[----:B------:R-:W-:Y:S02]  /*9f90*/  PRMT R29, R29, 0x5410, R33 ;  /* 0x000054101d1d7816 */ /* 0x000fe40000000021 */
[----:B------:R-:W-:Y:S02]  /*9fa0*/  PRMT R32, R32, 0x5410, R35 ;  /* 0x0000541020207816 */ /* 0x000fe40000000023 */
[----:B---3--:R-:W-:Y:S02]  /*9fb0*/  ISETP.NE.AND P0, PT, R38, RZ, PT ;  /* 0x000000ff2600720c */ /* 0x008fe40003f05270 */
[----:B-----5:R-:W-:Y:S01]  /*9fc0*/  PRMT R31, R34, 0x5410, R31 ;  /* 0x00005410221f7816 */ /* 0x020fe2000000001f */
[----:B0-----:R-:W-:Y:S01]  /*9fd0*/  IMAD R4, R27, 0x3a, R2 ;  /* 0x0000003a1b047824 */ /* 0x001fe200078e0202 */
[----:B------:R-:W-:-:S02]  /*9fe0*/  LOP3.LUT R36, R38, 0x1f, RZ, 0xc0, !PT ;  /* 0x0000001f26247812 */ /* 0x000fc400078ec0ff */
[C---:B------:R-:W-:Y:S02]  /*9ff0*/  LOP3.LUT R34, R38.reuse, 0x3e0, RZ, 0xc0, !PT ;  /* 0x000003e026227812 */ /* 0x040fe400078ec0ff */
[----:B------:R-:W-:Y:S01]  /*a000*/  STS [R4], R3 ;  /* 0x0000000304007388 */ /* 0x000fe20000000800 */
[C---:B------:R-:W-:Y:S02]  /*a010*/  LOP3.LUT R40, R38.reuse, 0x1f, RZ, 0xc0, !PT ;  /* 0x0000001f26287812 */ /* 0x040fe400078ec0ff */
[----:B------:R-:W-:Y:S01]  /*a020*/  LOP3.LUT R38, R38, 0x3e0, RZ, 0xc0, !PT ;  /* 0x000003e026267812 */ /* 0x000fe200078ec0ff */
[----:B------:R-:W-:Y:S01]  /*a030*/  STS [R4+0x4], R5 ;  /* 0x0000040504007388 */ /* 0x000fe20000000800 */
[----:B------:R-:W-:-:S03]  /*a040*/  IMAD R34, R34, 0x1e, R36 ;  /* 0x0000001e22227824 */ /* 0x000fc600078e0224 */
[----:B------:R-:W-:Y:S01]  /*a050*/  STS [R4+0x8], R7 ;  /* 0x0000080704007388 */ /* 0x000fe20000000800 */
[----:B------:R-:W-:Y:S02]  /*a060*/  IMAD R38, R38, 0x1e, R40 ;  /* 0x0000001e26267824 */ /* 0x000fe400078e0228 */
[----:B------:R-:W-:Y:S01]  /*a070*/  VIADD R34, R34, 0x340 ;  /* 0x0000034022227836 */ /* 0x000fe20000000000 */
[----:B------:R-:W-:Y:S01]  /*a080*/  STS [R4+0xc], R9 ;  /* 0x00000c0904007388 */ /* 0x000fe20000000800 */
[----:B------:R-:W-:-:S03]  /*a090*/  VIADD R38, R38, 0x320 ;  /* 0x0000032026267836 */ /* 0x000fc60000000000 */
        /* <DEDUP_REMOVED lines=10> */
[----:B------:R-:W-:Y:S01]  /*a140*/  STS [R4+0x38], R31 ;  /* 0x0000381f04007388 */ /* 0x000fe20000000800 */
[----:B------:R-:W-:-:S03]  /*a150*/  NOP ;  /* 0x0000000000007918 */ /* 0x000fc60000000000 */
[----:B------:R-:W-:Y:S04]  /*a160*/  LDS.U16 R14, [R2] ;  /* 0x00000000020e7984 */ /* 0x000fe80000000400 */
[----:B------:R-:W-:Y:S04]  /*a170*/  LDS.U16 R20, [R2+0x40] ;  /* 0x0000400002147984 */ /* 0x000fe80000000400 */
        /* <DEDUP_REMOVED lines=28> */
[----:B------:R2:W-:Y:S01]  /*a340*/  @!P0 STS [UR4+0x1e00], R26 ;  /* 0x001e001aff008988 */ /* 0x0005e20008000804 */
[----:B------:R-:W-:Y:S01]  /*a350*/  BAR.SYNC.DEFER_BLOCKING 0x0 ;  /* 0x0000000000007b1d */ /* 0x000fe20000010000 */
[----:B--2---:R-:W-:-:S02]  /*a360*/  LOP3.LUT R26, R24, 0x3e0, RZ, 0xc0, !PT ;  /* 0x000003e0181a7812 */ /* 0x004fc400078ec0ff */
[----:B------:R-:W-:-:S03]  /*a370*/  LOP3.LUT R24, R24, 0x1f, RZ, 0xc0, !PT ;  /* 0x0000001f18187812 */ /* 0x000fc600078ec0ff */
[----:B------:R-:W0:Y:S01]  /*a380*/  S2R R3, SR_TID.X ;  /* 0x0000000000037919 */ /* 0x000e220000002100 */
[----:B------:R-:W2:Y:S01]  /*a390*/  LDS R4, [UR4+0x1e00] ;  /* 0x001e0004ff047984 */ /* 0x000ea20008000800 */
[----:B------:R-:W3:Y:S01]  /*a3a0*/  LDCU.64 UR4, c[0x0][0x388] ;  /* 0x00007100ff0477ac */ /* 0x000ee20008000a00 */
[C---:B0-----:R-:W-:Y:S02]  /*a3b0*/  LOP3.LUT R6, R3.reuse, 0x1f, RZ, 0xc0, !PT ;  /* 0x0000001f03067812 */ /* 0x041fe400078ec0ff */
[----:B------:R-:W-:Y:S02]  /*a3c0*/  LOP3.LUT R22, R3, 0x3e0, RZ, 0xc0, !PT ;  /* 0x000003e003167812 */ /* 0x000fe400078ec0ff */
[----:B------:R-:W-:-:S03]  /*a3d0*/  IADD3 R3, P0, PT, R0, UR12, RZ ;  /* 0x0000000c00037c10 */ /* 0x000fc6000ff1e0ff */
[----:B------:R-:W-:Y:S02]  /*a3e0*/  IMAD R6, R22, 0x1e, R6 ;  /* 0x0000001e16067824 */ /* 0x000fe400078e0206 */
[----:B------:R-:W-:Y:S01]  /*a3f0*/  IMAD.X R22, RZ, RZ, UR13, P0 ;  /* 0x0000000dff167e24 */ /* 0x000fe200080e06ff */
[C---:B---3--:R-:W-:Y:S01]  /*a400*/  LEA R2, P0, R3.reuse, UR4, 0x1 ;  /* 0x0000000403027c11 */ /* 0x048fe2000f8008ff */
[C---:B------:R-:W-:Y:S02]  /*a410*/  VIADD R30, R6.reuse, 0x40 ;  /* 0x00000040061e7836 */ /* 0x040fe40000000000 */
[----:B------:R-:W-:Y:S01]  /*a420*/  VIADD R28, R6, 0x20 ;  /* 0x00000020061c7836 */ /* 0x000fe20000000000 */
[----:B------:R-:W-:Y:S01]  /*a430*/  LEA.HI.X R3, R3, UR5, R22, 0x1, P0 ;  /* 0x0000000503037c11 */ /* 0x000fe200080f0c16 */
[----:B------:R-:W-:Y:S02]  /*a440*/  IMAD R22, R26, 0x1e, R24 ;  /* 0x0000001e1a167824 */ /* 0x000fe400078e0218 */
[----:B------:R-:W-:-:S02]  /*a450*/  VIADD R24, R6, 0x80 ;  /* 0x0000008006187836 */ /* 0x000fc40000000000 */
[----:B------:R-:W-:Y:S01]  /*a460*/  VIADD R26, R6, 0xa0 ;  /* 0x000000a0061a7836 */ /* 0x000fe20000000000 */
[-C--:B--2---:R-:W-:Y:S01]  /*a470*/  ISETP.GE.AND P3, PT, R0, R4.reuse, PT ;  /* 0x000000040000720c */ /* 0x084fe20003f66270 */
[----:B------:R-:W-:Y:S01]  /*a480*/  VIADD R0, R6, 0x60 ;  /* 0x0000006006007836 */ /* 0x000fe20000000000 */
[-C--:B------:R-:W-:Y:S02]  /*a490*/  ISETP.GE.AND P1, PT, R30, R4.reuse, PT ;  /* 0x000000041e00720c */ /* 0x080fe40003f26270 */
[-C--:B------:R-:W-:Y:S01]  /*a4a0*/  ISETP.GE.AND P2, PT, R28, R4.reuse, PT ;  /* 0x000000041c00720c */ /* 0x080fe20003f46270 */
[----:B------:R-:W-:Y:S01]  /*a4b0*/  VIADD R28, R6, 0xc0 ;  /* 0x000000c0061c7836 */ /* 0x000fe20000000000 */
[-C--:B------:R-:W-:Y:S01]  /*a4c0*/  ISETP.GE.AND P0, PT, R0, R4.reuse, PT ;  /* 0x000000040000720c */ /* 0x080fe20003f06270 */
[----:B------:R-:W-:Y:S01]  /*a4d0*/  VIADD R0, R6, 0xe0 ;  /* 0x000000e006007836 */ /* 0x000fe20000000000 */
[-C--:B------:R-:W-:Y:S01]  /*a4e0*/  ISETP.GE.AND P6, PT, R24, R4.reuse, PT ;  /* 0x000000041800720c */ /* 0x080fe20003fc6270 */
[----:B------:R-:W-:Y:S01]  /*a4f0*/  VIADD R24, R6, 0x100 ;  /* 0x0000010006187836 */ /* 0x000fe20000000000 */
[----:B------:R-:W-:-:S02]  /*a500*/  ISETP.GE.AND P5, PT, R26, R4, PT ;  /* 0x000000041a00720c */ /* 0x000fc40003fa6270 */
[-C--:B------:R-:W-:Y:S01]  /*a510*/  ISETP.GE.AND P4, PT, R28, R4.reuse, PT ;  /* 0x000000041c00720c */ /* 0x080fe20003f86270 */
[----:B------:R0:W-:Y:S01]  /*a520*/  @!P3 STG.E.U16 desc[UR8][R2.64], R14 ;  /* 0x0000000e0200b986 */ /* 0x0001e2000c101508 */
[-C--:B------:R-:W-:Y:S01]  /*a530*/  ISETP.GE.AND P3, PT, R0, R4.reuse, PT ;  /* 0x000000040000720c */ /* 0x080fe20003f66270 */
[----:B------:R-:W-:Y:S02]  /*a540*/  VIADD R0, R6, 0x120 ;  /* 0x0000012006007836 */ /* 0x000fe40000000000 */
[----:B------:R-:W-:Y:S03]  /*a550*/  @!P1 STG.E.U16 desc[UR8][R2.64+0x80], R18 ;  /* 0x0000801202009986 */ /* 0x000fe6000c101508 */
[-C--:B------:R-:W-:Y:S01]  /*a560*/  ISETP.GE.AND P1, PT, R0, R4.reuse, PT ;  /* 0x000000040000720c */ /* 0x080fe20003f26270 */
[----:B------:R-:W-:Y:S01]  /*a570*/  VIADD R0, R22, 0x160 ;  /* 0x0000016016007836 */ /* 0x000fe20000000000 */
[----:B------:R-:W-:Y:S01]  /*a580*/  @!P2 STG.E.U16 desc[UR8][R2.64+0x40], R20 ;  /* 0x000040140200a986 */ /* 0x000fe2000c101508 */
[----:B------:R-:W-:Y:S01]  /*a590*/  ISETP.GE.AND P2, PT, R24, R4, PT ;  /* 0x000000041800720c */ /* 0x000fe20003f46270 */
[----:B------:R-:W-:-:S02]  /*a5a0*/  VIADD R24, R6, 0x140 ;  /* 0x0000014006187836 */ /* 0x000fc40000000000 */
[----:B------:R2:W-:Y:S01]  /*a5b0*/  @!P6 STG.E.U16 desc[UR8][R2.64+0x100], R12 ;  /* 0x0001000c0200e986 */ /* 0x0005e2000c101508 */
[----:B0-----:R-:W-:Y:S01]  /*a5c0*/  VIADD R14, R22, 0x180 ;  /* 0x00000180160e7836 */ /* 0x001fe20000000000 */
[-C--:B------:R-:W-:Y:S01]  /*a5d0*/  ISETP.GE.AND P6, PT, R0, R4.reuse, PT ;  /* 0x000000040000720c */ /* 0x080fe20003fc6270 */
[----:B------:R-:W-:Y:S01]  /*a5e0*/  VIADD R0, R6, 0x1a0 ;  /* 0x000001a006007836 */ /* 0x000fe20000000000 */
[----:B------:R-:W-:Y:S02]  /*a5f0*/  @!P5 STG.E.U16 desc[UR8][R2.64+0x140], R10 ;  /* 0x0001400a0200d986 */ /* 0x000fe4000c101508 */
[-C--:B------:R-:W-:Y:S01]  /*a600*/  ISETP.GE.AND P5, PT, R14, R4.reuse, PT ;  /* 0x000000040e00720c */ /* 0x080fe20003fa6270 */
[----:B------:R-:W-:Y:S01]  /*a610*/  VIADD R14, R6, 0x1c0 ;  /* 0x000001c0060e7836 */ /* 0x000fe20000000000 */
[----:B------:R0:W-:Y:S01]  /*a620*/  @!P4 STG.E.U16 desc[UR8][R2.64+0x180], R8 ;  /* 0x000180080200c986 */ /* 0x0001e2000c101508 */
[----:B------:R-:W-:Y:S01]  /*a630*/  ISETP.GE.AND P4, PT, R0, R4, PT ;  /* 0x000000040000720c */ /* 0x000fe20003f86270 */
[----:B------:R-:W-:-:S02]  /*a640*/  VIADD R0, R6, 0x1e0 ;  /* 0x000001e006007836 */ /* 0x000fc40000000000 */
[----:B------:R-:W-:Y:S01]  /*a650*/  @!P0 STG.E.U16 desc[UR8][R2.64+0xc0], R16 ;  /* 0x0000c01002008986 */ /* 0x000fe2000c101508 */
[-C--:B------:R-:W-:Y:S01]  /*a660*/  ISETP.GE.AND P0, PT, R24, R4.reuse, PT ;  /* 0x000000041800720c */ /* 0x080fe20003f06270 */
[----:B--2---:R-:W-:Y:S02]  /*a670*/  VIADD R12, R6, 0x200 ;  /* 0x00000200060c7836 */ /* 0x004fe40000000000 */
[----:B------:R2:W-:Y:S01]  /*a680*/  @!P3 STG.E.U16 desc[UR8][R2.64+0x1c0], R49 ;  /* 0x0001c0310200b986 */ /* 0x0005e2000c101508 */
[----:B------:R-:W-:-:S03]  /*a690*/  ISETP.GE.AND P3, PT, R14, R4, PT ;  /* 0x000000040e00720c */ /* 0x000fc60003f66270 */
[----:B------:R3:W-:Y:S01]  /*a6a0*/  @!P2 STG.E.U16 desc[UR8][R2.64+0x200], R47 ;  /* 0x0002002f0200a986 */ /* 0x0007e2000c101508 */
[-C--:B------:R-:W-:Y:S01]  /*a6b0*/  ISETP.GE.AND P2, PT, R0, R4.reuse, PT ;  /* 0x000000040000720c */ /* 0x080fe20003f46270 */
[C---:B------:R-:W-:Y:S02]  /*a6c0*/  VIADD R0, R22.reuse, 0x220 ;  /* 0x0000022016007836 */ /* 0x040fe40000000000 */
[----:B------:R4:W-:Y:S01]  /*a6d0*/  @!P1 STG.E.U16 desc[UR8][R2.64+0x240], R45 ;  /* 0x0002402d02009986 */ /* 0x0009e2000c101508 */
[----:B0-----:R-:W-:Y:S01]  /*a6e0*/  VIADD R8, R22, 0x240 ;  /* 0x0000024016087836 */ /* 0x001fe20000000000 */
[-C--:B------:R-:W-:Y:S02]  /*a6f0*/  ISETP.GE.AND P1, PT, R12, R4.reuse, PT ;  /* 0x000000040c00720c */ /* 0x080fe40003f26270 */
[----:B------:R0:W-:Y:S01]  /*a700*/  @!P0 STG.E.U16 desc[UR8][R2.64+0x280], R43 ;  /* 0x0002802b02008986 */ /* 0x0001e2000c101508 */
[----:B--2---:R-:W-:Y:S01]  /*a710*/  VIADD R49, R6, 0x260 ;  /* 0x0000026006317836 */ /* 0x004fe20000000000 */
[-C--:B------:R-:W-:Y:S01]  /*a720*/  ISETP.GE.AND P0, PT, R0, R4.reuse, PT ;  /* 0x000000040000720c */ /* 0x080fe20003f06270 */
[----:B---3--:R-:W-:Y:S01]  /*a730*/  VIADD R47, R22, 0x280 ;  /* 0x00000280162f7836 */ /* 0x008fe20000000000 */
[----:B------:R2:W-:Y:S01]  /*a740*/  @!P6 STG.E.U16 desc[UR8][R2.64+0x2c0], R41 ;  /* 0x0002c0290200e986 */ /* 0x0005e2000c101508 */
[----:B------:R-:W-:Y:S01]  /*a750*/  ISETP.GE.AND P6, PT, R8, R4, PT ;  /* 0x000000040800720c */ /* 0x000fe20003fc6270 */
[----:B----4-:R-:W-:-:S02]  /*a760*/  VIADD R45, R22, 0x2a0 ;  /* 0x000002a0162d7836 */ /* 0x010fc40000000000 */
[----:B------:R3:W-:Y:S01]  /*a770*/  @!P5 STG.E.U16 desc[UR8][R2.64+0x300], R39 ;  /* 0x000300270200d986 */ /* 0x0007e2000c101508 */
[-C--:B------:R-:W-:Y:S01]  /*a780*/  ISETP.GE.AND P5, PT, R49, R4.reuse, PT ;  /* 0x000000043100720c */ /* 0x080fe20003fa6270 */
[----:B0-----:R-:W-:Y:S02]  /*a790*/  VIADD R43, R22, 0x2c0 ;  /* 0x000002c0162b7836 */ /* 0x001fe40000000000 */
[----:B------:R0:W-:Y:S01]  /*a7a0*/  @!P4 STG.E.U16 desc[UR8][R2.64+0x340], R37 ;  /* 0x000340250200c986 */ /* 0x0001e2000c101508 */
[----:B------:R-:W-:-:S03]  /*a7b0*/  ISETP.GE.AND P4, PT, R47, R4, PT ;  /* 0x000000042f00720c */ /* 0x000fc60003f86270 */
[----:B------:R0:W-:Y:S01]  /*a7c0*/  @!P3 STG.E.U16 desc[UR8][R2.64+0x380], R35 ;  /* 0x000380230200b986 */ /* 0x0001e2000c101508 */
[-C--:B------:R-:W-:Y:S01]  /*a7d0*/  ISETP.GE.AND P3, PT, R45, R4.reuse, PT ;  /* 0x000000042d00720c */ /* 0x080fe20003f66270 */
[C---:B--2---:R-:W-:Y:S02]  /*a7e0*/  VIADD R41, R6.reuse, 0x2e0 ;  /* 0x000002e006297836 */ /* 0x044fe40000000000 */
[----:B------:R0:W-:Y:S01]  /*a7f0*/  @!P2 STG.E.U16 desc[UR8][R2.64+0x3c0], R31 ;  /* 0x0003c01f0200a986 */ /* 0x0001e2000c101508 */
[-C--:B------:R-:W-:Y:S01]  /*a800*/  ISETP.GE.AND P2, PT, R43, R4.reuse, PT ;  /* 0x000000042b00720c */ /* 0x080fe20003f46270 */
[----:B---3--:R-:W-:Y:S02]  /*a810*/  VIADD R39, R6, 0x300 ;  /* 0x0000030006277836 */ /* 0x008fe40000000000 */
[----:B------:R0:W-:Y:S01]  /*a820*/  @!P1 STG.E.U16 desc[UR8][R2.64+0x400], R27 ;  /* 0x0004001b02009986 */ /* 0x0001e2000c101508 */
[----:B------:R-:W-:-:S03]  /*a830*/  ISETP.GE.AND P1, PT, R41, R4, PT ;  /* 0x000000042900720c */ /* 0x000fc60003f26270 */
        /* <DEDUP_REMOVED lines=12> */
[----:B------:R0:W-:Y:S04]  /*a900*/  @!P1 STG.E.U16 desc[UR8][R2.64+0x5c0], R15 ;  /* 0x0005c00f02009986 */ /* 0x0001e8000c101508 */
[----:B------:R0:W-:Y:S04]  /*a910*/  @!P0 STG.E.U16 desc[UR8][R2.64+0x600], R13 ;  /* 0x0006000d02008986 */ /* 0x0001e8000c101508 */
[----:B------:R0:W-:Y:S04]  /*a920*/  @!P6 STG.E.U16 desc[UR8][R2.64+0x640], R11 ;  /* 0x0006400b0200e986 */ /* 0x0001e8000c101508 */
[----:B------:R0:W-:Y:S04]  /*a930*/  @!P5 STG.E.U16 desc[UR8][R2.64+0x680], R9 ;  /* 0x000680090200d986 */ /* 0x0001e8000c101508 */
[----:B------:R0:W-:Y:S04]  /*a940*/  @!P4 STG.E.U16 desc[UR8][R2.64+0x6c0], R7 ;  /* 0x0006c0070200c986 */ /* 0x0001e8000c101508 */
[----:B------:R0:W-:Y:S01]  /*a950*/  @!P3 STG.E.U16 desc[UR8][R2.64+0x700], R5 ;  /* 0x000700050200b986 */ /* 0x0001e2000c101508 */
[----:B------:R-:W-:Y:S05]  /*a960*/  @P2 EXIT ;  /* 0x000000000000294d */ /* 0x000fea0003800000 */
[----:B------:R-:W-:Y:S01]  /*a970*/  STG.E.U16 desc[UR8][R2.64+0x740], R33 ;  /* 0x0007402102007986 */ /* 0x000fe2000c101508 */
[----:B------:R-:W-:Y:S05]  /*a980*/  EXIT ;  /* 0x000000000000794d */ /* 0x000fea0003800000 */
.L_x_8:
[----:B------:R-:W-:Y:S01]  /*a990*/  BSSY B1, `(.L_x_101) ;  /* 0x0000006000017945 */ /* 0x000fe20003800000 */
[----:B------:R-:W-:Y:S01]  /*a9a0*/  PLOP3.LUT P0, PT, P0, PT, PT, 0x8, 0x80 ;  /* 0x000000000080781c */ /* 0x000fe2000070e170 */
[----:B------:R-:W-:-:S12]  /*a9b0*/  IMAD.MOV.U32 R33, RZ, RZ, -0x1 ;  /* 0xffffffffff217424 */ /* 0x000fd800078e00ff */
[----:B------:R-:W-:Y:S05]  /*a9c0*/  WARPSYNC.COLLECTIVE R33, `(.L_x_102) ;  /* 0x0000000021087348 */ /* 0x000fea0003c00000 */
[----:B------:R-:W-:Y:S01]  /*a9d0*/  VOTE.ANY P0, P0 ;  /* 0x0000000000ff7806 */ /* 0x000fe20000000100 */
[----:B------:R-:W-:-:S12]  /*a9e0*/  ENDCOLLECTIVE ;  /* 0x000000000000791b */ /* 0x000fd80003800000 */
.L_x_102:
[----:B------:R-:W-:Y:S05]  /*a9f0*/  BSYNC B1 ;  /* 0x0000000000017941 */ /* 0x000fea0003800000 */
.L_x_101:
[----:B------:R-:W-:Y:S05]  /*aa00*/  BRA `(.L_x_103) ;  /* 0xffffff8400647947 */ /* 0x000fea000383ffff */
.L_x_12:
[----:B------:R-:W-:Y:S01]  /*aa10*/  BSSY B1, `(.L_x_104) ;  /* 0x0000006000017945 */ /* 0x000fe20003800000 */
[----:B------:R-:W-:Y:S01]  /*aa20*/  PLOP3.LUT P0, PT, P0, PT, PT, 0x8, 0x80 ;  /* 0x000000000080781c */ /* 0x000fe2000070e170 */
[----:B------:R-:W-:-:S12]  /*aa30*/  IMAD.MOV.U32 R33, RZ, RZ, -0x1 ;  /* 0xffffffffff217424 */ /* 0x000fd800078e00ff */
[----:B------:R-:W-:Y:S05]  /*aa40*/  WARPSYNC.COLLECTIVE R33, `(.L_x_105) ;  /* 0x0000000021087348 */ /* 0x000fea0003c00000 */
[----:B------:R-:W-:Y:S01]  /*aa50*/  VOTE.ANY P0, P0 ;  /* 0x0000000000ff7806 */ /* 0x000fe20000000100 */
[----:B------:R-:W-:-:S12]  /*aa60*/  ENDCOLLECTIVE ;  /* 0x000000000000791b */ /* 0x000fd80003800000 */
.L_x_105:
[----:B------:R-:W-:Y:S05]  /*aa70*/  BSYNC B1 ;  /* 0x0000000000017941 */ /* 0x000fea0003800000 */
.L_x_104:
[----:B------:R-:W-:Y:S05]  /*aa80*/  BRA `(.L_x_106) ;  /* 0xffffff8400787947 */ /* 0x000fea000383ffff */
.L_x_14:
[----:B------:R-:W0:Y:S01]  /*aa90*/  S2R R53, SR_GEMASK ;  /* 0x0000000000357919 */ /* 0x000e220000003c00 */
[----:B------:R-:W-:Y:S01]  /*aaa0*/  BSSY B1, `(.L_x_107) ;  /* 0x0000006000017945 */ /* 0x000fe20003800000 */
[----:B------:R-:W-:Y:S01]  /*aab0*/  PLOP3.LUT P0, PT, P0, PT, PT, 0x8, 0x80 ;  /* 0x000000000080781c */ /* 0x000fe2000070e170 */
[----:B------:R-:W-:-:S12]  /*aac0*/  IMAD.MOV.U32 R33, RZ, RZ, -0x1 ;  /* 0xffffffffff217424 */ /* 0x000fd800078e00ff */
[----:B0-----:R-:W-:Y:S05]  /*aad0*/  WARPSYNC.COLLECTIVE R33, `(.L_x_108) ;  /* 0x0000000021087348 */ /* 0x001fea0003c00000 */
[----:B------:R-:W-:Y:S01]  /*aae0*/  VOTE.ANY R33, PT, P0 ;  /* 0x0000000000217806 */ /* 0x000fe200000e0100 */
[----:B0-----:R-:W-:Y:S06]  /*aaf0*/  ENDCOLLECTIVE ;  /* 0x000000000000791b */ /* 0x001fec0003800000 */
.L_x_108:
[----:B------:R-:W-:Y:S05]  /*ab00*/  BSYNC B1 ;  /* 0x0000000000017941 */ /* 0x000fea0003800000 */
.L_x_107:
[----:B------:R-:W-:Y:S01]  /*ab10*/  LOP3.LUT R33, R33, 0x80000000, R53, 0xec, !PT ;  /* 0x8000000021217812 */ /* 0x000fe200078eec35 */
[----:B------:R-:W-:Y:S01]  /*ab20*/  IMAD.MOV.U32 R29, RZ, RZ, 0x1 ;  /* 0x00000001ff1d7424 */ /* 0x000fe200078e00ff */
[----:B------:R-:W-:-:S03]  /*ab30*/  LOP3.LUT R34, R25, 0xffff, RZ, 0xc0, !PT ;  /* 0x0000ffff19227812 */ /* 0x000fc600078ec0ff */
[----:B------:R-:W-:-:S05]  /*ab40*/  VIADD R24, R33, 0xffffffff ;  /* 0xffffffff21187836 */ /* 0x000fca0000000000 */
[----:B------:R-:W-:Y:S01]  /*ab50*/  LOP3.LUT R24, R33, R24, RZ, 0xc, !PT ;  /* 0x0000001821187212 */ /* 0x000fe200078e0cff */
[----:B------:R-:W-:-:S03]  /*ab60*/  IMAD.MOV.U32 R33, RZ, RZ, -0x1 ;  /* 0xffffffffff217424 */ /* 0x000fc600078e00ff */
[----:B------:R0:W1:Y:S04]  /*ab70*/  POPC R28, R24 ;  /* 0x00000018001c7309 */ /* 0x0000680000000000 */
[----:B01----:R-:W-:Y:S05]  /*ab80*/  WARPSYNC.COLLECTIVE R33, `(.L_x_109) ;  /* 0x0000000021087348 */ /* 0x003fea0003c00000 */
[----:B-1----:R1:W2:Y:S02]  /*ab90*/  SHFL.DOWN P0, R29, R34, R29, R28 ;  /* 0x0800001d221d7389 */ /* 0x0022a4000000001c */
[----:B012---:R-:W-:Y:S05]  /*aba0*/  ENDCOLLECTIVE ;  /* 0x000000000000791b */ /* 0x007fea0003800000 */
.L_x_109:
[----:B------:R-:W-:Y:S01]  /*abb0*/  IMAD.MOV.U32 R32, RZ, RZ, R29 ;  /* 0x000000ffff207224 */ /* 0x000fe200078e001d */
[----:B------:R-:W-:Y:S06]  /*abc0*/  BRA `(.L_x_110) ;  /* 0xffffff8400647947 */ /* 0x000fec000383ffff */
.L_x_17:
[----:B------:R-:W-:Y:S01]  /*abd0*/  BSSY B1, `(.L_x_111) ;  /* 0x0000006000017945 */ /* 0x000fe20003800000 */
[----:B------:R-:W-:Y:S02]  /*abe0*/  IMAD.MOV.U32 R29, RZ, RZ, 0x2 ;  /* 0x00000002ff1d7424 */ /* 0x000fe400078e00ff */
[----:B------:R-:W-:-:S07]  /*abf0*/  IMAD.MOV.U32 R33, RZ, RZ, -0x1 ;  /* 0xffffffffff217424 */ /* 0x000fce00078e00ff */
[----:B-12---:R-:W-:Y:S05]  /*ac00*/  WARPSYNC.COLLECTIVE R33, `(.L_x_112) ;  /* 0x0000000021087348 */ /* 0x006fea0003c00000 */
[----:B------:R0:W3:Y:S02]  /*ac10*/  SHFL.DOWN P0, R29, R34, R29, R28 ;  /* 0x0800001d221d7389 */ /* 0x0000e4000000001c */
[----:B0123--:R-:W-:Y:S05]  /*ac20*/  ENDCOLLECTIVE ;  /* 0x000000000000791b */ /* 0x00ffea0003800000 */
.L_x_112:
[----:B------:R-:W-:Y:S05]  /*ac30*/  BSYNC B1 ;  /* 0x0000000000017941 */ /* 0x000fea0003800000 */
.L_x_111:
[----:B------:R-:W-:Y:S05]  /*ac40*/  BRA `(.L_x_113) ;  /* 0xffffff8400907947 */ /* 0x000fea000383ffff */
.L_x_20:
[----:B------:R-:W-:Y:S01]  /*ac50*/  BSSY B1, `(.L_x_114) ;  /* 0x0000006000017945 */ /* 0x000fe20003800000 */
[----:B---3--:R-:W-:Y:S02]  /*ac60*/  IMAD.MOV.U32 R29, RZ, RZ, 0x4 ;  /* 0x00000004ff1d7424 */ /* 0x008fe400078e00ff */
[----:B------:R-:W-:-:S07]  /*ac70*/  IMAD.MOV.U32 R33, RZ, RZ, -0x1 ;  /* 0xffffffffff217424 */ /* 0x000fce00078e00ff */
[----:B-12-4-:R-:W-:Y:S05]  /*ac80*/  WARPSYNC.COLLECTIVE R33, `(.L_x_115) ;  /* 0x0000000021087348 */ /* 0x016fea0003c00000 */
[----:B------:R0:W3:Y:S02]  /*ac90*/  SHFL.DOWN P0, R29, R34, R29, R28 ;  /* 0x0800001d221d7389 */ /* 0x0000e4000000001c */
[----:B01234-:R-:W-:Y:S05]  /*aca0*/  ENDCOLLECTIVE ;  /* 0x000000000000791b */ /* 0x01ffea0003800000 */
.L_x_115:
[----:B------:R-:W-:Y:S05]  /*acb0*/  BSYNC B1 ;  /* 0x0000000000017941 */ /* 0x000fea0003800000 */
.L_x_114:
[----:B------:R-:W-:Y:S05]  /*acc0*/  BRA `(.L_x_116) ;  /* 0xffffff8400bc7947 */ /* 0x000fea000383ffff */
.L_x_23:
[----:B------:R-:W-:Y:S01]  /*acd0*/  BSSY B1, `(.L_x_117) ;  /* 0x0000006000017945 */ /* 0x000fe20003800000 */
[----:B---3--:R-:W-:Y:S02]  /*ace0*/  IMAD.MOV.U32 R29, RZ, RZ, 0x8 ;  /* 0x00000008ff1d7424 */ /* 0x008fe400078e00ff */
[----:B------:R-:W-:-:S07]  /*acf0*/  IMAD.MOV.U32 R33, RZ, RZ, -0x1 ;  /* 0xffffffffff217424 */ /* 0x000fce00078e00ff */
[----:B-12-4-:R-:W-:Y:S05]  /*ad00*/  WARPSYNC.COLLECTIVE R33, `(.L_x_118) ;  /* 0x0000000021087348 */ /* 0x016fea0003c00000 */
[----:B------:R0:W3:Y:S02]  /*ad10*/  SHFL.DOWN P0, R29, R34, R29, R28 ;  /* 0x0800001d221d7389 */ /* 0x0000e4000000001c */
[----:B01234-:R-:W-:Y:S05]  /*ad20*/  ENDCOLLECTIVE ;  /* 0x000000000000791b */ /* 0x01ffea0003800000 */
.L_x_118:
[----:B------:R-:W-:Y:S05]  /*ad30*/  BSYNC B1 ;  /* 0x0000000000017941 */ /* 0x000fea0003800000 */
.L_x_117:
[----:B------:R-:W-:Y:S05]  /*ad40*/  BRA `(.L_x_119) ;  /* 0xffffff8400e87947 */ /* 0x000fea000383ffff */
.L_x_26:
[----:B------:R-:W-:Y:S01]  /*ad50*/  BSSY B1, `(.L_x_120) ;  /* 0x0000007000017945 */ /* 0x000fe20003800000 */
[----:B--2-4-:R-:W-:Y:S02]  /*ad60*/  VIADD R24, R37, 0x10 ;  /* 0x0000001025187836 */ /* 0x014fe40000000000 */
[----:B---3--:R-:W-:Y:S02]  /*ad70*/  IMAD.MOV.U32 R29, RZ, RZ, 0x10 ;  /* 0x00000010ff1d7424 */ /* 0x008fe400078e00ff */
[----:B------:R-:W-:-:S07]  /*ad80*/  IMAD.MOV.U32 R33, RZ, RZ, -0x1 ;  /* 0xffffffffff217424 */ /* 0x000fce00078e00ff */
[----:B-1----:R-:W-:Y:S05]  /*ad90*/  WARPSYNC.COLLECTIVE R33, `(.L_x_121) ;  /* 0x0000000021087348 */ /* 0x002fea0003c00000 */
[----:B------:R0:W2:Y:S02]  /*ada0*/  SHFL.DOWN P0, R29, R34, R29, R28 ;  /* 0x0800001d221d7389 */ /* 0x0000a4000000001c */
[----:B012---:R-:W-:Y:S05]  /*adb0*/  ENDCOLLECTIVE ;  /* 0x000000000000791b */ /* 0x007fea0003800000 */
.L_x_121:
[----:B------:R-:W-:Y:S05]  /*adc0*/  BSYNC B1 ;  /* 0x0000000000017941 */ /* 0x000fea0003800000 */
.L_x_120:
[----:B------:R-:W-:Y:S01]  /*add0*/  ISETP.GT.AND P1, PT, R24, R28, PT ;  /* 0x0000001c1800720c */ /* 0x000fe20003f24270 */
[----:B------:R-:W-:-:S12]  /*ade0*/  IMAD.MOV.U32 R32, RZ, RZ, R29 ;  /* 0x000000ffff207224 */ /* 0x000fd800078e001d */
[----:B------:R-:W0:Y:S01]  /*adf0*/  @!P1 LDC.64 R28, c[0x0][0x3a0] ;  /* 0x0000e800ff1c9b82 */ /* 0x000e220000000a00 */
[----:B------:R-:W-:Y:S02]  /*ae00*/  @!P1 LOP3.LUT R33, R25, 0xf, RZ, 0xc0, !PT ;  /* 0x0000000f19219812 */ /* 0x000fe400078ec0ff */
[----:B------:R-:W-:-:S03]  /*ae10*/  @!P1 LOP3.LUT R32, R32, 0xf, RZ, 0xc0, !PT ;  /* 0x0000000f20209812 */ /* 0x000fc600078ec0ff */
[----:B------:R-:W-:-:S05]  /*ae20*/  @!P1 IMAD R33, R33, 0xc, RZ ;  /* 0x0000000c21219824 */ /* 0x000fca00078e02ff */
[----:B------:R-:W-:-:S04]  /*ae30*/  @!P1 LOP3.LUT R33, R33, 0xffff, RZ, 0xc0, !PT ;  /* 0x0000ffff21219812 */ /* 0x000fc800078ec0ff */
[----:B------:R-:W-:-:S05]  /*ae40*/  @!P1 IADD3 R32, P0, PT, R32, R33, RZ ;  /* 0x0000002120209210 */ /* 0x000fca0007f1e0ff */
[----:B------:R-:W-:Y:S01]  /*ae50*/  @!P1 IMAD.X R33, RZ, RZ, RZ, P0 ;  /* 0x000000ffff219224 */ /* 0x000fe200000e06ff */
[----:B0-----:R-:W-:-:S04]  /*ae60*/  @!P1 LEA R28, P2, R32, R28, 0x1 ;  /* 0x0000001c201c9211 */ /* 0x001fc800078408ff */
[----:B------:R-:W-:-:S05]  /*ae70*/  @!P1 LEA.HI.X R29, R32, R29, R33, 0x1, P2 ;  /* 0x0000001d201d9211 */ /* 0x000fca00010f0c21 */
[----:B------:R0:W2:Y:S01]  /*ae80*/  @!P1 LDG.E.U16 R33, desc[UR8][R28.64] ;  /* 0x000000081c219981 */ /* 0x0000a2000c1e1500 */
[----:B------:R-:W-:Y:S01]  /*ae90*/  ISETP.NE.AND P0, PT, R31, 0x65, PT ;  /* 0x000000651f00780c */ /* 0x000fe20003f05270 */
[----:B0-----:R-:W0:Y:S01]  /*aea0*/  LDC.64 R28, c[0x0][0x390] ;  /* 0x0000e400ff1c7b82 */ /* 0x001e220000000a00 */
[----:B--2---:R-:W-:Y:S01]  /*aeb0*/  @!P1 PRMT R25, R33, 0x7610, R25 ;  /* 0x0000761021199816 */ /* 0x004fe20000000019 */
[----:B------:R-:W-:Y:S01]  /*aec0*/  IMAD.MOV.U32 R33, RZ, RZ, -0x1 ;  /* 0xffffffffff217424 */ /* 0x000fe200078e00ff */
[----:B0-----:R-:W-:-:S13]  /*aed0*/  IADD3 R31, P1, PT, R28, 0x80, RZ ;  /* 0x000000801c1f7810 */ /* 0x001fda0007f3e0ff */
[----:B------:R-:W-:Y:S05]  /*aee0*/  WARPSYNC.COLLECTIVE R33, `(.L_x_122) ;  /* 0x0000000021087348 */ /* 0x000fea0003c00000 */
[----:B------:R-:W-:Y:S01]  /*aef0*/  VOTE.ALL P0, P0 ;  /* 0x0000000000ff7806 */ /* 0x000fe20000000000 */
[----:B------:R-:W-:-:S12]  /*af00*/  ENDCOLLECTIVE ;  /* 0x000000000000791b */ /* 0x000fd80003800000 */
.L_x_122:
[----:B------:R-:W-:Y:S01]  /*af10*/  IMAD.X R32, RZ, RZ, R29, P1 ;  /* 0x000000ffff207224 */ /* 0x000fe200008e061d */
[----:B------:R-:W-:Y:S06]  /*af20*/  BRA `(.L_x_123) ;  /* 0xffffff8800047947 */ /* 0x000fec000383ffff */
.L_x_28:
[----:B------:R-:W-:Y:S01]  /*af30*/  BSSY B1, `(.L_x_124) ;  /* 0x0000006000017945 */ /* 0x000fe20003800000 */
[----:B------:R-:W-:Y:S01]  /*af40*/  PLOP3.LUT P0, PT, P0, PT, PT, 0x8, 0x80 ;  /* 0x000000000080781c */ /* 0x000fe2000070e170 */
[----:B------:R-:W-:-:S12]  /*af50*/  IMAD.MOV.U32 R33, RZ, RZ, -0x1 ;  /* 0xffffffffff217424 */ /* 0x000fd800078e00ff */
[----:B------:R-:W-:Y:S05]  /*af60*/  WARPSYNC.COLLECTIVE R33, `(.L_x_125) ;  /* 0x0000000021087348 */ /* 0x000fea0003c00000 */
[----:B------:R-:W-:Y:S01]  /*af70*/  VOTE.ANY P0, P0 ;  /* 0x0000000000ff7806 */ /* 0x000fe20000000100 */
[----:B------:R-:W-:-:S12]  /*af80*/  ENDCOLLECTIVE ;  /* 0x000000000000791b */ /* 0x000fd80003800000 */
.L_x_125:
[----:B------:R-:W-:Y:S05]  /*af90*/  BSYNC B1 ;  /* 0x0000000000017941 */ /* 0x000fea0003800000 */
.L_x_124:
[----:B------:R-:W-:Y:S05]  /*afa0*/  BRA `(.L_x_126) ;  /* 0xffffff8800187947 */ /* 0x000fea000383ffff */
.L_x_32:
[----:B------:R-:W-:Y:S01]  /*afb0*/  BSSY B1, `(.L_x_127) ;  /* 0x0000006000017945 */ /* 0x000fe20003800000 */
[----:B------:R-:W-:Y:S01]  /*afc0*/  PLOP3.LUT P0, PT, P0, PT, PT, 0x8, 0x80 ;  /* 0x000000000080781c */ /* 0x000fe2000070e170 */
[----:B------:R-:W-:-:S12]  /*afd0*/  IMAD.MOV.U32 R33, RZ, RZ, -0x1 ;  /* 0xffffffffff217424 */ /* 0x000fd800078e00ff */
[----:B------:R-:W-:Y:S05]  /*afe0*/  WARPSYNC.COLLECTIVE R33, `(.L_x_128) ;  /* 0x0000000021087348 */ /* 0x000fea0003c00000 */
[----:B------:R-:W-:Y:S01]  /*aff0*/  VOTE.ANY P0, P0 ;  /* 0x0000000000ff7806 */ /* 0x000fe20000000100 */
[----:B------:R-:W-:-:S12]  /*b000*/  ENDCOLLECTIVE ;  /* 0x000000000000791b */ /* 0x000fd80003800000 */
.L_x_128:
[----:B------:R-:W-:Y:S05]  /*b010*/  BSYNC B1 ;  /* 0x0000000000017941 */ /* 0x000fea0003800000 */
.L_x_127:
[----:B------:R-:W-:Y:S05]  /*b020*/  BRA `(.L_x_129) ;  /* 0xffffff8800307947 */ /* 0x000fea000383ffff */
.L_x_34:
[----:B------:R-:W-:Y:S01]  /*b030*/  BSSY B1, `(.L_x_130) ;  /* 0x0000006000017945 */ /* 0x000fe20003800000 */
[----:B------:R-:W-:Y:S01]  /*b040*/  PLOP3.LUT P0, PT, P0, PT, PT, 0x8, 0x80 ;  /* 0x000000000080781c */ /* 0x000fe2000070e170 */
[----:B------:R-:W-:-:S12]  /*b050*/  IMAD.MOV.U32 R33, RZ, RZ, -0x1 ;  /* 0xffffffffff217424 */ /* 0x000fd800078e00ff */
[----:B------:R-:W-:Y:S05]  /*b060*/  WARPSYNC.COLLECTIVE R33, `(.L_x_131) ;  /* 0x0000000021087348 */ /* 0x000fea0003c00000 */
[----:B------:R-:W-:Y:S01]  /*b070*/  VOTE.ANY R33, PT, P0 ;  /* 0x0000000000217806 */ /* 0x000fe200000e0100 */
[----:B------:R-:W-:Y:S06]  /*b080*/  ENDCOLLECTIVE ;  /* 0x000000000000791b */ /* 0x000fec0003800000 */
.L_x_131:
[----:B------:R-:W-:Y:S05]  /*b090*/  BSYNC B1 ;  /* 0x0000000000017941 */ /* 0x000fea0003800000 */
.L_x_130:
[----:B------:R-:W-:Y:S01]  /*b0a0*/  LOP3.LUT R28, R33, 0x80000000, R53, 0xec, !PT ;  /* 0x80000000211c7812 */ /* 0x000fe200078eec35 */
[----:B------:R-:W-:Y:S01]  /*b0b0*/  IMAD.MOV.U32 R33, RZ, RZ, -0x1 ;  /* 0xffffffffff217424 */ /* 0x000fe200078e00ff */
[----:B------:R-:W-:-:S03]  /*b0c0*/  LOP3.LUT R34, R44, 0xffff, RZ, 0xc0, !PT ;  /* 0x0000ffff2c227812 */ /* 0x000fc600078ec0ff */
[----:B------:R-:W-:-:S05]  /*b0d0*/  VIADD R29, R28, 0xffffffff ;  /* 0xffffffff1c1d7836 */ /* 0x000fca0000000000 */
[----:B------:R-:W-:Y:S01]  /*b0e0*/  LOP3.LUT R45, R28, R29, RZ, 0xc, !PT ;  /* 0x0000001d1c2d7212 */ /* 0x000fe200078e0cff */
[----:B------:R-:W-:-:S05]  /*b0f0*/  IMAD.MOV.U32 R29, RZ, RZ, 0x1 ;  /* 0x00000001ff1d7424 */ /* 0x000fca00078e00ff */
[----:B------:R-:W0:Y:S02]  /*b100*/  POPC R45, R45 ;  /* 0x0000002d002d7309 */ /* 0x000e240000000000 */
[----:B0-----:R-:W-:-:S07]  /*b110*/  IMAD.MOV.U32 R28, RZ, RZ, R45 ;  /* 0x000000ffff1c7224 */ /* 0x001fce00078e002d */
[----:B------:R-:W-:Y:S05]  /*b120*/  WARPSYNC.COLLECTIVE R33, `(.L_x_132) ;  /* 0x0000000021087348 */ /* 0x000fea0003c00000 */
[----:B------:R0:W1:Y:S02]  /*b130*/  SHFL.DOWN P0, R29, R34, R29, R28 ;  /* 0x0800001d221d7389 */ /* 0x000064000000001c */
[----:B01----:R-:W-:Y:S05]  /*b140*/  ENDCOLLECTIVE ;  /* 0x000000000000791b */ /* 0x003fea0003800000 */
.L_x_132:
[----:B------:R-:W-:Y:S05]  /*b150*/  BRA `(.L_x_133) ;  /* 0xffffff88001c7947 */ /* 0x000fea000383ffff */
.L_x_37:
[----:B------:R-:W-:Y:S01]  /*b160*/  BSSY B1, `(.L_x_134) ;  /* 0x0000007000017945 */ /* 0x000fe20003800000 */
[----:B-12---:R-:W-:Y:S02]  /*b170*/  IMAD.MOV.U32 R29, RZ, RZ, 0x2 ;  /* 0x00000002ff1d7424 */ /* 0x006fe400078e00ff */
[----:B------:R-:W-:Y:S02]  /*b180*/  IMAD.MOV.U32 R28, RZ, RZ, R45 ;  /* 0x000000ffff1c7224 */ /* 0x000fe400078e002d */
[----:B------:R-:W-:-:S07]  /*b190*/  IMAD.MOV.U32 R33, RZ, RZ, -0x1 ;  /* 0xffffffffff217424 */ /* 0x000fce00078e00ff */
[----:B------:R-:W-:Y:S05]  /*b1a0*/  WARPSYNC.COLLECTIVE R33, `(.L_x_135) ;  /* 0x0000000021087348 */ /* 0x000fea0003c00000 */
[----:B------:R0:W1:Y:S02]  /*b1b0*/  SHFL.DOWN P0, R29, R34, R29, R28 ;  /* 0x0800001d221d7389 */ /* 0x000064000000001c */
[----:B01----:R-:W-:Y:S05]  /*b1c0*/  ENDCOLLECTIVE ;  /* 0x000000000000791b */ /* 0x003fea0003800000 */
.L_x_135:
[----:B------:R-:W-:Y:S05]  /*b1d0*/  BSYNC B1 ;  /* 0x0000000000017941 */ /* 0x000fea0003800000 */
.L_x_134:
[----:B------:R-:W-:Y:S05]  /*b1e0*/  BRA `(.L_x_136) ;  /* 0xffffff8800447947 */ /* 0x000fea000383ffff */
.L_x_40:
[----:B------:R-:W-:Y:S01]  /*b1f0*/  BSSY B1, `(.L_x_137) ;  /* 0x0000007000017945 */ /* 0x000fe20003800000 */
[----:B-12---:R-:W-:Y:S02]  /*b200*/  IMAD.MOV.U32 R29, RZ, RZ, 0x4 ;  /* 0x00000004ff1d7424 */ /* 0x006fe400078e00ff */
[----:B------:R-:W-:Y:S02]  /*b210*/  IMAD.MOV.U32 R28, RZ, RZ, R45 ;  /* 0x000000ffff1c7224 */ /* 0x000fe400078e002d */
[----:B------:R-:W-:-:S07]  /*b220*/  IMAD.MOV.U32 R33, RZ, RZ, -0x1 ;  /* 0xffffffffff217424 */ /* 0x000fce00078e00ff */
[----:B------:R-:W-:Y:S05]  /*b230*/  WARPSYNC.COLLECTIVE R33, `(.L_x_138) ;  /* 0x0000000021087348 */ /* 0x000fea0003c00000 */
[----:B------:R0:W1:Y:S02]  /*b240*/  SHFL.DOWN P0, R29, R34, R29, R28 ;  /* 0x0800001d221d7389 */ /* 0x000064000000001c */
[----:B01----:R-:W-:Y:S05]  /*b250*/  ENDCOLLECTIVE ;  /* 0x000000000000791b */ /* 0x003fea0003800000 */
.L_x_138:
[----:B------:R-:W-:Y:S05]  /*b260*/  BSYNC B1 ;  /* 0x0000000000017941 */ /* 0x000fea0003800000 */
.L_x_137:
[----:B------:R-:W-:Y:S05]  /*b270*/  BRA `(.L_x_139) ;  /* 0xffffff8800687947 */ /* 0x000fea000383ffff */
.L_x_43:
[----:B------:R-:W-:Y:S01]  /*b280*/  BSSY B1, `(.L_x_140) ;  /* 0x0000007000017945 */ /* 0x000fe20003800000 */
[----:B-12---:R-:W-:Y:S02]  /*b290*/  IMAD.MOV.U32 R29, RZ, RZ, 0x8 ;  /* 0x00000008ff1d7424 */ /* 0x006fe400078e00ff */
[----:B------:R-:W-:Y:S02]  /*b2a0*/  IMAD.MOV.U32 R28, RZ, RZ, R45 ;  /* 0x000000ffff1c7224 */ /* 0x000fe400078e002d */
[----:B------:R-:W-:-:S07]  /*b2b0*/  IMAD.MOV.U32 R33, RZ, RZ, -0x1 ;  /* 0xffffffffff217424 */ /* 0x000fce00078e00ff */
[----:B------:R-:W-:Y:S05]  /*b2c0*/  WARPSYNC.COLLECTIVE R33, `(.L_x_141) ;  /* 0x0000000021087348 */ /* 0x000fea0003c00000 */
[----:B------:R0:W1:Y:S02]  /*b2d0*/  SHFL.DOWN P0, R29, R34, R29, R28 ;  /* 0x0800001d221d7389 */ /* 0x000064000000001c */
[----:B01----:R-:W-:Y:S05]  /*b2e0*/  ENDCOLLECTIVE ;  /* 0x000000000000791b */ /* 0x003fea0003800000 */
.L_x_141:
[----:B------:R-:W-:Y:S05]  /*b2f0*/  BSYNC B1 ;  /* 0x0000000000017941 */ /* 0x000fea0003800000 */
.L_x_140:
[----:B------:R-:W-:Y:S05]  /*b300*/  BRA `(.L_x_142) ;  /* 0xffffff88008c7947 */ /* 0x000fea000383ffff */
.L_x_46:
[----:B------:R-:W-:Y:S01]  /*b310*/  BSSY B1, `(.L_x_143) ;  /* 0x0000008000017945 */ /* 0x000fe20003800000 */
[----:B0-----:R-:W-:Y:S02]  /*b320*/  IMAD.MOV.U32 R34, RZ, RZ, R33 ;  /* 0x000000ffff227224 */ /* 0x001fe400078e0021 */
[----:B-12---:R-:W-:Y:S02]  /*b330*/  IMAD.MOV.U32 R29, RZ, RZ, 0x10 ;  /* 0x00000010ff1d7424 */ /* 0x006fe400078e00ff */
[----:B------:R-:W-:Y:S02]  /*b340*/  IMAD.MOV.U32 R28, RZ, RZ, R45 ;  /* 0x000000ffff1c7224 */ /* 0x000fe400078e002d */
[----:B------:R-:W-:-:S07]  /*b350*/  IMAD.MOV.U32 R33, RZ, RZ, -0x1 ;  /* 0xffffffffff217424 */ /* 0x000fce00078e00ff */
[----:B------:R-:W-:Y:S05]  /*b360*/  WARPSYNC.COLLECTIVE R33, `(.L_x_144) ;  /* 0x0000000021087348 */ /* 0x000fea0003c00000 */
[----:B------:R0:W1:Y:S02]  /*b370*/  SHFL.DOWN P0, R29, R34, R29, R28 ;  /* 0x0800001d221d7389 */ /* 0x000064000000001c */
[----:B01----:R-:W-:Y:S05]  /*b380*/  ENDCOLLECTIVE ;  /* 0x000000000000791b */ /* 0x003fea0003800000 */
.L_x_144:
[----:B------:R-:W-:Y:S05]  /*b390*/  BSYNC B1 ;  /* 0x0000000000017941 */ /* 0x000fea0003800000 */
.L_x_143:
        /* <DEDUP_REMOVED lines=12> */
[----:B------:R-:W-:Y:S01]  /*b460*/  LOP3.LUT R25, R25, 0xf, RZ, 0xc0, !PT ;  /* 0x0000000f19197812 */ /* 0x000fe200078ec0ff */
[----:B0-----:R-:W0:Y:S01]  /*b470*/  LDC.64 R28, c[0x0][0x3a0] ;  /* 0x0000e800ff1c7b82 */ /* 0x001e220000000a00 */
[----:B--2---:R-:W-:Y:S02]  /*b480*/  @!P0 PRMT R44, R33, 0x7610, R44 ;  /* 0x00007610212c8816 */ /* 0x004fe4000000002c */
[----:B------:R-:W-:Y:S02]  /*b490*/  ISETP.NE.AND P0, PT, R37, 0x65, PT ;  /* 0x000000652500780c */ /* 0x000fe40003f05270 */
[----:B------:R-:W-:-:S05]  /*b4a0*/  LOP3.LUT R44, R44, 0xf, RZ, 0xc0, !PT ;  /* 0x0000000f2c2c7812 */ /* 0x000fca00078ec0ff */
[----:B------:R-:W-:-:S04]  /*b4b0*/  IMAD R25, R25, 0xc, R44 ;  /* 0x0000000c19197824 */ /* 0x000fc800078e022c */
[----:B0-----:R-:W-:-:S05]  /*b4c0*/  IMAD.WIDE.U32 R28, R25, 0x2, R28 ;  /* 0x00000002191c7825 */ /* 0x001fca00078e001c */
[----:B------:R0:W5:Y:S01]  /*b4d0*/  LDG.E.U16 R25, desc[UR8][R28.64] ;  /* 0x000000081c197981 */ /* 0x000162000c1e1500 */
[----:B------:R-:W-:Y:S02]  /*b4e0*/  IMAD.MOV.U32 R33, RZ, RZ, -0x1 ;  /* 0xffffffffff217424 */ /* 0x000fe400078e00ff */
[----:B------:R-:W-:-:S07]  /*b4f0*/  VIADD R23, R23, 0xffffffe0 ;  /* 0xffffffe017177836 */ /* 0x000fce0000000000 */
[----:B0----5:R-:W-:Y:S05]  /*b500*/  WARPSYNC.COLLECTIVE R33, `(.L_x_145) ;  /* 0x0000000021087348 */ /* 0x021fea0003c00000 */
[----:B------:R-:W-:Y:S01]  /*b510*/  VOTE.ALL P0, P0 ;  /* 0x0000000000ff7806 */ /* 0x000fe20000000000 */
[----:B0----5:R-:W-:-:S12]  /*b520*/  ENDCOLLECTIVE ;  /* 0x000000000000791b */ /* 0x021fd80003800000 */
.L_x_145:
[----:B------:R-:W-:Y:S05]  /*b530*/  BRA `(.L_x_146) ;  /* 0xffffff88009c7947 */ /* 0x000fea000383ffff */
.L_x_59:
[----:B------:R-:W-:Y:S01]  /*b540*/  BSSY B0, `(.L_x_147) ;  /* 0x0000006000007945 */ /* 0x000fe20003800000 */
[----:B------:R-:W-:Y:S01]  /*b550*/  PLOP3.LUT P0, PT, P0, PT, PT, 0x8, 0x80 ;  /* 0x000000000080781c */ /* 0x000fe2000070e170 */
[----:B------:R-:W-:-:S12]  /*b560*/  IMAD.MOV.U32 R33, RZ, RZ, -0x1 ;  /* 0xffffffffff217424 */ /* 0x000fd800078e00ff */
[----:B------:R-:W-:Y:S05]  /*b570*/  WARPSYNC.COLLECTIVE R33, `(.L_x_148) ;  /* 0x0000000021087348 */ /* 0x000fea0003c00000 */
[----:B------:R-:W-:Y:S01]  /*b580*/  VOTE.ANY P0, P0 ;  /* 0x0000000000ff7806 */ /* 0x000fe20000000100 */
[----:B------:R-:W-:-:S12]  /*b590*/  ENDCOLLECTIVE ;  /* 0x000000000000791b */ /* 0x000fd80003800000 */
.L_x_148:
[----:B------:R-:W-:Y:S05]  /*b5a0*/  BSYNC B0 ;  /* 0x0000000000007941 */ /* 0x000fea0003800000 */
.L_x_147:
[----:B------:R-:W-:Y:S05]  /*b5b0*/  BRA `(.L_x_149) ;  /* 0xffffffcc008c7947 */ /* 0x000fea000383ffff */
.L_x_63:
[----:B------:R-:W-:Y:S01]  /*b5c0*/  BSSY B0, `(.L_x_150) ;  /* 0x0000006000007945 */ /* 0x000fe20003800000 */
[----:B------:R-:W-:Y:S01]  /*b5d0*/  PLOP3.LUT P0, PT, P0, PT, PT, 0x8, 0x80 ;  /* 0x000000000080781c */ /* 0x000fe2000070e170 */
[----:B------:R-:W-:-:S12]  /*b5e0*/  IMAD.MOV.U32 R33, RZ, RZ, -0x1 ;  /* 0xffffffffff217424 */ /* 0x000fd800078e00ff */
[----:B------:R-:W-:Y:S05]  /*b5f0*/  WARPSYNC.COLLECTIVE R33, `(.L_x_151) ;  /* 0x0000000021087348 */ /* 0x000fea0003c00000 */
[----:B------:R-:W-:Y:S01]  /*b600*/  VOTE.ANY P0, P0 ;  /* 0x0000000000ff7806 */ /* 0x000fe20000000100 */
[----:B------:R-:W-:-:S12]  /*b610*/  ENDCOLLECTIVE ;  /* 0x000000000000791b */ /* 0x000fd80003800000 */
.L_x_151:
[----:B------:R-:W-:Y:S05]  /*b620*/  BSYNC B0 ;  /* 0x0000000000007941 */ /* 0x000fea0003800000 */
.L_x_150:
[----:B------:R-:W-:Y:S05]  /*b630*/  BRA `(.L_x_152) ;  /* 0xffffffcc00a07947 */ /* 0x000fea000383ffff */
.L_x_65:
[----:B------:R-:W0:Y:S01]  /*b640*/  S2R R48, SR_GEMASK ;  /* 0x0000000000307919 */ /* 0x000e220000003c00 */
[----:B------:R-:W-:Y:S01]  /*b650*/  BSSY B0, `(.L_x_153) ;  /* 0x0000006000007945 */ /* 0x000fe20003800000 */
[----:B------:R-:W-:Y:S01]  /*b660*/  PLOP3.LUT P0, PT, P0, PT, PT, 0x8, 0x80 ;  /* 0x000000000080781c */ /* 0x000fe2000070e170 */
[----:B------:R-:W-:-:S12]  /*b670*/  IMAD.MOV.U32 R33, RZ, RZ, -0x1 ;  /* 0xffffffffff217424 */ /* 0x000fd800078e00ff */
[----:B0-----:R-:W-:Y:S05]  /*b680*/  WARPSYNC.COLLECTIVE R33, `(.L_x_154) ;  /* 0x0000000021087348 */ /* 0x001fea0003c00000 */
[----:B------:R-:W-:Y:S01]  /*b690*/  VOTE.ANY R33, PT, P0 ;  /* 0x0000000000217806 */ /* 0x000fe200000e0100 */
[----:B0-----:R-:W-:Y:S06]  /*b6a0*/  ENDCOLLECTIVE ;  /* 0x000000000000791b */ /* 0x001fec0003800000 */
.L_x_154:
[----:B------:R-:W-:Y:S05]  /*b6b0*/  BSYNC B0 ;  /* 0x0000000000007941 */ /* 0x000fea0003800000 */
.L_x_153:
[----:B------:R-:W-:Y:S01]  /*b6c0*/  LOP3.LUT R33, R33, 0x80000000, R48, 0xec, !PT ;  /* 0x8000000021217812 */ /* 0x000fe200078eec30 */
[----:B------:R-:W-:Y:S01]  /*b6d0*/  IMAD.MOV.U32 R29, RZ, RZ, 0x1 ;  /* 0x00000001ff1d7424 */ /* 0x000fe200078e00ff */
[----:B------:R-:W-:-:S03]  /*b6e0*/  LOP3.LUT R34, R30, 0xffff, RZ, 0xc0, !PT ;  /* 0x0000ffff1e227812 */ /* 0x000fc600078ec0ff */
[----:B------:R-:W-:-:S05]  /*b6f0*/  VIADD R12, R33, 0xffffffff ;  /* 0xffffffff210c7836 */ /* 0x000fca0000000000 */
[----:B------:R-:W-:Y:S01]  /*b700*/  LOP3.LUT R12, R33, R12, RZ, 0xc, !PT ;  /* 0x0000000c210c7212 */ /* 0x000fe200078e0cff */
[----:B------:R-:W-:-:S05]  /*b710*/  IMAD.MOV.U32 R33, RZ, RZ, -0x1 ;  /* 0xffffffffff217424 */ /* 0x000fca00078e00ff */
[----:B------:R-:W0:Y:S02]  /*b720*/  POPC R12, R12 ;  /* 0x0000000c000c7309 */ /* 0x000e240000000000 */
[----:B0-----:R-:W-:-:S07]  /*b730*/  IMAD.MOV.U32 R28, RZ, RZ, R12 ;  /* 0x000000ffff1c7224 */ /* 0x001fce00078e000c */
[----:B------:R-:W-:Y:S05]  /*b740*/  WARPSYNC.COLLECTIVE R33, `(.L_x_155) ;  /* 0x0000000021087348 */ /* 0x000fea0003c00000 */
[----:B------:R0:W1:Y:S02]  /*b750*/  SHFL.DOWN P0, R29, R34, R29, R28 ;  /* 0x0800001d221d7389 */ /* 0x000064000000001c */
[----:B01----:R-:W-:Y:S05]  /*b760*/  ENDCOLLECTIVE ;  /* 0x000000000000791b */ /* 0x003fea0003800000 */
.L_x_155:
[----:B------:R-:W-:Y:S01]  /*b770*/  IMAD.MOV.U32 R15, RZ, RZ, R29 ;  /* 0x000000ffff0f7224 */ /* 0x000fe200078e001d */
[----:B------:R-:W-:Y:S06]  /*b780*/  BRA `(.L_x_156) ;  /* 0xffffffcc00887947 */ /* 0x000fec000383ffff */
.L_x_68:
[----:B------:R-:W-:Y:S01]  /*b790*/  BSSY B0, `(.L_x_157) ;  /* 0x0000007000007945 */ /* 0x000fe20003800000 */
[----:B------:R-:W-:Y:S02]  /*b7a0*/  IMAD.MOV.U32 R29, RZ, RZ, 0x2 ;  /* 0x00000002ff1d7424 */ /* 0x000fe400078e00ff */
[----:B------:R-:W-:Y:S02]  /*b7b0*/  IMAD.MOV.U32 R28, RZ, RZ, R12 ;  /* 0x000000ffff1c7224 */ /* 0x000fe400078e000c */
[----:B------:R-:W-:-:S07]  /*b7c0*/  IMAD.MOV.U32 R33, RZ, RZ, -0x1 ;  /* 0xffffffffff217424 */ /* 0x000fce00078e00ff */
[----:B-12---:R-:W-:Y:S05]  /*b7d0*/  WARPSYNC.COLLECTIVE R33, `(.L_x_158) ;  /* 0x0000000021087348 */ /* 0x006fea0003c00000 */
[----:B------:R0:W3:Y:S02]  /*b7e0*/  SHFL.DOWN P0, R29, R34, R29, R28 ;  /* 0x0800001d221d7389 */ /* 0x0000e4000000001c */
[----:B0123--:R-:W-:Y:S05]  /*b7f0*/  ENDCOLLECTIVE ;  /* 0x000000000000791b */ /* 0x00ffea0003800000 */
.L_x_158:
[----:B------:R-:W-:Y:S05]  /*b800*/  BSYNC B0 ;  /* 0x0000000000007941 */ /* 0x000fea0003800000 */
.L_x_157:
[----:B------:R-:W-:Y:S05]  /*b810*/  BRA `(.L_x_159) ;  /* 0xffffffcc00ac7947 */ /* 0x000fea000383ffff */
.L_x_71:
[----:B------:R-:W-:Y:S01]  /*b820*/  BSSY B0, `(.L_x_160) ;  /* 0x0000007000007945 */ /* 0x000fe20003800000 */
[----:B---3--:R-:W-:Y:S02]  /*b830*/  IMAD.MOV.U32 R29, RZ, RZ, 0x4 ;  /* 0x00000004ff1d7424 */ /* 0x008fe400078e00ff */
[----:B------:R-:W-:Y:S02]  /*b840*/  IMAD.MOV.U32 R28, RZ, RZ, R12 ;  /* 0x000000ffff1c7224 */ /* 0x000fe400078e000c */
[----:B------:R-:W-:-:S07]  /*b850*/  IMAD.MOV.U32 R33, RZ, RZ, -0x1 ;  /* 0xffffffffff217424 */ /* 0x000fce00078e00ff */
[----:B-12---:R-:W-:Y:S05]  /*b860*/  WARPSYNC.COLLECTIVE R33, `(.L_x_161) ;  /* 0x0000000021087348 */ /* 0x006fea0003c00000 */
[----:B------:R0:W3:Y:S02]  /*b870*/  SHFL.DOWN P0, R29, R34, R29, R28 ;  /* 0x0800001d221d7389 */ /* 0x0000e4000000001c */
[----:B0123--:R-:W-:Y:S05]  /*b880*/  ENDCOLLECTIVE ;  /* 0x000000000000791b */ /* 0x00ffea0003800000 */
.L_x_161:
[----:B------:R-:W-:Y:S05]  /*b890*/  BSYNC B0 ;  /* 0x0000000000007941 */ /* 0x000fea0003800000 */
.L_x_160:
[----:B------:R-:W-:Y:S05]  /*b8a0*/  BRA `(.L_x_162) ;  /* 0xffffffcc00d47947 */ /* 0x000fea000383ffff */
.L_x_74:
[----:B------:R-:W-:Y:S01]  /*b8b0*/  BSSY B0, `(.L_x_163) ;  /* 0x0000007000007945 */ /* 0x000fe20003800000 */
[----:B---3--:R-:W-:Y:S02]  /*b8c0*/  IMAD.MOV.U32 R29, RZ, RZ, 0x8 ;  /* 0x00000008ff1d7424 */ /* 0x008fe400078e00ff */
[----:B------:R-:W-:Y:S02]  /*b8d0*/  IMAD.MOV.U32 R28, RZ, RZ, R12 ;  /* 0x000000ffff1c7224 */ /* 0x000fe400078e000c */
[----:B------:R-:W-:-:S07]  /*b8e0*/  IMAD.MOV.U32 R33, RZ, RZ, -0x1 ;  /* 0xffffffffff217424 */ /* 0x000fce00078e00ff */
[----:B-12-4-:R-:W-:Y:S05]  /*b8f0*/  WARPSYNC.COLLECTIVE R33, `(.L_x_164) ;  /* 0x0000000021087348 */ /* 0x016fea0003c00000 */
[----:B------:R0:W3:Y:S02]  /*b900*/  SHFL.DOWN P0, R29, R34, R29, R28 ;  /* 0x0800001d221d7389 */ /* 0x0000e4000000001c */
[----:B01234-:R-:W-:Y:S05]  /*b910*/  ENDCOLLECTIVE ;  /* 0x000000000000791b */ /* 0x01ffea0003800000 */
.L_x_164:
[----:B------:R-:W-:Y:S05]  /*b920*/  BSYNC B0 ;  /* 0x0000000000007941 */ /* 0x000fea0003800000 */
.L_x_163:
[----:B------:R-:W-:Y:S05]  /*b930*/  BRA `(.L_x_165) ;  /* 0xffffffcc00fc7947 */ /* 0x000fea000383ffff */
.L_x_77:
[----:B------:R-:W-:Y:S01]  /*b940*/  BSSY B0, `(.L_x_166) ;  /* 0x0000009000007945 */ /* 0x000fe20003800000 */
[----:B0-----:R-:W-:Y:S02]  /*b950*/  IMAD.MOV.U32 R34, RZ, RZ, R33 ;  /* 0x000000ffff227224 */ /* 0x001fe400078e0021 */
[----:B------:R-:W-:Y:S02]  /*b960*/  VIADD R15, R49, 0x10 ;  /* 0x00000010310f7836 */ /* 0x000fe40000000000 */
[----:B---3--:R-:W-:Y:S02]  /*b970*/  IMAD.MOV.U32 R29, RZ, RZ, 0x10 ;  /* 0x00000010ff1d7424 */ /* 0x008fe400078e00ff */
[----:B------:R-:W-:Y:S02]  /*b980*/  IMAD.MOV.U32 R28, RZ, RZ, R12 ;  /* 0x000000ffff1c7224 */ /* 0x000fe400078e000c */
[----:B------:R-:W-:-:S07]  /*b990*/  IMAD.MOV.U32 R33, RZ, RZ, -0x1 ;  /* 0xffffffffff217424 */ /* 0x000fce00078e00ff */
[----:B-12-4-:R-:W-:Y:S05]  /*b9a0*/  WARPSYNC.COLLECTIVE R33, `(.L_x_167) ;  /* 0x0000000021087348 */ /* 0x016fea0003c00000 */
[----:B------:R0:W3:Y:S02]  /*b9b0*/  SHFL.DOWN P0, R29, R34, R29, R28 ;  /* 0x0800001d221d7389 */ /* 0x0000e4000000001c */
[----:B01234-:R-:W-:Y:S05]  /*b9c0*/  ENDCOLLECTIVE ;  /* 0x000000000000791b */ /* 0x01ffea0003800000 */
.L_x_167:
[----:B------:R-:W-:Y:S05]  /*b9d0*/  BSYNC B0 ;  /* 0x0000000000007941 */ /* 0x000fea0003800000 */
.L_x_166:
        /* <DEDUP_REMOVED lines=11> */
[----:B------:R0:W5:Y:S01]  /*ba90*/  @!P3 LDG.E.U16 R12, desc[UR8][R28.64] ;  /* 0x000000081c0cb981 */ /* 0x000162000c1e1500 */
[----:B------:R-:W-:Y:S01]  /*baa0*/  ISETP.NE.AND P0, PT, R8, 0x65, PT ;  /* 0x000000650800780c */ /* 0x000fe20003f05270 */
[----:B------:R-:W1:Y:S01]  /*bab0*/  S2UR UR5, SR_CTAID.X ;  /* 0x00000000000579c3 */ /* 0x000e620000002500 */
[----:B------:R-:W-:Y:S01]  /*bac0*/  IMAD.MOV.U32 R33, RZ, RZ, -0x1 ;  /* 0xffffffffff217424 */ /* 0x000fe200078e00ff */
[----:B------:R-:W2:Y:S06]  /*bad0*/  S2R R44, SR_TID.X ;  /* 0x00000000002c7919 */ /* 0x000eac0000002100 */
[----:B------:R-:W1:Y:S08]  /*bae0*/  LDC R8, c[0x0][0x398] ;  /* 0x0000e600ff087b82 */ /* 0x000e700000000800 */
[----:B0-----:R-:W0:Y:S01]  /*baf0*/  LDC.64 R28, c[0x0][0x390] ;  /* 0x0000e400ff1c7b82 */ /* 0x001e220000000a00 */
[----:B--2---:R-:W-:-:S04]  /*bb00*/  LOP3.LUT R15, RZ, R44, RZ, 0x33, !PT ;  /* 0x0000002cff0f7212 */ /* 0x004fc800078e33ff */
[----:B-1----:R-:W-:-:S07]  /*bb10*/  IADD3 R15, PT, PT, R15, UR5, R8 ;  /* 0x000000050f0f7c10 */ /* 0x002fce000fffe008 */
[----:B0----5:R-:W-:Y:S05]  /*bb20*/  WARPSYNC.COLLECTIVE R33, `(.L_x_168) ;  /* 0x0000000021087348 */ /* 0x021fea0003c00000 */
[----:B------:R-:W-:Y:S01]  /*bb30*/  VOTE.ALL P0, P0 ;  /* 0x0000000000ff7806 */ /* 0x000fe20000000000 */
[----:B0----5:R-:W-:-:S12]  /*bb40*/  ENDCOLLECTIVE ;  /* 0x000000000000791b */ /* 0x021fd80003800000 */
.L_x_168:
[----:B------:R-:W-:Y:S02]  /*bb50*/  @!P3 PRMT R30, R12, 0x7610, R30 ;  /* 0x000076100c1eb816 */ /* 0x000fe4000000001e */
[----:B------:R-:W-:-:S05]  /*bb60*/  IADD3 R8, P3, PT, R28, 0x80, RZ ;  /* 0x000000801c087810 */ /* 0x000fca0007f7e0ff */
[----:B------:R-:W-:Y:S01]  /*bb70*/  IMAD.X R12, RZ, RZ, R29, P3 ;  /* 0x000000ffff0c7224 */ /* 0x000fe200018e061d */
[----:B------:R-:W-:Y:S07]  /*bb80*/  BRA `(.L_x_169) ;  /* 0xffffffd000107947 */ /* 0x000fee000383ffff */
.L_x_79:
[----:B------:R-:W-:Y:S01]  /*bb90*/  BSSY B0, `(.L_x_170) ;  /* 0x0000006000007945 */ /* 0x000fe20003800000 */
[----:B------:R-:W-:Y:S01]  /*bba0*/  PLOP3.LUT P0, PT, P0, PT, PT, 0x8, 0x80 ;  /* 0x000000000080781c */ /* 0x000fe2000070e170 */
[----:B------:R-:W-:-:S12]  /*bbb0*/  IMAD.MOV.U32 R33, RZ, RZ, -0x1 ;  /* 0xffffffffff217424 */ /* 0x000fd800078e00ff */
[----:B------:R-:W-:Y:S05]  /*bbc0*/  WARPSYNC.COLLECTIVE R33, `(.L_x_171) ;  /* 0x0000000021087348 */ /* 0x000fea0003c00000 */
[----:B------:R-:W-:Y:S01]  /*bbd0*/  VOTE.ANY P0, P0 ;  /* 0x0000000000ff7806 */ /* 0x000fe20000000100 */
[----:B------:R-:W-:-:S12]  /*bbe0*/  ENDCOLLECTIVE ;  /* 0x000000000000791b */ /* 0x000fd80003800000 */
.L_x_171:
[----:B------:R-:W-:Y:S05]  /*bbf0*/  BSYNC B0 ;  /* 0x0000000000007941 */ /* 0x000fea0003800000 */
.L_x_170:
[----:B------:R-:W-:Y:S05]  /*bc00*/  BRA `(.L_x_172) ;  /* 0xffffffd000247947 */ /* 0x000fea000383ffff */
.L_x_83:
[----:B------:R-:W-:Y:S01]  /*bc10*/  BSSY B0, `(.L_x_173) ;  /* 0x0000006000007945 */ /* 0x000fe20003800000 */
[----:B------:R-:W-:Y:S01]  /*bc20*/  PLOP3.LUT P0, PT, P0, PT, PT, 0x8, 0x80 ;  /* 0x000000000080781c */ /* 0x000fe2000070e170 */
[----:B------:R-:W-:-:S12]  /*bc30*/  IMAD.MOV.U32 R33, RZ, RZ, -0x1 ;  /* 0xffffffffff217424 */ /* 0x000fd800078e00ff */
[----:B------:R-:W-:Y:S05]  /*bc40*/  WARPSYNC.COLLECTIVE R33, `(.L_x_174) ;  /* 0x0000000021087348 */ /* 0x000fea0003c00000 */
[----:B------:R-:W-:Y:S01]  /*bc50*/  VOTE.ANY P0, P0 ;  /* 0x0000000000ff7806 */ /* 0x000fe20000000100 */
[----:B------:R-:W-:-:S12]  /*bc60*/  ENDCOLLECTIVE ;  /* 0x000000000000791b */ /* 0x000fd80003800000 */
.L_x_174:
[----:B------:R-:W-:Y:S05]  /*bc70*/  BSYNC B0 ;  /* 0x0000000000007941 */ /* 0x000fea0003800000 */
.L_x_173:
[----:B------:R-:W-:Y:S05]  /*bc80*/  BRA `(.L_x_175) ;  /* 0xffffffd000387947 */ /* 0x000fea000383ffff */
.L_x_85:
[----:B------:R-:W-:Y:S01]  /*bc90*/  BSSY B0, `(.L_x_176) ;  /* 0x0000006000007945 */ /* 0x000fe20003800000 */
[----:B------:R-:W-:Y:S01]  /*bca0*/  PLOP3.LUT P0, PT, P0, PT, PT, 0x8, 0x80 ;  /* 0x000000000080781c */ /* 0x000fe2000070e170 */
[----:B------:R-:W-:-:S12]  /*bcb0*/  IMAD.MOV.U32 R33, RZ, RZ, -0x1 ;  /* 0xffffffffff217424 */ /* 0x000fd800078e00ff */
[----:B------:R-:W-:Y:S05]  /*bcc0*/  WARPSYNC.COLLECTIVE R33, `(.L_x_177) ;  /* 0x0000000021087348 */ /* 0x000fea0003c00000 */
[----:B------:R-:W-:Y:S01]  /*bcd0*/  VOTE.ANY R33, PT, P0 ;  /* 0x0000000000217806 */ /* 0x000fe200000e0100 */
[----:B------:R-:W-:Y:S06]  /*bce0*/  ENDCOLLECTIVE ;  /* 0x000000000000791b */ /* 0x000fec0003800000 */
.L_x_177:
[----:B------:R-:W-:Y:S05]  /*bcf0*/  BSYNC B0 ;  /* 0x0000000000007941 */ /* 0x000fea0003800000 */
.L_x_176:
        /* <DEDUP_REMOVED lines=11> */
.L_x_178:
[----:B------:R-:W-:Y:S01]  /*bdb0*/  IMAD.MOV.U32 R52, RZ, RZ, R29 ;  /* 0x000000ffff347224 */ /* 0x000fe200078e001d */
[----:B------:R-:W-:Y:S06]  /*bdc0*/  BRA `(.L_x_179) ;  /* 0xffffffd000207947 */ /* 0x000fec000383ffff */
.L_x_88:
[----:B------:R-:W-:Y:S01]  /*bdd0*/  BSSY B0, `(.L_x_180) ;  /* 0x0000007000007945 */ /* 0x000fe20003800000 */
[----:B--2---:R-:W-:Y:S02]  /*bde0*/  IMAD.MOV.U32 R29, RZ, RZ, 0x2 ;  /* 0x00000002ff1d7424 */ /* 0x004fe400078e00ff */
[----:B------:R-:W-:Y:S02]  /*bdf0*/  IMAD.MOV.U32 R28, RZ, RZ, R45 ;  /* 0x000000ffff1c7224 */ /* 0x000fe400078e002d */
[----:B------:R-:W-:-:S07]  /*be00*/  IMAD.MOV.U32 R33, RZ, RZ, -0x1 ;  /* 0xffffffffff217424 */ /* 0x000fce00078e00ff */
[----:B-1----:R-:W-:Y:S05]  /*be10*/  WARPSYNC.COLLECTIVE R33, `(.L_x_181) ;  /* 0x0000000021087348 */ /* 0x002fea0003c00000 */
[----:B------:R0:W2:Y:S02]  /*be20*/  SHFL.DOWN P0, R29, R34, R29, R28 ;  /* 0x0800001d221d7389 */ /* 0x0000a4000000001c */
[----:B012---:R-:W-:Y:S05]  /*be30*/  ENDCOLLECTIVE ;  /* 0x000000000000791b */ /* 0x007fea0003800000 */
.L_x_181:
[----:B------:R-:W-:Y:S05]  /*be40*/  BSYNC B0 ;  /* 0x0000000000007941 */ /* 0x000fea0003800000 */
.L_x_180:
[----:B------:R-:W-:Y:S05]  /*be50*/  BRA `(.L_x_182) ;  /* 0xffffffd000447947 */ /* 0x000fea000383ffff */
.L_x_91:
[----:B------:R-:W-:Y:S01]  /*be60*/  BSSY B0, `(.L_x_183) ;  /* 0x0000007000007945 */ /* 0x000fe20003800000 */
[----:B--23--:R-:W-:Y:S02]  /*be70*/  IMAD.MOV.U32 R29, RZ, RZ, 0x4 ;  /* 0x00000004ff1d7424 */ /* 0x00cfe400078e00ff */
[----:B------:R-:W-:Y:S02]  /*be80*/  IMAD.MOV.U32 R28, RZ, RZ, R45 ;  /* 0x000000ffff1c7224 */ /* 0x000fe400078e002d */
[----:B------:R-:W-:-:S07]  /*be90*/  IMAD.MOV.U32 R33, RZ, RZ, -0x1 ;  /* 0xffffffffff217424 */ /* 0x000fce00078e00ff */
[----:B-1----:R-:W-:Y:S05]  /*bea0*/  WARPSYNC.COLLECTIVE R33, `(.L_x_184) ;  /* 0x0000000021087348 */ /* 0x002fea0003c00000 */
[----:B------:R0:W2:Y:S02]  /*beb0*/  SHFL.DOWN P0, R29, R34, R29, R28 ;  /* 0x0800001d221d7389 */ /* 0x0000a4000000001c */
[----:B012---:R-:W-:Y:S05]  /*bec0*/  ENDCOLLECTIVE ;  /* 0x000000000000791b */ /* 0x007fea0003800000 */
.L_x_184:
[----:B------:R-:W-:Y:S05]  /*bed0*/  BSYNC B0 ;  /* 0x0000000000007941 */ /* 0x000fea0003800000 */
.L_x_183:
[----:B------:R-:W-:Y:S05]  /*bee0*/  BRA `(.L_x_185) ;  /* 0xffffffd0006c7947 */ /* 0x000fea000383ffff */
.L_x_94:
[----:B------:R-:W-:Y:S01]  /*bef0*/  BSSY B0, `(.L_x_186) ;  /* 0x0000007000007945 */ /* 0x000fe20003800000 */
[----:B--23--:R-:W-:Y:S02]  /*bf00*/  IMAD.MOV.U32 R29, RZ, RZ, 0x8 ;  /* 0x00000008ff1d7424 */ /* 0x00cfe400078e00ff */
[----:B------:R-:W-:Y:S02]  /*bf10*/  IMAD.MOV.U32 R28, RZ, RZ, R45 ;  /* 0x000000ffff1c7224 */ /* 0x000fe400078e002d */
[----:B------:R-:W-:-:S07]  /*bf20*/  IMAD.MOV.U32 R33, RZ, RZ, -0x1 ;  /* 0xffffffffff217424 */ /* 0x000fce00078e00ff */
[----:B-1----:R-:W-:Y:S05]  /*bf30*/  WARPSYNC.COLLECTIVE R33, `(.L_x_187) ;  /* 0x0000000021087348 */ /* 0x002fea0003c00000 */
[----:B------:R0:W2:Y:S02]  /*bf40*/  SHFL.DOWN P0, R29, R34, R29, R28 ;  /* 0x0800001d221d7389 */ /* 0x0000a4000000001c */
[----:B012---:R-:W-:Y:S05]  /*bf50*/  ENDCOLLECTIVE ;  /* 0x000000000000791b */ /* 0x007fea0003800000 */
.L_x_187:
[----:B------:R-:W-:Y:S05]  /*bf60*/  BSYNC B0 ;  /* 0x0000000000007941 */ /* 0x000fea0003800000 */
.L_x_186:
[----:B------:R-:W-:Y:S05]  /*bf70*/  BRA `(.L_x_188) ;  /* 0xffffffd000947947 */ /* 0x000fea000383ffff */
.L_x_97:
[----:B------:R-:W-:Y:S01]  /*bf80*/  BSSY B0, `(.L_x_189) ;  /* 0x0000009000007945 */ /* 0x000fe20003800000 */
[----:B0-----:R-:W-:Y:S02]  /*bf90*/  IMAD.MOV.U32 R34, RZ, RZ, R29 ;  /* 0x000000ffff227224 */ /* 0x001fe400078e001d */
[----:B-1----:R-:W-:Y:S02]  /*bfa0*/  VIADD R52, R49, 0x10 ;  /* 0x0000001031347836 */ /* 0x002fe40000000000 */
[----:B------:R-:W-:Y:S02]  /*bfb0*/  IMAD.MOV.U32 R29, RZ, RZ, 0x10 ;  /* 0x00000010ff1d7424 */ /* 0x000fe400078e00ff */
[----:B------:R-:W-:Y:S02]  /*bfc0*/  IMAD.MOV.U32 R28, RZ, RZ, R45 ;  /* 0x000000ffff1c7224 */ /* 0x000fe400078e002d */
[----:B------:R-:W-:-:S07]  /*bfd0*/  IMAD.MOV.U32 R33, RZ, RZ, -0x1 ;  /* 0xffffffffff217424 */ /* 0x000fce00078e00ff */
[----:B------:R-:W-:Y:S05]  /*bfe0*/  WARPSYNC.COLLECTIVE R33, `(.L_x_190) ;  /* 0x0000000021087348 */ /* 0x000fea0003c00000 */
[----:B------:R0:W1:Y:S02]  /*bff0*/  SHFL.DOWN P0, R29, R34, R29, R28 ;  /* 0x0800001d221d7389 */ /* 0x000064000000001c */
[----:B01----:R-:W-:Y:S05]  /*c000*/  ENDCOLLECTIVE ;  /* 0x000000000000791b */ /* 0x003fea0003800000 */
.L_x_190:
[----:B------:R-:W-:Y:S05]  /*c010*/  BSYNC B0 ;  /* 0x0000000000007941 */ /* 0x000fea0003800000 */
.L_x_189:
        /* <DEDUP_REMOVED lines=25> */
.L_x_191:
[----:B------:R-:W-:Y:S05]  /*c1b0*/  BRA `(.L_x_192) ;  /* 0xffffffd000a87947 */ /* 0x000fea000383ffff */
.L_x_193:
        /* <DEDUP_REMOVED lines=12> */
.L_x_1262:


//--------------------- .text._ZN3cub18CUB_300001_SM_10006detail4scan20DeviceScanInitKernelINS0_13ScanTileStateItLb1EEEEEvT_i --------------------------
	.section	.text._ZN3cub18CUB_300001_SM_10006detail4scan20DeviceScanInitKernelINS0_13ScanTileStateItLb1EEEEEvT_i,"ax",@progbits
	.align	128
        .global         _ZN3cub18CUB_300001_SM_10006detail4scan20DeviceScanInitKernelINS0_13ScanTileStateItLb1EEEEEvT_i
        .type           _ZN3cub18CUB_300001_SM_10006detail4scan20DeviceScanInitKernelINS0_13ScanTileStateItLb1EEEEEvT_i,@function
        .size           _ZN3cub18CUB_300001_SM_10006detail4scan20DeviceScanInitKernelINS0_13ScanTileStateItLb1EEEEEvT_i,(.L_x_1263 - _ZN3cub18CUB_300001_SM_10006detail4scan20DeviceScanInitKernelINS0_13ScanTileStateItLb1EEEEEvT_i)
        .other          _ZN3cub18CUB_300001_SM_10006detail4scan20DeviceScanInitKernelINS0_13ScanTileStateItLb1EEEEEvT_i,@"STO_CUDA_ENTRY STV_DEFAULT"
_ZN3cub18CUB_300001_SM_10006detail4scan20DeviceScanInitKernelINS0_13ScanTileStateItLb1EEEEEvT_i:
.text._ZN3cub18CUB_300001_SM_10006detail4scan20DeviceScanInitKernelINS0_13ScanTileStateItLb1EEEEEvT_i:
[----:B------:R-:W-:Y:S01]  /*0000*/  LDC R1, c[0x0][0x37c] ;  /* 0x0000df00ff017b82 */ /* 0x000fe20000000800 */
[----:B------:R-:W0:Y:S07]  /*0010*/  S2R R0, SR_TID.X ;  /* 0x0000000000007919 */ /* 0x000e2e0000002100 */
[----:B------:R-:W1:Y:S01]  /*0020*/  S2UR UR6, SR_CTAID.X ;  /* 0x00000000000679c3 */ /* 0x000e620000002500 */
[----:B------:R-:W2:Y:S07]  /*0030*/  LDCU UR4, c[0x0][0x388] ;  /* 0x00007100ff0477ac */ /* 0x000eae0008000800 */
[----:B------:R-:W1:Y:S01]  /*0040*/  LDC R5, c[0x0][0x360] ;  /* 0x0000d800ff057b82 */ /* 0x000e620000000800 */
[----:B0-----:R-:W-:Y:S01]  /*0050*/  ISETP.GT.U32.AND P0, PT, R0, 0x1f, PT ;  /* 0x0000001f0000780c */ /* 0x001fe20003f04070 */
[----:B-1----:R-:W-:-:S03]  /*0060*/  IMAD R5, R5, UR6, R0 ;  /* 0x0000000605057c24 */ /* 0x002fc6000f8e0200 */
[----:B------:R-:W-:Y:S02]  /*0070*/  ISETP.NE.OR P0, PT, RZ, UR6, P0 ;  /* 0x00000006ff007c0c */ /* 0x000fe40008705670 */
[----:B--2---:R-:W-:Y:S01]  /*0080*/  ISETP.GE.AND P1, PT, R5, UR4, PT ;  /* 0x0000000405007c0c */ /* 0x004fe2000bf26270 */
[----:B------:R-:W0:-:S12]  /*0090*/  LDCU.64 UR4, c[0x0][0x358] ;  /* 0x00006b00ff0477ac */ /* 0x000e180008000a00 */
[----:B------:R-:W1:Y:S02]  /*00a0*/  @!P1 LDC.64 R2, c[0x0][0x380] ;  /* 0x0000e000ff029b82 */ /* 0x000e640000000a00 */
[----:B-1----:R-:W-:Y:S01]  /*00b0*/  @!P1 IMAD.WIDE R2, R5, 0x4, R2 ;  /* 0x0000000405029825 */ /* 0x002fe200078e0202 */
[----:B------:R-:W-:-:S05]  /*00c0*/  @!P1 MOV R5, 0x63 ;  /* 0x0000006300059802 */ /* 0x000fca0000000f00 */
[----:B0-----:R0:W-:Y:S01]  /*00d0*/  @!P1 STG.E desc[UR4][R2.64+0x80], R5 ;  /* 0x0000800502009986 */ /* 0x0011e2000c101904 */
[----:B------:R-:W-:Y:S05]  /*00e0*/  @P0 EXIT ;  /* 0x000000000000094d */ /* 0x000fea0003800000 */
[----:B0-----:R-:W0:Y:S02]  /*00f0*/  LDC.64 R2, c[0x0][0x380] ;  /* 0x0000e000ff027b82 */ /* 0x001e240000000a00 */
[----:B0-----:R-:W-:-:S05]  /*0100*/  IMAD.WIDE.U32 R2, R0, 0x4, R2 ;  /* 0x0000000400027825 */ /* 0x001fca00078e0002 */
[----:B------:R-:W-:Y:S01]  /*0110*/  STG.E desc[UR4][R2.64], RZ ;  /* 0x000000ff02007986 */ /* 0x000fe2000c101904 */
[----:B------:R-:W-:Y:S05]  /*0120*/  EXIT ;  /* 0x000000000000794d */ /* 0x000fea0003800000 */
.L_x_194:
        /* <DEDUP_REMOVED lines=13> */
.L_x_1263:


//--------------------- .text._ZN3cub18CUB_300001_SM_10006detail6select23DeviceSelectSweepKernelINS2_10policy_hubI5tokenNS0_8NullTypeElLb0ELNS0_10SelectImplE2EE10Policy1000EPS5_PS6_SA_PmNS0_13ScanTileStateIiLb1EEE8IsIgnoreS6_iNS2_19streaming_context_tIlLb1EEELS7_2EEEvT0_T1_T2_T3_T4_T5_T6_T7_iT8_NS1_7vsmem_tE --------------------------
	.section	.text._ZN3cub18CUB_300001_SM_10006detail6select23DeviceSelectSweepKernelINS2_10policy_hubI5tokenNS0_8NullTypeElLb0ELNS0_10SelectImplE2EE10Policy1000EPS5_PS6_SA_PmNS0_13ScanTileStateIiLb1EEE8IsIgnoreS6_iNS2_19streaming_context_tIlLb1EEELS7_2EEEvT0_T1_T2_T3_T4_T5_T6_T7_iT8_NS1_7vsmem_tE,"ax",@progbits
	.align	128
        .global         _ZN3cub18CUB_300001_SM_10006detail6select23DeviceSelectSweepKernelINS2_10policy_hubI5tokenNS0_8NullTypeElLb0ELNS0_10SelectImplE2EE10Policy1000EPS5_PS6_SA_PmNS0_13ScanTileStateIiLb1EEE8IsIgnoreS6_iNS2_19streaming_context_tIlLb1EEELS7_2EEEvT0_T1_T2_T3_T4_T5_T6_T7_iT8_NS1_7vsmem_tE
        .type           _ZN3cub18CUB_300001_SM_10006detail6select23DeviceSelectSweepKernelINS2_10policy_hubI5tokenNS0_8NullTypeElLb0ELNS0_10SelectImplE2EE10Policy1000EPS5_PS6_SA_PmNS0_13ScanTileStateIiLb1EEE8IsIgnoreS6_iNS2_19streaming_context_tIlLb1EEELS7_2EEEvT0_T1_T2_T3_T4_T5_T6_T7_iT8_NS1_7vsmem_tE,@function
        .size           _ZN3cub18CUB_300001_SM_10006detail6select23DeviceSelectSweepKernelINS2_10policy_hubI5tokenNS0_8NullTypeElLb0ELNS0_10SelectImplE2EE10Policy1000EPS5_PS6_SA_PmNS0_13ScanTileStateIiLb1EEE8IsIgnoreS6_iNS2_19streaming_context_tIlLb1EEELS7_2EEEvT0_T1_T2_T3_T4_T5_T6_T7_iT8_NS1_7vsmem_tE,(.L_x_1264 - _ZN3cub18CUB_300001_SM_10006detail6select23DeviceSelectSweepKernelINS2_10policy_hubI5tokenNS0_8NullTypeElLb0ELNS0_10SelectImplE2EE10Policy1000EPS5_PS6_SA_PmNS0_13ScanTileStateIiLb1EEE8IsIgnoreS6_iNS2_19streaming_context_tIlLb1EEELS7_2EEEvT0_T1_T2_T3_T4_T5_T6_T7_iT8_NS1_7vsmem_tE)
        .other          _ZN3cub18CUB_300001_SM_10006detail6select23DeviceSelectSweepKernelINS2_10policy_hubI5tokenNS0_8NullTypeElLb0ELNS0_10SelectImplE2EE10Policy1000EPS5_PS6_SA_PmNS0_13ScanTileStateIiLb1EEE8IsIgnoreS6_iNS2_19streaming_context_tIlLb1EEELS7_2EEEvT0_T1_T2_T3_T4_T5_T6_T7_iT8_NS1_7vsmem_tE,@"STO_CUDA_ENTRY STV_DEFAULT"
_ZN3cub18CUB_300001_SM_10006detail6select23DeviceSelectSweepKernelINS2_10policy_hubI5tokenNS0_8NullTypeElLb0ELNS0_10SelectImplE2EE10Policy1000EPS5_PS6_SA_PmNS0_13ScanTileStateIiLb1EEE8IsIgnoreS6_iNS2_19streaming_context_tIlLb1EEELS7_2EEEvT0_T1_T2_T3_T4_T5_T6_T7_iT8_NS1_7vsmem_tE:
.text._ZN3cub18CUB_300001_SM_10006detail6select23DeviceSelectSweepKernelINS2_10policy_hubI5tokenNS0_8NullTypeElLb0ELNS0_10SelectImplE2EE10Policy1000EPS5_PS6_SA_PmNS0_13ScanTileStateIiLb1EEE8IsIgnoreS6_iNS2_19streaming_context_tIlLb1EEELS7_2EEEvT0_T1_T2_T3_T4_T5_T6_T7_iT8_NS1_7vsmem_tE:
[----:B------:R-:W-:Y:S01]  /*0000*/  LDC R1, c[0x0][0x37c] ;  /* 0x0000df00ff017b82 */ /* 0x000fe20000000800 */
[----:B------:R-:W0:Y:S07]  /*0010*/  S2R R0, SR_CTAID.Y ;  /* 0x0000000000007919 */ /* 0x000e2e0000002600 */
[----:B------:R-:W0:Y:S01]  /*0020*/  S2UR UR5, SR_CTAID.X ;  /* 0x00000000000579c3 */ /* 0x000e220000002500 */
[----:B------:R-:W1:Y:S01]  /*0030*/  LDCU UR4, c[0x0][0x3b0] ;  /* 0x00007600ff0477ac */ /* 0x000e620008000800 */
[----:B------:R-:W2:Y:S06]  /*0040*/  LDCU.64 UR6, c[0x0][0x358] ;  /* 0x00006b00ff0677ac */ /* 0x000eac0008000a00 */
[----:B------:R-:W0:Y:S01]  /*0050*/  LDC R17, c[0x0][0x374] ;  /* 0x0000dd00ff117b82 */ /* 0x000e220000000800 */
[----:B-1----:R-:W-:Y:S01]  /*0060*/  UIADD3 UR4, UPT, UPT, UR4, -0x1, URZ ;  /* 0xffffffff04047890 */ /* 0x002fe2000fffe0ff */
[----:B0-----:R-:W-:-:S04]  /*0070*/  IMAD R17, R17, UR5, R0 ;  /* 0x0000000511117c24 */ /* 0x001fc8000f8e0200 */
[C---:B------:R-:W-:Y:S01]  /*0080*/  IMAD.SHL.U32 R0, R17.reuse, 0x200, RZ ;  /* 0x0000020011007824 */ /* 0x040fe200078e00ff */
[----:B------:R-:W-:-:S13]  /*0090*/  ISETP.GE.AND P0, PT, R17, UR4, PT ;  /* 0x0000000411007c0c */ /* 0x000fda000bf06270 */
[----:B--2---:R-:W-:Y:S05]  /*00a0*/  @P0 BRA `(.L_x_195) ;  /* 0x0000003c00b00947 */ /* 0x004fea0003800000 */
[----:B------:R-:W-:-:S13]  /*00b0*/  ISETP.NE.AND P0, PT, R17, RZ, PT ;  /* 0x000000ff1100720c */ /* 0x000fda0003f05270 */
[----:B------:R-:W-:Y:S05]  /*00c0*/  @P0 BRA `(.L_x_196) ;  /* 0x0000001800700947 */ /* 0x000fea0003800000 */
[----:B------:R-:W0:Y:S01]  /*00d0*/  S2R R8, SR_TID.X ;  /* 0x0000000000087919 */ /* 0x000e220000002100 */
[----:B------:R-:W1:Y:S01]  /*00e0*/  LDCU.U8 UR8, c[0x0][0x3b8] ;  /* 0x00007700ff0877ac */ /* 0x000e620008000000 */
[----:B------:R-:W2:Y:S01]  /*00f0*/  LDC.64 R2, c[0x0][0x380] ;  /* 0x0000e000ff027b82 */ /* 0x000ea20000000a00 */
[----:B------:R-:W3:Y:S01]  /*0100*/  LDCU.64 UR10, c[0x0][0x3c8] ;  /* 0x00007900ff0a77ac */ /* 0x000ee20008000a00 */
[----:B-1----:R-:W-:-:S04]  /*0110*/  UISETP.NE.AND UP0, UPT, UR8, URZ, UPT ;  /* 0x000000ff0800728c */ /* 0x002fc8000bf05270 */
[----:B---3--:R-:W-:Y:S02]  /*0120*/  USEL UR4, UR10, URZ, !UP0 ;  /* 0x000000ff0a047287 */ /* 0x008fe4000c000000 */
[----:B------:R-:W-:Y:S01]  /*0130*/  USEL UR5, UR11, URZ, !UP0 ;  /* 0x000000ff0b057287 */ /* 0x000fe2000c000000 */
[----:B0-----:R-:W-:-:S05]  /*0140*/  IMAD.SHL.U32 R9, R8, 0x4, RZ ;  /* 0x0000000408097824 */ /* 0x001fca00078e00ff */
[----:B------:R-:W-:-:S04]  /*0150*/  IADD3 R5, P0, P1, R9, UR4, R0 ;  /* 0x0000000409057c10 */ /* 0x000fc8000f91e000 */
[----:B------:R-:W-:Y:S01]  /*0160*/  IADD3.X R0, PT, PT, RZ, UR5, RZ, P0, P1 ;  /* 0x00000005ff007c10 */ /* 0x000fe200087e24ff */
[----:B--2---:R-:W-:-:S04]  /*0170*/  IMAD.WIDE.U32 R2, R5, 0x9, R2 ;  /* 0x0000000905027825 */ /* 0x004fc800078e0002 */
[----:B------:R-:W-:-:S04]  /*0180*/  IMAD R5, R0, 0x9, RZ ;  /* 0x0000000900057824 */ /* 0x000fc800078e02ff */
[----:B------:R-:W-:-:S05]  /*0190*/  IMAD.IADD R3, R3, 0x1, R5 ;  /* 0x0000000103037824 */ /* 0x000fca00078e0205 */
[----:B------:R-:W2:Y:S04]  /*01a0*/  LDG.E.U8 R25, desc[UR6][R2.64+0x6] ;  /* 0x0000060602197981 */ /* 0x000ea8000c1e1100 */
[----:B------:R-:W2:Y:S04]  /*01b0*/  LDG.E.U8 R28, desc[UR6][R2.64+0x7] ;  /* 0x00000706021c7981 */ /* 0x000ea8000c1e1100 */
[----:B------:R-:W3:Y:S04]  /*01c0*/  LDG.E.U8 R17, desc[UR6][R2.64+0x2] ;  /* 0x0000020602117981 */ /* 0x000ee8000c1e1100 */
[----:B------:R-:W3:Y:S04]  /*01d0*/  LDG.E.U8 R24, desc[UR6][R2.64+0x3] ;  /* 0x0000030602187981 */ /* 0x000ee8000c1e1100 */
[----:B------:R-:W4:Y:S04]  /*01e0*/  LDG.E.U8 R13, desc[UR6][R2.64] ;  /* 0x00000006020d7981 */ /* 0x000f28000c1e1100 */
[----:B------:R-:W4:Y:S04]  /*01f0*/  LDG.E.U8 R22, desc[UR6][R2.64+0x1] ;  /* 0x0000010602167981 */ /* 0x000f28000c1e1100 */
[----:B------:R-:W5:Y:S04]  /*0200*/  LDG.E.U8 R23, desc[UR6][R2.64+0x4] ;  /* 0x0000040602177981 */ /* 0x000f68000c1e1100 */
        /* <DEDUP_REMOVED lines=22> */
[----:B------:R-:W5:Y:S01]  /*0370*/  LDG.E.U8 R30, desc[UR6][R2.64+0x1e] ;  /* 0x00001e06021e7981 */ /* 0x000f62000c1e1100 */
[----:B--2---:R-:W-:-:S03]  /*0380*/  IMAD R35, R28, 0x100, R25 ;  /* 0x000001001c237824 */ /* 0x004fc600078e0219 */
[----:B------:R-:W2:Y:S04]  /*0390*/  LDG.E.U8 R28, desc[UR6][R2.64+0x1c] ;  /* 0x00001c06021c7981 */ /* 0x000ea8000c1e1100 */
[----:B------:R-:W2:Y:S01]  /*03a0*/  LDG.E.U8 R25, desc[UR6][R2.64+0x18] ;  /* 0x0000180602197981 */ /* 0x000ea2000c1e1100 */
[----:B---3--:R-:W-:-:S03]  /*03b0*/  IMAD R24, R24, 0x100, R17 ;  /* 0x0000010018187824 */ /* 0x008fc600078e0211 */
[----:B------:R-:W3:Y:S01]  /*03c0*/  LDG.E.U8 R17, desc[UR6][R2.64+0x21] ;  /* 0x0000210602117981 */ /* 0x000ee2000c1e1100 */
[----:B----4-:R-:W-:-:S04]  /*03d0*/  IMAD R13, R22, 0x100, R13 ;  /* 0x00000100160d7824 */ /* 0x010fc800078e020d */
[----:B------:R-:W-:Y:S02]  /*03e0*/  IMAD.U32 R13, R24, 0x10000, R13 ;  /* 0x00010000180d7824 */ /* 0x000fe400078e000d */
[----:B------:R-:W4:Y:S01]  /*03f0*/  LDG.E.U8 R24, desc[UR6][R2.64+0x17] ;  /* 0x0000170602187981 */ /* 0x000f22000c1e1100 */
[----:B-----5:R-:W-:-:S03]  /*0400*/  IMAD R22, R26, 0x100, R23 ;  /* 0x000001001a167824 */ /* 0x020fc600078e0217 */
[----:B------:R-:W4:Y:S04]  /*0410*/  LDG.E.U8 R23, desc[UR6][R2.64+0x16] ;  /* 0x0000160602177981 */ /* 0x000f28000c1e1100 */
[----:B------:R0:W5:Y:S01]  /*0420*/  LDG.E.U8 R26, desc[UR6][R2.64+0x19] ;  /* 0x00001906021a7981 */ /* 0x000162000c1e1100 */
[----:B------:R-:W-:Y:S02]  /*0430*/  IMAD R15, R15, 0x100, R14 ;  /* 0x000001000f0f7824 */ /* 0x000fe400078e020e */
[----:B------:R-:W-:Y:S01]  /*0440*/  IMAD R18, R19, 0x100, R18 ;  /* 0x0000010013127824 */ /* 0x000fe200078e0212 */
[----:B------:R-:W-:-:S03]  /*0450*/  ISETP.NE.AND P0, PT, R0, RZ, PT ;  /* 0x000000ff0000720c */ /* 0x000fc60003f05270 */
[----:B------:R-:W-:Y:S01]  /*0460*/  IMAD.U32 R15, R18, 0x10000, R15 ;  /* 0x00010000120f7824 */ /* 0x000fe200078e000f */
[----:B------:R-:W-:Y:S02]  /*0470*/  ISETP.NE.AND P3, PT, R10, RZ, PT ;  /* 0x000000ff0a00720c */ /* 0x000fe40003f65270 */
[----:B------:R-:W-:Y:S02]  /*0480*/  SEL R18, RZ, 0x1, !P0 ;  /* 0x00000001ff127807 */ /* 0x000fe40004000000 */
[----:B------:R-:W-:Y:S02]  /*0490*/  ISETP.NE.AND P1, PT, R11, RZ, PT ;  /* 0x000000ff0b00720c */ /* 0x000fe40003f25270 */
[----:B------:R-:W-:Y:S01]  /*04a0*/  SEL R19, RZ, 0x1, !P3 ;  /* 0x00000001ff137807 */ /* 0x000fe20005800000 */
[----:B------:R-:W-:Y:S01]  /*04b0*/  IMAD.U32 R14, R35, 0x10000, R22 ;  /* 0x00010000230e7824 */ /* 0x000fe200078e0016 */
[----:B------:R-:W-:Y:S01]  /*04c0*/  ISETP.NE.AND P2, PT, R12, RZ, PT ;  /* 0x000000ff0c00720c */ /* 0x000fe20003f45270 */
[----:B------:R-:W-:Y:S01]  /*04d0*/  IMAD R35, R21, 0x100, R20 ;  /* 0x0000010015237824 */ /* 0x000fe200078e0214 */
[----:B------:R-:W-:Y:S01]  /*04e0*/  SEL R20, RZ, 0x1, !P1 ;  /* 0x00000001ff147807 */ /* 0x000fe20004800000 */
[----:B------:R-:W-:-:S04]  /*04f0*/  IMAD.IADD R21, R18, 0x1, R19 ;  /* 0x0000000112157824 */ /* 0x000fc800078e0213 */
[----:B------:R-:W-:-:S04]  /*0500*/  IMAD.IADD R22, R20, 0x1, R21 ;  /* 0x0000000114167824 */ /* 0x000fc800078e0215 */
[----:B0-----:R-:W-:Y:S02]  /*0510*/  VIADD R2, R22, 0x1 ;  /* 0x0000000116027836 */ /* 0x001fe40000000000 */
[----:B------:R-:W-:Y:S02]  /*0520*/  @!P2 IMAD.MOV R2, RZ, RZ, R22 ;  /* 0x000000ffff02a224 */ /* 0x000fe400078e0216 */
[----:B------:R-:W-:-:S03]  /*0530*/  IMAD R16, R33, 0x100, R16 ;  /* 0x0000010021107824 */ /* 0x000fc600078e0210 */
[----:B------:R-:W0:Y:S01]  /*0540*/  SHFL.UP P4, R33, R2, 0x1, RZ ;  /* 0x0420000002217989 */ /* 0x000e2200000800ff */
[----:B------:R-:W-:Y:S02]  /*0550*/  IMAD.U32 R16, R16, 0x10000, R35 ;  /* 0x0001000010107824 */ /* 0x000fe400078e0023 */
[----:B0-----:R-:W-:-:S05]  /*0560*/  @P4 IMAD.IADD R33, R33, 0x1, R2 ;  /* 0x0000000121214824 */ /* 0x001fca00078e0202 */
[----:B------:R-:W0:Y:S02]  /*0570*/  SHFL.UP P4, R35, R33, 0x2, RZ ;  /* 0x0440000021237989 */ /* 0x000e2400000800ff */
[----:B0-----:R-:W-:-:S05]  /*0580*/  @P4 IMAD.IADD R35, R33, 0x1, R35 ;  /* 0x0000000121234824 */ /* 0x001fca00078e0223 */
[----:B------:R-:W0:Y:S01]  /*0590*/  SHFL.UP P4, R37, R35, 0x4, RZ ;  /* 0x0480000023257989 */ /* 0x000e2200000800ff */
[----:B------:R-:W-:Y:S02]  /*05a0*/  IMAD R4, R5, 0x100, R4 ;  /* 0x0000010005047824 */ /* 0x000fe400078e0204 */
[----:B------:R-:W1:Y:S01]  /*05b0*/  S2R R5, SR_LANEID ;  /* 0x0000000000057919 */ /* 0x000e620000000000 */
[----:B------:R-:W-:Y:S02]  /*05c0*/  IMAD R7, R7, 0x100, R6 ;  /* 0x0000010007077824 */ /* 0x000fe400078e0206 */
[----:B0-----:R-:W-:-:S05]  /*05d0*/  @P4 IMAD.IADD R37, R35, 0x1, R37 ;  /* 0x0000000123254824 */ /* 0x001fca00078e0225 */
[----:B------:R-:W0:Y:S01]  /*05e0*/  SHFL.UP P4, R3, R37, 0x8, RZ ;  /* 0x0500000025037989 */ /* 0x000e2200000800ff */
[----:B------:R-:W0:Y:S01]  /*05f0*/  S2R R6, SR_CgaCtaId ;  /* 0x0000000000067919 */ /* 0x000e220000008800 */
[----:B-1----:R-:W-:Y:S01]  /*0600*/  ISETP.NE.AND P6, PT, R5, 0x1f, PT ;  /* 0x0000001f0500780c */ /* 0x002fe20003fc5270 */
[----:B0-----:R-:W-:-:S05]  /*0610*/  @P4 IMAD.IADD R3, R37, 0x1, R3 ;  /* 0x0000000125034824 */ /* 0x001fca00078e0203 */
[----:B------:R-:W0:Y:S01]  /*0620*/  SHFL.UP P5, R36, R3, 0x10, RZ ;  /* 0x0600000003247989 */ /* 0x000e2200000a00ff */
[----:B------:R-:W-:-:S04]  /*0630*/  MOV R33, 0x400 ;  /* 0x0000040000217802 */ /* 0x000fc80000000f00 */
[----:B------:R-:W-:Y:S02]  /*0640*/  LEA R33, R6, R33, 0x18 ;  /* 0x0000002106217211 */ /* 0x000fe400078ec0ff */
[----:B------:R-:W-:-:S05]  /*0650*/  SHF.R.U32.HI R6, RZ, 0x5, R8 ;  /* 0x00000005ff067819 */ /* 0x000fca0000011608 */
[C---:B------:R-:W-:Y:S02]  /*0660*/  @!P6 IMAD R37, R6.reuse, 0x4, R33 ;  /* 0x000000040625e824 */ /* 0x040fe400078e0221 */
[----:B0-----:R-:W-:Y:S01]  /*0670*/  @P5 IMAD.IADD R36, R3, 0x1, R36 ;  /* 0x0000000103245824 */ /* 0x001fe200078e0224 */
[----:B------:R-:W-:Y:S06]  /*0680*/  BAR.SYNC.DEFER_BLOCKING 0x0 ;  /* 0x0000000000007b1d */ /* 0x000fec0000010000 */
[----:B------:R-:W-:Y:S01]  /*0690*/  @!P6 STS [R37], R36 ;  /* 0x000000242500e388 */ /* 0x000fe20000000800 */
[----:B------:R-:W-:Y:S01]  /*06a0*/  ISETP.NE.AND P4, PT, R5, RZ, PT ;  /* 0x000000ff0500720c */ /* 0x000fe20003f85270 */
[----:B------:R-:W-:Y:S01]  /*06b0*/  IMAD.U32 R35, R7, 0x10000, R4 ;  /* 0x0001000007237824 */ /* 0x000fe200078e0004 */
[----:B------:R-:W-:-:S02]  /*06c0*/  ISETP.NE.AND P6, PT, R6, 0x2, PT ;  /* 0x000000020600780c */ /* 0x000fc40003fc5270 */
[----:B------:R-:W-:Y:S01]  /*06d0*/  ISETP.NE.AND P5, PT, R6, 0x3, PT ;  /* 0x000000030600780c */ /* 0x000fe20003fa5270 */
[----:B------:R-:W-:Y:S06]  /*06e0*/  BAR.SYNC.DEFER_BLOCKING 0x0 ;  /* 0x0000000000007b1d */ /* 0x000fec0000010000 */
[----:B------:R-:W0:Y:S01]  /*06f0*/  LDS.128 R4, [R33] ;  /* 0x0000000021047984 */ /* 0x000e220000000c00 */
[----:B------:R-:W-:Y:S02]  /*0700*/  IMAD.IADD R2, R36, 0x1, -R2 ;  /* 0x0000000124027824 */ /* 0x000fe400078e0a02 */
[----:B0-----:R-:W-:-:S05]  /*0710*/  IMAD.IADD R5, R4, 0x1, R5 ;  /* 0x0000000104057824 */ /* 0x001fca00078e0205 */
[----:B------:R-:W-:Y:S02]  /*0720*/  SEL R3, R5, R4, !P6 ;  /* 0x0000000405037207 */ /* 0x000fe40007000000 */
[----:B------:R-:W-:Y:S01]  /*0730*/  ISETP.NE.AND P6, PT, R8, RZ, PT ;  /* 0x000000ff0800720c */ /* 0x000fe20003fc5270 */
[----:B------:R-:W-:Y:S01]  /*0740*/  IMAD.IADD R6, R6, 0x1, R5 ;  /* 0x0000000106067824 */ /* 0x000fe200078e0205 */
[----:B------:R-:W-:Y:S02]  /*0750*/  SEL R4, R2, RZ, P4 ;  /* 0x000000ff02047207 */ /* 0x000fe40002000000 */
[----:B------:R-:W-:Y:S02]  /*0760*/  ISETP.GE.U32.AND P4, PT, R8, 0x20, PT ;  /* 0x000000200800780c */ /* 0x000fe40003f86070 */
[----:B------:R-:W-:Y:S01]  /*0770*/  SEL R3, R6, R3, !P5 ;  /* 0x0000000306037207 */ /* 0x000fe20006800000 */
[----:B------:R-:W-:-:S03]  /*0780*/  IMAD.IADD R7, R7, 0x1, R6 ;  /* 0x0000000107077824 */ /* 0x000fc600078e0206 */
[----:B------:R-:W-:-:S03]  /*0790*/  SEL R5, R3, RZ, P4 ;  /* 0x000000ff03057207 */ /* 0x000fc60002000000 */
[----:B------:R-:W0:Y:S01]  /*07a0*/  @!P6 LDC.64 R2, c[0x0][0x3a0] ;  /* 0x0000e800ff02eb82 */ /* 0x000e220000000a00 */
[----:B--2---:R-:W-:Y:S02]  /*07b0*/  IMAD R27, R28, 0x100, R27 ;  /* 0x000001001c1b7824 */ /* 0x004fe400078e021b */
[----:B------:R-:W-:Y:S01]  /*07c0*/  IMAD.IADD R28, R5, 0x1, R4 ;  /* 0x00000001051c7824 */ /* 0x000fe200078e0204 */
[----:B------:R-:W-:Y:S01]  /*07d0*/  IADD3 R5, PT, PT, -R7, 0x200, RZ ;  /* 0x0000020007057810 */ /* 0x000fe20007ffe1ff */
[----:B---3--:R-:W-:-:S03]  /*07e0*/  IMAD R34, R34, 0x100, R17 ;  /* 0x0000010022227824 */ /* 0x008fc600078e0211 */
[C---:B------:R-:W-:Y:S01]  /*07f0*/  IADD3 R21, PT, PT, R9.reuse, -R21, -R28 ;  /* 0x8000001509157210 */ /* 0x040fe20007ffe81c */
[----:B------:R-:W-:Y:S01]  /*0800*/  IMAD.IADD R6, R28, 0x1, R5 ;  /* 0x000000011c067824 */ /* 0x000fe200078e0205 */
[C---:B------:R-:W-:Y:S02]  /*0810*/  IADD3 R17, PT, PT, R9.reuse, -R28, -R18 ;  /* 0x8000001c09117210 */ /* 0x040fe40007ffe812 */
[C-C-:B------:R-:W-:Y:S01]  /*0820*/  IADD3 R22, PT, PT, R9.reuse, -R22, -R28.reuse ;  /* 0x8000001609167210 */ /* 0x140fe20007ffe81c */
[----:B------:R-:W-:Y:S02]  /*0830*/  IMAD.IADD R9, R9, 0x1, -R28 ;  /* 0x0000000109097824 */ /* 0x000fe400078e0a1c */
[----:B----4-:R-:W-:Y:S02]  /*0840*/  IMAD R23, R24, 0x100, R23 ;  /* 0x0000010018177824 */ /* 0x010fe400078e0217 */
[----:B------:R-:W-:Y:S02]  /*0850*/  IMAD.IADD R24, R18, 0x1, R6 ;  /* 0x0000000112187824 */ /* 0x000fe400078e0206 */
[----:B------:R-:W-:Y:S01]  /*0860*/  VIADD R18, R22, 0x3 ;  /* 0x0000000316127836 */ /* 0x000fe20000000000 */
[----:B------:R-:W-:Y:S01]  /*0870*/  SEL R22, R6, R9, P0 ;  /* 0x0000000906167207 */ /* 0x000fe20000000000 */
[----:B------:R-:W-:-:S05]  /*0880*/  @!P6 IMAD.MOV.U32 R6, RZ, RZ, 0x65 ;  /* 0x00000065ff06e424 */ /* 0x000fca00078e00ff */
[----:B0-----:R0:W-:Y:S01]  /*0890*/  @!P6 ST.E.64.STRONG.GPU desc[UR6][R2.64+0x100], R6 ;  /* 0x000100060200e985 */ /* 0x0011e2000c10fb06 */
[----:B------:R-:W-:Y:S02]  /*08a0*/  IMAD R31, R32, 0x100, R31 ;  /* 0x00000100201f7824 */ /* 0x000fe400078e021f */
[----:B------:R-:W-:Y:S02]  /*08b0*/  VIADD R17, R17, 0x1 ;  /* 0x0000000111117836 */ /* 0x000fe40000000000 */
[----:B-----5:R-:W-:Y:S02]  /*08c0*/  IMAD R26, R26, 0x100, R25 ;  /* 0x000001001a1a7824 */ /* 0x020fe400078e0219 */
[----:B------:R-:W-:Y:S01]  /*08d0*/  IMAD.U32 R4, R34, 0x10000, R31 ;  /* 0x0001000022047824 */ /* 0x000fe200078e001f */
[----:B------:R-:W-:Y:S01]  /*08e0*/  SEL R34, R24, R17, P3 ;  /* 0x0000001118227207 */ /* 0x000fe20001800000 */
[----:B------:R-:W-:Y:S01]  /*08f0*/  IMAD R30, R30, 0x100, R29 ;  /* 0x000001001e1e7824 */ /* 0x000fe200078e021d */
[----:B------:R-:W-:Y:S01]  /*0900*/  SHF.R.U32.HI R28, RZ, 0x18, R14 ;  /* 0x00000018ff1c7819 */ /* 0x000fe2000001160e */
[----:B------:R-:W-:Y:S01]  /*0910*/  IMAD.U32 R23, R26, 0x10000, R23 ;  /* 0x000100001a177824 */ /* 0x000fe200078e0017 */
[--C-:B------:R-:W-:Y:S01]  /*0920*/  SHF.R.U32.HI R26, RZ, 0x8, R13.reuse ;  /* 0x00000008ff1a7819 */ /* 0x100fe2000001160d */
[----:B------:R-:W-:Y:S01]  /*0930*/  IMAD.IADD R19, R19, 0x1, R24 ;  /* 0x0000000113137824 */ /* 0x000fe200078e0218 */
[----:B------:R-:W-:Y:S01]  /*0940*/  SHF.R.U32.HI R24, RZ, 0x18, R13 ;  /* 0x00000018ff187819 */ /* 0x000fe2000001160d */
[----:B------:R-:W-:Y:S01]  /*0950*/  IMAD R9, R22, 0x9, R33 ;  /* 0x0000000916097824 */ /* 0x000fe200078e0221 */
[----:B------:R-:W-:Y:S01]  /*0960*/  BAR.SYNC.DEFER_BLOCKING 0x0 ;  /* 0x0000000000007b1d */ /* 0x000fe20000010000 */
[----:B------:R-:W-:Y:S01]  /*0970*/  SHF.R.U32.HI R22, RZ, 0x10, R13 ;  /* 0x00000010ff167819 */ /* 0x000fe2000001160d */
[----:B------:R-:W-:Y:S01]  /*0980*/  VIADD R21, R21, 0x2 ;  /* 0x0000000215157836 */ /* 0x000fe20000000000 */
[--C-:B------:R-:W-:Y:S01]  /*0990*/  SHF.R.U32.HI R32, RZ, 0x8, R14.reuse ;  /* 0x00000008ff207819 */ /* 0x100fe2000001160e */
[----:B------:R-:W-:Y:S01]  /*09a0*/  IMAD.U32 R27, R30, 0x10000, R27 ;  /* 0x000100001e1b7824 */ /* 0x000fe200078e001b */
[----:B------:R-:W-:Y:S01]  /*09b0*/  SHF.R.U32.HI R30, RZ, 0x10, R14 ;  /* 0x00000010ff1e7819 */ /* 0x000fe2000001160e */
[----:B------:R-:W-:Y:S01]  /*09c0*/  @P2 IMAD.IADD R18, R20, 0x1, R19 ;  /* 0x0000000114122824 */ /* 0x000fe200078e0213 */
[----:B------:R-:W-:Y:S01]  /*09d0*/  SEL R20, R19, R21, P1 ;  /* 0x0000001513147207 */ /* 0x000fe20000800000 */
[----:B0-----:R-:W-:Y:S01]  /*09e0*/  IMAD R3, R34, 0x9, R33 ;  /* 0x0000000922037824 */ /* 0x001fe200078e0221 */
[----:B------:R-:W-:-:S02]  /*09f0*/  SHF.R.U32.HI R2, RZ, 0x18, R15 ;  /* 0x00000018ff027819 */ /* 0x000fc4000001160f */
[----:B------:R-:W-:Y:S02]  /*0a00*/  SHF.R.U32.HI R6, RZ, 0x10, R15 ;  /* 0x00000010ff067819 */ /* 0x000fe4000001160f */
[----:B------:R-:W-:Y:S01]  /*0a10*/  ISETP.GE.AND P0, PT, R8, R5, PT ;  /* 0x000000050800720c */ /* 0x000fe20003f06270 */
[----:B------:R-:W-:Y:S01]  /*0a20*/  IMAD R20, R20, 0x9, R33 ;  /* 0x0000000914147824 */ /* 0x000fe200078e0221 */
[----:B------:R-:W-:Y:S02]  /*0a30*/  SHF.R.U32.HI R7, RZ, 0x18, R35 ;  /* 0x00000018ff077819 */ /* 0x000fe40000011623 */
[----:B------:R-:W-:Y:S01]  /*0a40*/  SHF.R.U32.HI R17, RZ, 0x10, R23 ;  /* 0x00000010ff117819 */ /* 0x000fe20000011617 */
[----:B------:R0:W-:Y:S04]  /*0a50*/  STS.U8 [R9+0x3], R24 ;  /* 0x0000031809007388 */ /* 0x0001e80000000000 */
[----:B------:R1:W-:Y:S04]  /*0a60*/  STS.U8 [R9+0x2], R22 ;  /* 0x0000021609007388 */ /* 0x0003e80000000000 */
[----:B------:R2:W-:Y:S01]  /*0a70*/  STS.U8 [R9+0x1], R26 ;  /* 0x0000011a09007388 */ /* 0x0005e20000000000 */
[----:B0-----:R-:W-:-:S03]  /*0a80*/  SHF.R.U32.HI R24, RZ, 0x18, R16 ;  /* 0x00000018ff187819 */ /* 0x001fc60000011610 */
[----:B------:R0:W-:Y:S01]  /*0a90*/  STS.U8 [R9+0x7], R28 ;  /* 0x0000071c09007388 */ /* 0x0001e20000000000 */
[----:B-1----:R-:W-:Y:S02]  /*0aa0*/  SHF.R.U32.HI R22, RZ, 0x8, R15 ;  /* 0x00000008ff167819 */ /* 0x002fe4000001160f */
[--C-:B--2---:R-:W-:Y:S01]  /*0ab0*/  SHF.R.U32.HI R26, RZ, 0x10, R16.reuse ;  /* 0x00000010ff1a7819 */ /* 0x104fe20000011610 */
[----:B------:R1:W-:Y:S01]  /*0ac0*/  STS.U8 [R9], R13 ;  /* 0x0000000d09007388 */ /* 0x0003e20000000000 */
[----:B0-----:R-:W-:-:S03]  /*0ad0*/  SHF.R.U32.HI R28, RZ, 0x8, R16 ;  /* 0x00000008ff1c7819 */ /* 0x001fc60000011610 */
[----:B------:R-:W-:Y:S01]  /*0ae0*/  STS.U8 [R9+0x6], R30 ;  /* 0x0000061e09007388 */ /* 0x000fe20000000000 */
[----:B------:R-:W-:-:S03]  /*0af0*/  SHF.R.U32.HI R19, RZ, 0x8, R23 ;  /* 0x00000008ff137819 */ /* 0x000fc60000011617 */
[----:B------:R-:W-:Y:S01]  /*0b00*/  STS.U8 [R9+0x5], R32 ;  /* 0x0000052009007388 */ /* 0x000fe20000000000 */
[----:B-1----:R-:W-:-:S03]  /*0b10*/  SHF.R.U32.HI R13, RZ, 0x8, R35 ;  /* 0x00000008ff0d7819 */ /* 0x002fc60000011623 */
[----:B------:R0:W-:Y:S04]  /*0b20*/  STS.U8 [R9+0x4], R14 ;  /* 0x0000040e09007388 */ /* 0x0001e80000000000 */
[----:B------:R1:W-:Y:S04]  /*0b30*/  STS.U8 [R9+0x8], R0 ;  /* 0x0000080009007388 */ /* 0x0003e80000000000 */
[----:B------:R2:W-:Y:S01]  /*0b40*/  STS.U8 [R3], R15 ;  /* 0x0000000f03007388 */ /* 0x0005e20000000000 */
[----:B0-----:R-:W-:-:S03]  /*0b50*/  SHF.R.U32.HI R14, RZ, 0x18, R4 ;  /* 0x00000018ff0e7819 */ /* 0x001fc60000011604 */
[----:B------:R0:W-:Y:S01]  /*0b60*/  STS.U8 [R3+0x3], R2 ;  /* 0x0000030203007388 */ /* 0x0001e20000000000 */
[----:B-1----:R-:W-:-:S03]  /*0b70*/  SHF.R.U32.HI R9, RZ, 0x10, R35 ;  /* 0x00000010ff097819 */ /* 0x002fc60000011623 */
[----:B------:R1:W-:Y:S01]  /*0b80*/  STS.U8 [R3+0x2], R6 ;  /* 0x0000020603007388 */ /* 0x0003e20000000000 */
[----:B------:R-:W-:Y:S02]  /*0b90*/  SHF.R.U32.HI R0, RZ, 0x10, R27 ;  /* 0x00000010ff007819 */ /* 0x000fe4000001161b */
[----:B--2---:R-:W-:Y:S01]  /*0ba0*/  SHF.R.U32.HI R15, RZ, 0x18, R23 ;  /* 0x00000018ff0f7819 */ /* 0x004fe20000011617 */
[----:B------:R-:W-:Y:S01]  /*0bb0*/  STS.U8 [R3+0x1], R22 ;  /* 0x0000011603007388 */ /* 0x000fe20000000000 */
[----:B0-----:R-:W-:-:S03]  /*0bc0*/  SHF.R.U32.HI R2, RZ, 0x18, R27 ;  /* 0x00000018ff027819 */ /* 0x001fc6000001161b */
[----:B------:R-:W-:Y:S01]  /*0bd0*/  STS.U8 [R3+0x7], R24 ;  /* 0x0000071803007388 */ /* 0x000fe20000000000 */
[----:B-1----:R-:W-:-:S03]  /*0be0*/  SHF.R.U32.HI R6, RZ, 0x8, R27 ;  /* 0x00000008ff067819 */ /* 0x002fc6000001161b */
[----:B------:R-:W-:Y:S04]  /*0bf0*/  STS.U8 [R3+0x6], R26 ;  /* 0x0000061a03007388 */ /* 0x000fe80000000000 */
[----:B------:R-:W-:Y:S04]  /*0c00*/  STS.U8 [R3+0x5], R28 ;  /* 0x0000051c03007388 */ /* 0x000fe80000000000 */
[----:B------:R0:W-:Y:S04]  /*0c10*/  STS.U8 [R3+0x4], R16 ;  /* 0x0000041003007388 */ /* 0x0001e80000000000 */
[----:B------:R1:W-:Y:S01]  /*0c20*/  STS.U8 [R3+0x8], R10 ;  /* 0x0000080a03007388 */ /* 0x0003e20000000000 */
[--C-:B0-----:R-:W-:Y:S01]  /*0c30*/  SHF.R.U32.HI R16, RZ, 0x8, R4.reuse ;  /* 0x00000008ff107819 */ /* 0x101fe20000011604 */
[----:B-1----:R-:W-:Y:S01]  /*0c40*/  IMAD R3, R18, 0x9, R33 ;  /* 0x0000000912037824 */ /* 0x002fe200078e0221 */
[----:B------:R-:W-:Y:S01]  /*0c50*/  SHF.R.U32.HI R10, RZ, 0x10, R4 ;  /* 0x00000010ff0a7819 */ /* 0x000fe20000011604 */
[----:B------:R0:W-:Y:S01]  /*0c60*/  STS.U8 [R20+0x3], R7 ;  /* 0x0000030714007388 */ /* 0x0001e20000000000 */
[----:B------:R-:W-:Y:S03]  /*0c70*/  BSSY.RECONVERGENT B0, `(.L_x_197) ;  /* 0x000002e000007945 */ /* 0x000fe60003800200 */
[----:B------:R0:W-:Y:S04]  /*0c80*/  STS.U8 [R20+0x2], R9 ;  /* 0x0000020914007388 */ /* 0x0001e80000000000 */
[----:B------:R0:W-:Y:S04]  /*0c90*/  STS.U8 [R20+0x1], R13 ;  /* 0x0000010d14007388 */ /* 0x0001e80000000000 */
[----:B------:R0:W-:Y:S04]  /*0ca0*/  STS.U8 [R20], R35 ;  /* 0x0000002314007388 */ /* 0x0001e80000000000 */
[----:B------:R0:W-:Y:S04]  /*0cb0*/  STS.U8 [R20+0x7], R15 ;  /* 0x0000070f14007388 */ /* 0x0001e80000000000 */
[----:B------:R0:W-:Y:S04]  /*0cc0*/  STS.U8 [R20+0x6], R17 ;  /* 0x0000061114007388 */ /* 0x0001e80000000000 */
[----:B------:R0:W-:Y:S04]  /*0cd0*/  STS.U8 [R20+0x5], R19 ;  /* 0x0000051314007388 */ /* 0x0001e80000000000 */
[----:B------:R0:W-:Y:S04]  /*0ce0*/  STS.U8 [R20+0x4], R23 ;  /* 0x0000041714007388 */ /* 0x0001e80000000000 */
        /* <DEDUP_REMOVED lines=9> */
[----:B------:R0:W-:Y:S01]  /*0d80*/  STS.U8 [R3+0x8], R12 ;  /* 0x0000080c03007388 */ /* 0x0001e20000000000 */
[----:B------:R-:W-:Y:S06]  /*0d90*/  BAR.SYNC.DEFER_BLOCKING 0x0 ;  /* 0x0000000000007b1d */ /* 0x000fec0000010000 */
[----:B------:R-:W-:Y:S05]  /*0da0*/  @P0 BRA `(.L_x_198) ;  /* 0x0000000000440947 */ /* 0x000fea0003800000 */
[----:B------:R-:W-:Y:S01]  /*0db0*/  UISETP.NE.AND UP0, UPT, UR8, URZ, UPT ;  /* 0x000000ff0800728c */ /* 0x000fe2000bf05270 */
[----:B0-----:R-:W-:Y:S01]  /*0dc0*/  IMAD.MOV.U32 R27, RZ, RZ, RZ ;  /* 0x000000ffff1b7224 */ /* 0x001fe200078e00ff */
[----:B------:R-:W0:Y:S01]  /*0dd0*/  LDCU.64 UR4, c[0x0][0x3c0] ;  /* 0x00007800ff0477ac */ /* 0x000e220008000a00 */
[----:B------:R-:W-:-:S03]  /*0de0*/  IMAD.MOV.U32 R7, RZ, RZ, RZ ;  /* 0x000000ffff077224 */ /* 0x000fc600078e00ff */
[----:B------:R-:W-:-:S13]  /*0df0*/  PLOP3.LUT P0, PT, PT, PT, UP0, 0x80, 0x8 ;  /* 0x000000000008781c */ /* 0x000fda0003f0f008 */
[----:B------:R-:W-:Y:S05]  /*0e00*/  @P0 BRA `(.L_x_199) ;  /* 0x0000000000100947 */ /* 0x000fea0003800000 */
[----:B------:R-:W1:Y:S02]  /*0e10*/  LDC.64 R2, c[0x0][0x3d0] ;  /* 0x0000f400ff027b82 */ /* 0x000e640000000a00 */
[----:B-1----:R-:W2:Y:S02]  /*0e20*/  LDG.E.64 R2, desc[UR6][R2.64] ;  /* 0x0000000602027981 */ /* 0x002ea4000c1e1b00 */
[----:B--2---:R-:W-:-:S04]  /*0e30*/  IADD3 R27, P1, PT, -R2, UR10, RZ ;  /* 0x0000000a021b7c10 */ /* 0x004fc8000ff3e1ff */
[----:B------:R-:W-:-:S09]  /*0e40*/  IADD3.X R7, PT, PT, ~R3, UR11, RZ, P1, !PT ;  /* 0x0000000b03077c10 */ /* 0x000fd20008ffe5ff */
.L_x_199:
[----:B------:R-:W-:-:S04]  /*0e50*/  IADD3 R27, P1, PT, R8, R27, RZ ;  /* 0x0000001b081b7210 */ /* 0x000fc80007f3e0ff */
[----:B------:R-:W-:Y:S01]  /*0e60*/  LOP3.LUT R27, RZ, R27, RZ, 0x33, !PT ;  /* 0x0000001bff1b7212 */ /* 0x000fe200078e33ff */
[----:B------:R-:W-:-:S03]  /*0e70*/  IMAD.X R7, RZ, RZ, R7, P1 ;  /* 0x000000ffff077224 */ /* 0x000fc600008e0607 */
[----:B0-----:R-:W-:Y:S02]  /*0e80*/  IADD3 R27, P1, PT, R27, UR4, RZ ;  /* 0x000000041b1b7c10 */ /* 0x001fe4000ff3e0ff */
[----:B------:R-:W-:-:S04]  /*0e90*/  LOP3.LUT R7, RZ, R7, RZ, 0x33, !PT ;  /* 0x00000007ff077212 */ /* 0x000fc800078e33ff */
[----:B------:R-:W-:Y:S01]  /*0ea0*/  IADD3.X R7, PT, PT, R7, UR5, RZ, P1, !PT ;  /* 0x0000000507077c10 */ /* 0x000fe20008ffe4ff */
[----:B------:R-:W-:Y:S06]  /*0eb0*/  BRA `(.L_x_200) ;  /* 0x0000000000247947 */ /* 0x000fec0003800000 */
.L_x_198:
[----:B------:R-:W-:Y:S01]  /*0ec0*/  UISETP.NE.AND UP0, UPT, UR8, URZ, UPT ;  /* 0x000000ff0800728c */ /* 0x000fe2000bf05270 */
[----:B0-----:R-:W-:Y:S01]  /*0ed0*/  IMAD.IADD R7, R8, 0x1, -R5 ;  /* 0x0000000108077824 */ /* 0x001fe200078e0a05 */
[----:B------:R-:W-:-:S04]  /*0ee0*/  CS2R R2, SRZ ;  /* 0x0000000000027805 */ /* 0x000fc8000001ff00 */
[----:B------:R-:W-:-:S13]  /*0ef0*/  PLOP3.LUT P0, PT, PT, PT, UP0, 0x80, 0x8 ;  /* 0x000000000008781c */ /* 0x000fda0003f0f008 */
[----:B------:R-:W-:Y:S05]  /*0f00*/  @P0 BRA `(.L_x_201) ;  /* 0x0000000000080947 */ /* 0x000fea0003800000 */
[----:B------:R-:W0:Y:S02]  /*0f10*/  LDC.64 R2, c[0x0][0x3d0] ;  /* 0x0000f400ff027b82 */ /* 0x000e240000000a00 */
[----:B0-----:R-:W5:Y:S02]  /*0f20*/  LDG.E.64 R2, desc[UR6][R2.64] ;  /* 0x0000000602027981 */ /* 0x001f64000c1e1b00 */
.L_x_201:
[----:B-----5:R-:W-:-:S04]  /*0f30*/  IADD3 R27, P1, PT, R7, R2, RZ ;  /* 0x00000002071b7210 */ /* 0x020fc80007f3e0ff */
[----:B------:R-:W-:-:S09]  /*0f40*/  LEA.HI.X.SX32 R7, R7, R3, 0x1, P1 ;  /* 0x0000000307077211 */ /* 0x000fd200008f0eff */
.L_x_200:
[----:B------:R-:W-:Y:S05]  /*0f50*/  BSYNC.RECONVERGENT B0 ;  /* 0x0000000000007941 */ /* 0x000fea0003800200 */
.L_x_197:
[C---:B------:R-:W-:Y:S01]  /*0f60*/  IMAD R33, R8.reuse, 0x9, R33 ;  /* 0x0000000908217824 */ /* 0x040fe200078e0221 */
[----:B------:R-:W0:Y:S01]  /*0f70*/  LDC.64 R2, c[0x0][0x390] ;  /* 0x0000e400ff027b82 */ /* 0x000e220000000a00 */
[----:B------:R-:W-:Y:S01]  /*0f80*/  IMAD R29, R7, 0x9, RZ ;  /* 0x00000009071d7824 */ /* 0x000fe200078e02ff */
[----:B------:R-:W-:Y:S01]  /*0f90*/  BSSY.RECONVERGENT B0, `(.L_x_202) ;  /* 0x0000032000007945 */ /* 0x000fe20003800200 */
[----:B------:R-:W-:Y:S01]  /*0fa0*/  VIADD R0, R8, 0x80 ;  /* 0x0000008008007836 */ /* 0x000fe20000000000 */
[----:B------:R-:W1:Y:S04]  /*0fb0*/  LDS.U8 R9, [R33+0x1] ;  /* 0x0000010021097984 */ /* 0x000e680000000000 */
[----:B------:R-:W2:Y:S01]  /*0fc0*/  LDS.U8 R11, [R33] ;  /* 0x00000000210b7984 */ /* 0x000ea20000000000 */
[----:B------:R-:W-:-:S03]  /*0fd0*/  ISETP.GE.AND P1, PT, R0, R5, PT ;  /* 0x000000050000720c */ /* 0x000fc60003f26270 */
[----:B------:R-:W3:Y:S04]  /*0fe0*/  LDS.U8 R13, [R33+0x3] ;  /* 0x00000300210d7984 */ /* 0x000ee80000000000 */
[----:B------:R-:W4:Y:S04]  /*0ff0*/  LDS.U8 R15, [R33+0x2] ;  /* 0x00000200210f7984 */ /* 0x000f280000000000 */
[----:B------:R-:W5:Y:S04]  /*1000*/  LDS.U8 R17, [R33+0x5] ;  /* 0x0000050021117984 */ /* 0x000f680000000000 */
[----:B------:R-:W5:Y:S01]  /*1010*/  LDS.U8 R19, [R33+0x4] ;  /* 0x0000040021137984 */ /* 0x000f620000000000 */
[----:B0-----:R-:W-:-:S03]  /*1020*/  IMAD.WIDE.U32 R6, R27, 0x9, R2 ;  /* 0x000000091b067825 */ /* 0x001fc600078e0002 */
[----:B------:R-:W0:Y:S01]  /*1030*/  LDS.U8 R21, [R33+0x7] ;  /* 0x0000070021157984 */ /* 0x000e220000000000 */
[----:B------:R-:W-:-:S03]  /*1040*/  IMAD.IADD R7, R7, 0x1, R29 ;  /* 0x0000000107077824 */ /* 0x000fc600078e021d */
[----:B------:R-:W0:Y:S04]  /*1050*/  LDS.U8 R23, [R33+0x6] ;  /* 0x0000060021177984 */ /* 0x000e280000000000 */
[----:B------:R-:W0:Y:S04]  /*1060*/  LDS.U8 R25, [R33+0x8] ;  /* 0x0000080021197984 */ /* 0x000e280000000000 */
[----:B-1----:R1:W-:Y:S04]  /*1070*/  STG.E.U8 desc[UR6][R6.64+0x1], R9 ;  /* 0x0000010906007986 */ /* 0x0023e8000c101106 */
[----:B--2---:R1:W-:Y:S04]  /*1080*/  STG.E.U8 desc[UR6][R6.64], R11 ;  /* 0x0000000b06007986 */ /* 0x0043e8000c101106 */
[----:B---3--:R1:W-:Y:S04]  /*1090*/  STG.E.U8 desc[UR6][R6.64+0x3], R13 ;  /* 0x0000030d06007986 */ /* 0x0083e8000c101106 */
[----:B----4-:R1:W-:Y:S04]  /*10a0*/  STG.E.U8 desc[UR6][R6.64+0x2], R15 ;  /* 0x0000020f06007986 */ /* 0x0103e8000c101106 */
[----:B-----5:R1:W-:Y:S04]  /*10b0*/  STG.E.U8 desc[UR6][R6.64+0x5], R17 ;  /* 0x0000051106007986 */ /* 0x0203e8000c101106 */
[----:B------:R1:W-:Y:S04]  /*10c0*/  STG.E.U8 desc[UR6][R6.64+0x4], R19 ;  /* 0x0000041306007986 */ /* 0x0003e8000c101106 */
[----:B0-----:R1:W-:Y:S04]  /*10d0*/  STG.E.U8 desc[UR6][R6.64+0x7], R21 ;  /* 0x0000071506007986 */ /* 0x0013e8000c101106 */
[----:B------:R1:W-:Y:S04]  /*10e0*/  STG.E.U8 desc[UR6][R6.64+0x6], R23 ;  /* 0x0000061706007986 */ /* 0x0003e8000c101106 */
[----:B------:R1:W-:Y:S01]  /*10f0*/  STG.E.U8 desc[UR6][R6.64+0x8], R25 ;  /* 0x0000081906007986 */ /* 0x0003e2000c101106 */
[----:B------:R-:W-:Y:S05]  /*1100*/  @!P1 BRA `(.L_x_203) ;  /* 0x0000000000289947 */ /* 0x000fea0003800000 */
[----:B------:R-:W-:Y:S01]  /*1110*/  BSSY.RECONVERGENT B1, `(.L_x_204) ;  /* 0x0000006000017945 */ /* 0x000fe20003800200 */
[----:B-1----:R-:W-:Y:S01]  /*1120*/  IMAD.IADD R9, R0, 0x1, -R5 ;  /* 0x0000000100097824 */ /* 0x002fe200078e0a05 */
[----:B------:R-:W-:Y:S02]  /*1130*/  CS2R R6, SRZ ;  /* 0x0000000000067805 */ /* 0x000fe4000001ff00 */
[----:B------:R-:W-:Y:S05]  /*1140*/  @P0 BRA `(.L_x_205) ;  /* 0x0000000000080947 */ /* 0x000fea0003800000 */
[----:B------:R-:W0:Y:S02]  /*1150*/  LDC.64 R6, c[0x0][0x3d0] ;  /* 0x0000f400ff067b82 */ /* 0x000e240000000a00 */
[----:B0-----:R-:W5:Y:S02]  /*1160*/  LDG.E.64 R6, desc[UR6][R6.64] ;  /* 0x0000000606067981 */ /* 0x001f64000c1e1b00 */
.L_x_205:
[----:B------:R-:W-:Y:S05]  /*1170*/  BSYNC.RECONVERGENT B1 ;  /* 0x0000000000017941 */ /* 0x000fea0003800200 */
.L_x_204:
[----:B-----5:R-:W-:-:S04]  /*1180*/  IADD3 R27, P1, PT, R9, R6, RZ ;  /* 0x00000006091b7210 */ /* 0x020fc80007f3e0ff */
[----:B------:R-:W-:Y:S01]  /*1190*/  LEA.HI.X.SX32 R0, R9, R7, 0x1, P1 ;  /* 0x0000000709007211 */ /* 0x000fe200008f0eff */
[----:B------:R-:W-:Y:S08]  /*11a0*/  BRA `(.L_x_206) ;  /* 0x0000000000407947 */ /* 0x000ff00003800000 */
.L_x_203:
[----:B------:R-:W-:Y:S01]  /*11b0*/  BSSY.RECONVERGENT B1, `(.L_x_207) ;  /* 0x0000008000017945 */ /* 0x000fe20003800200 */
[----:B-1----:R-:W-:Y:S02]  /*11c0*/  IMAD.MOV.U32 R9, RZ, RZ, RZ ;  /* 0x000000ffff097224 */ /* 0x002fe400078e00ff */
[----:B------:R-:W-:Y:S01]  /*11d0*/  IMAD.MOV.U32 R4, RZ, RZ, RZ ;  /* 0x000000ffff047224 */ /* 0x000fe200078e00ff */
[----:B------:R-:W-:Y:S06]  /*11e0*/  @P0 BRA `(.L_x_208) ;  /* 0x0000000000100947 */ /* 0x000fec0003800000 */
[----:B------:R-:W0:Y:S02]  /*11f0*/  LDC.64 R6, c[0x0][0x3d0] ;  /* 0x0000f400ff067b82 */ /* 0x000e240000000a00 */
[----:B0-----:R-:W2:Y:S02]  /*1200*/  LDG.E.64 R6, desc[UR6][R6.64] ;  /* 0x0000000606067981 */ /* 0x001ea4000c1e1b00 */
[----:B--2---:R-:W-:-:S04]  /*1210*/  IADD3 R9, P1, PT, -R6, UR10, RZ ;  /* 0x0000000a06097c10 */ /* 0x004fc8000ff3e1ff */
[----:B------:R-:W-:-:S09]  /*1220*/  IADD3.X R4, PT, PT, ~R7, UR11, RZ, P1, !PT ;  /* 0x0000000b07047c10 */ /* 0x000fd20008ffe5ff */
.L_x_208:
[----:B------:R-:W-:Y:S05]  /*1230*/  BSYNC.RECONVERGENT B1 ;  /* 0x0000000000017941 */ /* 0x000fea0003800200 */
.L_x_207:
[----:B------:R-:W0:Y:S01]  /*1240*/  LDCU.64 UR4, c[0x0][0x3c0] ;  /* 0x00007800ff0477ac */ /* 0x000e220008000a00 */
[----:B------:R-:W-:-:S04]  /*1250*/  IADD3 R0, P1, PT, R0, R9, RZ ;  /* 0x0000000900007210 */ /* 0x000fc80007f3e0ff */
[----:B------:R-:W-:Y:S01]  /*1260*/  LOP3.LUT R0, RZ, R0, RZ, 0x33, !PT ;  /* 0x00000000ff007212 */ /* 0x000fe200078e33ff */
[----:B------:R-:W-:-:S03]  /*1270*/  IMAD.X R4, RZ, RZ, R4, P1 ;  /* 0x000000ffff047224 */ /* 0x000fc600008e0604 */
[----:B0-----:R-:W-:Y:S02]  /*1280*/  IADD3 R27, P1, PT, R0, UR4, RZ ;  /* 0x00000004001b7c10 */ /* 0x001fe4000ff3e0ff */
[----:B------:R-:W-:-:S04]  /*1290*/  LOP3.LUT R0, RZ, R4, RZ, 0x33, !PT ;  /* 0x00000004ff007212 */ /* 0x000fc800078e33ff */
[----:B------:R-:W-:-:S07]  /*12a0*/  IADD3.X R0, PT, PT, R0, UR5, RZ, P1, !PT ;  /* 0x0000000500007c10 */ /* 0x000fce0008ffe4ff */
.L_x_206:
[----:B------:R-:W-:Y:S05]  /*12b0*/  BSYNC.RECONVERGENT B0 ;  /* 0x0000000000007941 */ /* 0x000fea0003800200 */
.L_x_202:
[----:B------:R-:W0:Y:S01]  /*12c0*/  LDS.U8 R9, [R33+0x481] ;  /* 0x0004810021097984 */ /* 0x000e220000000000 */
[----:B------:R-:W-:Y:S01]  /*12d0*/  IMAD R29, R0, 0x9, RZ ;  /* 0x00000009001d7824 */ /* 0x000fe200078e02ff */
[----:B------:R-:W-:Y:S01]  /*12e0*/  BSSY.RECONVERGENT B0, `(.L_x_209) ;  /* 0x0000031000007945 */ /* 0x000fe20003800200 */
[----:B------:R-:W-:Y:S01]  /*12f0*/  IMAD.WIDE.U32 R6, R27, 0x9, R2 ;  /* 0x000000091b067825 */ /* 0x000fe200078e0002 */
[----:B------:R-:W1:Y:S03]  /*1300*/  LDS.U8 R11, [R33+0x480] ;  /* 0x00048000210b7984 */ /* 0x000e660000000000 */
[----:B------:R-:W-:Y:S01]  /*1310*/  IMAD.IADD R7, R7, 0x1, R29 ;  /* 0x0000000107077824 */ /* 0x000fe200078e021d */
[----:B------:R-:W2:Y:S01]  /*1320*/  LDS.U8 R13, [R33+0x483] ;  /* 0x00048300210d7984 */ /* 0x000ea20000000000 */
[----:B------:R-:W-:-:S03]  /*1330*/  VIADD R0, R8, 0x100 ;  /* 0x0000010008007836 */ /* 0x000fc60000000000 */
[----:B------:R-:W3:Y:S02]  /*1340*/  LDS.U8 R15, [R33+0x482] ;  /* 0x00048200210f7984 */ /* 0x000ee40000000000 */
[----:B------:R-:W-:Y:S02]  /*1350*/  ISETP.GE.AND P1, PT, R0, R5, PT ;  /* 0x000000050000720c */ /* 0x000fe40003f26270 */
[----:B------:R-:W4:Y:S04]  /*1360*/  LDS.U8 R17, [R33+0x485] ;  /* 0x0004850021117984 */ /* 0x000f280000000000 */
[----:B------:R-:W5:Y:S04]  /*1370*/  LDS.U8 R19, [R33+0x484] ;  /* 0x0004840021137984 */ /* 0x000f680000000000 */
[----:B------:R-:W5:Y:S04]  /*1380*/  LDS.U8 R21, [R33+0x487] ;  /* 0x0004870021157984 */ /* 0x000f680000000000 */
[----:B------:R-:W5:Y:S04]  /*1390*/  LDS.U8 R23, [R33+0x486] ;  /* 0x0004860021177984 */ /* 0x000f680000000000 */
[----:B------:R-:W5:Y:S04]  /*13a0*/  LDS.U8 R25, [R33+0x488] ;  /* 0x0004880021197984 */ /* 0x000f680000000000 */
[----:B0-----:R0:W-:Y:S04]  /*13b0*/  STG.E.U8 desc[UR6][R6.64+0x1], R9 ;  /* 0x0000010906007986 */ /* 0x0011e8000c101106 */
[----:B-1----:R0:W-:Y:S04]  /*13c0*/  STG.E.U8 desc[UR6][R6.64], R11 ;  /* 0x0000000b06007986 */ /* 0x0021e8000c101106 */
[----:B--2---:R0:W-:Y:S04]  /*13d0*/  STG.E.U8 desc[UR6][R6.64+0x3], R13 ;  /* 0x0000030d06007986 */ /* 0x0041e8000c101106 */
[----:B---3--:R0:W-:Y:S04]  /*13e0*/  STG.E.U8 desc[UR6][R6.64+0x2], R15 ;  /* 0x0000020f06007986 */ /* 0x0081e8000c101106 */
[----:B----4-:R0:W-:Y:S04]  /*13f0*/  STG.E.U8 desc[UR6][R6.64+0x5], R17 ;  /* 0x0000051106007986 */ /* 0x0101e8000c101106 */
[----:B-----5:R0:W-:Y:S04]  /*1400*/  STG.E.U8 desc[UR6][R6.64+0x4], R19 ;  /* 0x0000041306007986 */ /* 0x0201e8000c101106 */
[----:B------:R0:W-:Y:S04]  /*1410*/  STG.E.U8 desc[UR6][R6.64+0x7], R21 ;  /* 0x0000071506007986 */ /* 0x0001e8000c101106 */
[----:B------:R0:W-:Y:S04]  /*1420*/  STG.E.U8 desc[UR6][R6.64+0x6], R23 ;  /* 0x0000061706007986 */ /* 0x0001e8000c101106 */
[----:B------:R0:W-:Y:S01]  /*1430*/  STG.E.U8 desc[UR6][R6.64+0x8], R25 ;  /* 0x0000081906007986 */ /* 0x0001e2000c101106 */
[----:B------:R-:W-:Y:S05]  /*1440*/  @!P1 BRA `(.L_x_210) ;  /* 0x0000000000289947 */ /* 0x000fea0003800000 */
[----:B------:R-:W-:Y:S01]  /*1450*/  BSSY.RECONVERGENT B1, `(.L_x_211) ;  /* 0x0000006000017945 */ /* 0x000fe20003800200 */
[----:B0-----:R-:W-:Y:S01]  /*1460*/  IMAD.IADD R9, R0, 0x1, -R5 ;  /* 0x0000000100097824 */ /* 0x001fe200078e0a05 */
[----:B------:R-:W-:Y:S02]  /*1470*/  CS2R R6, SRZ ;  /* 0x0000000000067805 */ /* 0x000fe4000001ff00 */
[----:B------:R-:W-:Y:S05]  /*1480*/  @P0 BRA `(.L_x_212) ;  /* 0x0000000000080947 */ /* 0x000fea0003800000 */
[----:B------:R-:W0:Y:S02]  /*1490*/  LDC.64 R6, c[0x0][0x3d0] ;  /* 0x0000f400ff067b82 */ /* 0x000e240000000a00 */
[----:B0-----:R-:W5:Y:S02]  /*14a0*/  LDG.E.64 R6, desc[UR6][R6.64] ;  /* 0x0000000606067981 */ /* 0x001f64000c1e1b00 */
.L_x_212:
[----:B------:R-:W-:Y:S05]  /*14b0*/  BSYNC.RECONVERGENT B1 ;  /* 0x0000000000017941 */ /* 0x000fea0003800200 */
.L_x_211:
[----:B-----5:R-:W-:-:S04]  /*14c0*/  IADD3 R27, P1, PT, R9, R6, RZ ;  /* 0x00000006091b7210 */ /* 0x020fc80007f3e0ff */
[----:B------:R-:W-:Y:S01]  /*14d0*/  LEA.HI.X.SX32 R0, R9, R7, 0x1, P1 ;  /* 0x0000000709007211 */ /* 0x000fe200008f0eff */
[----:B------:R-:W-:Y:S08]  /*14e0*/  BRA `(.L_x_213) ;  /* 0x0000000000407947 */ /* 0x000ff00003800000 */
.L_x_210:
[----:B------:R-:W-:Y:S01]  /*14f0*/  BSSY.RECONVERGENT B1, `(.L_x_214) ;  /* 0x0000008000017945 */ /* 0x000fe20003800200 */
[----:B0-----:R-:W-:Y:S02]  /*1500*/  IMAD.MOV.U32 R9, RZ, RZ, RZ ;  /* 0x000000ffff097224 */ /* 0x001fe400078e00ff */
[----:B------:R-:W-:Y:S01]  /*1510*/  IMAD.MOV.U32 R4, RZ, RZ, RZ ;  /* 0x000000ffff047224 */ /* 0x000fe200078e00ff */
[----:B------:R-:W-:Y:S06]  /*1520*/  @P0 BRA `(.L_x_215) ;  /* 0x0000000000100947 */ /* 0x000fec0003800000 */
[----:B------:R-:W0:Y:S02]  /*1530*/  LDC.64 R6, c[0x0][0x3d0] ;  /* 0x0000f400ff067b82 */ /* 0x000e240000000a00 */
[----:B0-----:R-:W2:Y:S02]  /*1540*/  LDG.E.64 R6, desc[UR6][R6.64] ;  /* 0x0000000606067981 */ /* 0x001ea4000c1e1b00 */
[----:B--2---:R-:W-:-:S04]  /*1550*/  IADD3 R9, P1, PT, -R6, UR10, RZ ;  /* 0x0000000a06097c10 */ /* 0x004fc8000ff3e1ff */
[----:B------:R-:W-:-:S09]  /*1560*/  IADD3.X R4, PT, PT, ~R7, UR11, RZ, P1, !PT ;  /* 0x0000000b07047c10 */ /* 0x000fd20008ffe5ff */
.L_x_215:
[----:B------:R-:W-:Y:S05]  /*1570*/  BSYNC.RECONVERGENT B1 ;  /* 0x0000000000017941 */ /* 0x000fea0003800200 */
.L_x_214:
[----:B------:R-:W0:Y:S01]  /*1580*/  LDCU.64 UR4, c[0x0][0x3c0] ;  /* 0x00007800ff0477ac */ /* 0x000e220008000a00 */
[----:B------:R-:W-:-:S04]  /*1590*/  IADD3 R0, P1, PT, R0, R9, RZ ;  /* 0x0000000900007210 */ /* 0x000fc80007f3e0ff */
[----:B------:R-:W-:Y:S01]  /*15a0*/  LOP3.LUT R0, RZ, R0, RZ, 0x33, !PT ;  /* 0x00000000ff007212 */ /* 0x000fe200078e33ff */
[----:B------:R-:W-:-:S03]  /*15b0*/  IMAD.X R4, RZ, RZ, R4, P1 ;  /* 0x000000ffff047224 */ /* 0x000fc600008e0604 */
[----:B0-----:R-:W-:Y:S02]  /*15c0*/  IADD3 R27, P1, PT, R0, UR4, RZ ;  /* 0x00000004001b7c10 */ /* 0x001fe4000ff3e0ff */
[----:B------:R-:W-:-:S04]  /*15d0*/  LOP3.LUT R0, RZ, R4, RZ, 0x33, !PT ;  /* 0x00000004ff007212 */ /* 0x000fc800078e33ff */
[----:B------:R-:W-:-:S07]  /*15e0*/  IADD3.X R0, PT, PT, R0, UR5, RZ, P1, !PT ;  /* 0x0000000500007c10 */ /* 0x000fce0008ffe4ff */
.L_x_213:
[----:B------:R-:W-:Y:S05]  /*15f0*/  BSYNC.RECONVERGENT B0 ;  /* 0x0000000000007941 */ /* 0x000fea0003800200 */
.L_x_209:
        /* <DEDUP_REMOVED lines=31> */
.L_x_219:
[----:B------:R-:W-:Y:S05]  /*17f0*/  BSYNC.RECONVERGENT B1 ;  /* 0x0000000000017941 */ /* 0x000fea0003800200 */
.L_x_218:
[----:B-----5:R-:W-:-:S04]  /*1800*/  IADD3 R23, P0, PT, R7, R4, RZ ;  /* 0x0000000407177210 */ /* 0x020fc80007f1e0ff */
[----:B------:R-:W-:Y:S01]  /*1810*/  LEA.HI.X.SX32 R0, R7, R5, 0x1, P0 ;  /* 0x0000000507007211 */ /* 0x000fe200000f0eff */
[----:B------:R-:W-:Y:S08]  /*1820*/  BRA `(.L_x_220) ;  /* 0x00000000003c7947 */ /* 0x000ff00003800000 */
.L_x_217:
[----:B------:R-:W-:Y:S01]  /*1830*/  BSSY.RECONVERGENT B1, `(.L_x_221) ;  /* 0x0000007000017945 */ /* 0x000fe20003800200 */
[----:B0-----:R-:W-:-:S03]  /*1840*/  CS2R R6, SRZ ;  /* 0x0000000000067805 */ /* 0x001fc6000001ff00 */
[----:B------:R-:W-:Y:S05]  /*1850*/  @P0 BRA `(.L_x_222) ;  /* 0x0000000000100947 */ /* 0x000fea0003800000 */
[----:B------:R-:W0:Y:S02]  /*1860*/  LDC.64 R4, c[0x0][0x3d0] ;  /* 0x0000f400ff047b82 */ /* 0x000e240000000a00 */
[----:B0-----:R-:W2:Y:S02]  /*1870*/  LDG.E.64 R4, desc[UR6][R4.64] ;  /* 0x0000000604047981 */ /* 0x001ea4000c1e1b00 */
[----:B--2---:R-:W-:-:S04]  /*1880*/  IADD3 R7, P0, PT, -R4, UR10, RZ ;  /* 0x0000000a04077c10 */ /* 0x004fc8000ff1e1ff */
[----:B------:R-:W-:-:S09]  /*1890*/  IADD3.X R6, PT, PT, ~R5, UR11, RZ, P0, !PT ;  /* 0x0000000b05067c10 */ /* 0x000fd200087fe5ff */
.L_x_222:
[----:B------:R-:W-:Y:S05]  /*18a0*/  BSYNC.RECONVERGENT B1 ;  /* 0x0000000000017941 */ /* 0x000fea0003800200 */
.L_x_221:
[----:B------:R-:W0:Y:S01]  /*18b0*/  LDCU.64 UR4, c[0x0][0x3c0] ;  /* 0x00007800ff0477ac */ /* 0x000e220008000a00 */
[----:B------:R-:W-:-:S04]  /*18c0*/  IADD3 R0, P0, PT, R8, R7, RZ ;  /* 0x0000000708007210 */ /* 0x000fc80007f1e0ff */
[----:B------:R-:W-:Y:S01]  /*18d0*/  LOP3.LUT R0, RZ, R0, RZ, 0x33, !PT ;  /* 0x00000000ff007212 */ /* 0x000fe200078e33ff */
[----:B------:R-:W-:-:S03]  /*18e0*/  IMAD.X R4, RZ, RZ, R6, P0 ;  /* 0x000000ffff047224 */ /* 0x000fc600000e0606 */
[----:B0-----:R-:W-:Y:S02]  /*18f0*/  IADD3 R23, P0, PT, R0, UR4, RZ ;  /* 0x0000000400177c10 */ /* 0x001fe4000ff1e0ff */
[----:B------:R-:W-:-:S04]  /*1900*/  LOP3.LUT R0, RZ, R4, RZ, 0x33, !PT ;  /* 0x00000004ff007212 */ /* 0x000fc800078e33ff */
[----:B------:R-:W-:-:S07]  /*1910*/  IADD3.X R0, PT, PT, R0, UR5, RZ, P0, !PT ;  /* 0x0000000500007c10 */ /* 0x000fce00087fe4ff */
.L_x_220:
[----:B------:R-:W-:Y:S05]  /*1920*/  BSYNC.RECONVERGENT B0 ;  /* 0x0000000000007941 */ /* 0x000fea0003800200 */
.L_x_216:
[----:B------:R-:W0:Y:S01]  /*1930*/  LDS.U8 R5, [R33+0xd81] ;  /* 0x000d810021057984 */ /* 0x000e220000000000 */
[----:B------:R-:W-:-:S03]  /*1940*/  IMAD.WIDE.U32 R2, R23, 0x9, R2 ;  /* 0x0000000917027825 */ /* 0x000fc600078e0002 */
[----:B------:R-:W1:Y:S01]  /*1950*/  LDS.U8 R7, [R33+0xd80] ;  /* 0x000d800021077984 */ /* 0x000e620000000000 */
[----:B------:R-:W-:-:S03]  /*1960*/  IMAD R23, R0, 0x9, RZ ;  /* 0x0000000900177824 */ /* 0x000fc600078e02ff */
[----:B------:R-:W2:Y:S01]  /*1970*/  LDS.U8 R9, [R33+0xd83] ;  /* 0x000d830021097984 */ /* 0x000ea20000000000 */
[----:B------:R-:W-:-:S03]  /*1980*/  IMAD.IADD R3, R3, 0x1, R23 ;  /* 0x0000000103037824 */ /* 0x000fc600078e0217 */
[----:B------:R-:W3:Y:S04]  /*1990*/  LDS.U8 R11, [R33+0xd82] ;  /* 0x000d8200210b7984 */ /* 0x000ee80000000000 */
[----:B------:R-:W4:Y:S04]  /*19a0*/  LDS.U8 R13, [R33+0xd85] ;  /* 0x000d8500210d7984 */ /* 0x000f280000000000 */
[----:B------:R-:W5:Y:S04]  /*19b0*/  LDS.U8 R15, [R33+0xd84] ;  /* 0x000d8400210f7984 */ /* 0x000f680000000000 */
[----:B------:R-:W5:Y:S04]  /*19c0*/  LDS.U8 R17, [R33+0xd87] ;  /* 0x000d870021117984 */ /* 0x000f680000000000 */
[----:B------:R-:W5:Y:S04]  /*19d0*/  LDS.U8 R19, [R33+0xd86] ;  /* 0x000d860021137984 */ /* 0x000f680000000000 */
[----:B------:R-:W5:Y:S04]  /*19e0*/  LDS.U8 R21, [R33+0xd88] ;  /* 0x000d880021157984 */ /* 0x000f680000000000 */
[----:B0-----:R-:W-:Y:S04]  /*19f0*/  STG.E.U8 desc[UR6][R2.64+0x1], R5 ;  /* 0x0000010502007986 */ /* 0x001fe8000c101106 */
[----:B-1----:R-:W-:Y:S04]  /*1a00*/  STG.E.U8 desc[UR6][R2.64], R7 ;  /* 0x0000000702007986 */ /* 0x002fe8000c101106 */
[----:B--2---:R-:W-:Y:S04]  /*1a10*/  STG.E.U8 desc[UR6][R2.64+0x3], R9 ;  /* 0x0000030902007986 */ /* 0x004fe8000c101106 */
[----:B---3--:R-:W-:Y:S04]  /*1a20*/  STG.E.U8 desc[UR6][R2.64+0x2], R11 ;  /* 0x0000020b02007986 */ /* 0x008fe8000c101106 */
[----:B----4-:R-:W-:Y:S04]  /*1a30*/  STG.E.U8 desc[UR6][R2.64+0x5], R13 ;  /* 0x0000050d02007986 */ /* 0x010fe8000c101106 */
[----:B-----5:R-:W-:Y:S04]  /*1a40*/  STG.E.U8 desc[UR6][R2.64+0x4], R15 ;  /* 0x0000040f02007986 */ /* 0x020fe8000c101106 */
[----:B------:R-:W-:Y:S04]  /*1a50*/  STG.E.U8 desc[UR6][R2.64+0x7], R17 ;  /* 0x0000071102007986 */ /* 0x000fe8000c101106 */
[----:B------:R-:W-:Y:S04]  /*1a60*/  STG.E.U8 desc[UR6][R2.64+0x6], R19 ;  /* 0x0000061302007986 */ /* 0x000fe8000c101106 */
[----:B------:R-:W-:Y:S01]  /*1a70*/  STG.E.U8 desc[UR6][R2.64+0x8], R21 ;  /* 0x0000081502007986 */ /* 0x000fe2000c101106 */
[----:B------:R-:W-:Y:S05]  /*1a80*/  EXIT ;  /* 0x000000000000794d */ /* 0x000fea0003800000 */
.L_x_196:
[----:B------:R-:W0:Y:S01]  /*1a90*/  S2R R4, SR_TID.X ;  /* 0x0000000000047919 */ /* 0x000e220000002100 */
[----:B------:R-:W1:Y:S01]  /*1aa0*/  LDCU.U8 UR8, c[0x0][0x3b8] ;  /* 0x00007700ff0877ac */ /* 0x000e620008000000 */
[----:B------:R-:W2:Y:S01]  /*1ab0*/  LDC.64 R2, c[0x0][0x380] ;  /* 0x0000e000ff027b82 */ /* 0x000ea20000000a00 */
[----:B------:R-:W3:Y:S01]  /*1ac0*/  LDCU.64 UR4, c[0x0][0x3c8] ;  /* 0x00007900ff0477ac */ /* 0x000ee20008000a00 */
[----:B-1----:R-:W-:-:S04]  /*1ad0*/  UISETP.NE.AND UP0, UPT, UR8, URZ, UPT ;  /* 0x000000ff0800728c */ /* 0x002fc8000bf05270 */
[----:B---3--:R-:W-:Y:S02]  /*1ae0*/  USEL UR4, UR4, URZ, !UP0 ;  /* 0x000000ff04047287 */ /* 0x008fe4000c000000 */
[----:B------:R-:W-:Y:S01]  /*1af0*/  USEL UR5, UR5, URZ, !UP0 ;  /* 0x000000ff05057287 */ /* 0x000fe2000c000000 */
[----:B0-----:R-:W-:Y:S01]  /*1b00*/  IMAD.SHL.U32 R5, R4, 0x4, RZ ;  /* 0x0000000404057824 */ /* 0x001fe200078e00ff */
[----:B------:R-:W-:-:S04]  /*1b10*/  SHF.R.S32.HI R4, RZ, 0x1f, R0 ;  /* 0x0000001fff047819 */ /* 0x000fc80000011400 */
[----:B------:R-:W-:-:S04]  /*1b20*/  IADD3 R5, P0, P1, R5, UR4, R0 ;  /* 0x0000000405057c10 */ /* 0x000fc8000f91e000 */
[----:B------:R-:W-:Y:S01]  /*1b30*/  IADD3.X R4, PT, PT, RZ, UR5, R4, P0, P1 ;  /* 0x00000005ff047c10 */ /* 0x000fe200087e2404 */
        /* <DEDUP_REMOVED lines=32> */
[----:B------:R-:W0:Y:S01]  /*1d40*/  S2R R37, SR_LANEID ;  /* 0x0000000000257919 */ /* 0x000e220000000000 */
[----:B--2---:R-:W-:-:S02]  /*1d50*/  IMAD R6, R7, 0x100, R6 ;  /* 0x0000010007067824 */ /* 0x004fc400078e0206 */
[----:B---3--:R-:W-:Y:S02]  /*1d60*/  IMAD R33, R18, 0x100, R33 ;  /* 0x0000010012217824 */ /* 0x008fe400078e0221 */
[----:B------:R-:W2:Y:S01]  /*1d70*/  LDG.E.U8 R18, desc[UR6][R8.64+0x1b] ;  /* 0x00001b0608127981 */ /* 0x000ea2000c1e1100 */
[----:B----4-:R-:W-:-:S03]  /*1d80*/  IMAD R7, R20, 0x100, R19 ;  /* 0x0000010014077824 */ /* 0x010fc600078e0213 */
[----:B------:R-:W2:Y:S04]  /*1d90*/  LDG.E.U8 R19, desc[UR6][R8.64+0x1c] ;  /* 0x00001c0608137981 */ /* 0x000ea8000c1e1100 */
[----:B------:R-:W3:Y:S01]  /*1da0*/  LDG.E.U8 R20, desc[UR6][R8.64+0x1d] ;  /* 0x00001d0608147981 */ /* 0x000ee2000c1e1100 */
[----:B-----5:R-:W-:-:S03]  /*1db0*/  IMAD R32, R21, 0x100, R32 ;  /* 0x0000010015207824 */ /* 0x020fc600078e0220 */
[----:B------:R-:W3:Y:S01]  /*1dc0*/  LDG.E.U8 R21, desc[UR6][R8.64+0x1e] ;  /* 0x00001e0608157981 */ /* 0x000ee2000c1e1100 */
[----:B------:R-:W-:-:S03]  /*1dd0*/  IMAD R35, R23, 0x100, R22 ;  /* 0x0000010017237824 */ /* 0x000fc600078e0216 */
[----:B------:R-:W4:Y:S04]  /*1de0*/  LDG.E.U8 R22, desc[UR6][R8.64+0x1f] ;  /* 0x00001f0608167981 */ /* 0x000f28000c1e1100 */
[----:B------:R-:W4:Y:S01]  /*1df0*/  LDG.E.U8 R23, desc[UR6][R8.64+0x20] ;  /* 0x0000200608177981 */ /* 0x000f22000c1e1100 */
[----:B------:R-:W-:-:S03]  /*1e00*/  IMAD R12, R25, 0x100, R12 ;  /* 0x00000100190c7824 */ /* 0x000fc600078e020c */
[----:B------:R1:W5:Y:S01]  /*1e10*/  LDG.E.U8 R25, desc[UR6][R8.64+0x22] ;  /* 0x0000220608197981 */ /* 0x000362000c1e1100 */
[----:B------:R-:W-:Y:S01]  /*1e20*/  ISETP.NE.AND P0, PT, R2, RZ, PT ;  /* 0x000000ff0200720c */ /* 0x000fe20003f05270 */
[----:B------:R-:W-:Y:S01]  /*1e30*/  IMAD.U32 R12, R35, 0x10000, R12 ;  /* 0x00010000230c7824 */ /* 0x000fe200078e000c */
[----:B------:R-:W-:Y:S01]  /*1e40*/  ISETP.NE.AND P1, PT, R3, RZ, PT ;  /* 0x000000ff0300720c */ /* 0x000fe20003f25270 */
[----:B------:R-:W-:-:S03]  /*1e50*/  IMAD.U32 R6, R33, 0x10000, R6 ;  /* 0x0001000021067824 */ /* 0x000fc600078e0006 */
[----:B------:R-:W-:Y:S01]  /*1e60*/  SEL R34, RZ, 0x1, !P1 ;  /* 0x00000001ff227807 */ /* 0x000fe20004800000 */
[----:B------:R-:W-:Y:S01]  /*1e70*/  IMAD R35, R26, 0x100, R13 ;  /* 0x000001001a237824 */ /* 0x000fe200078e020d */
[----:B------:R-:W-:Y:S02]  /*1e80*/  SEL R13, RZ, 0x1, !P0 ;  /* 0x00000001ff0d7807 */ /* 0x000fe40004000000 */
[----:B------:R-:W-:Y:S01]  /*1e90*/  ISETP.NE.AND P2, PT, R4, RZ, PT ;  /* 0x000000ff0400720c */ /* 0x000fe20003f45270 */
[----:B------:R-:W-:Y:S01]  /*1ea0*/  IMAD.U32 R7, R32, 0x10000, R7 ;  /* 0x0001000020077824 */ /* 0x000fe200078e0007 */
[----:B------:R-:W-:Y:S01]  /*1eb0*/  ISETP.NE.AND P0, PT, R5, RZ, PT ;  /* 0x000000ff0500720c */ /* 0x000fe20003f05270 */
[----:B------:R-:W-:Y:S01]  /*1ec0*/  IMAD.IADD R32, R13, 0x1, R34 ;  /* 0x000000010d207824 */ /* 0x000fe200078e0222 */
[----:B------:R-:W-:Y:S01]  /*1ed0*/  SEL R33, RZ, 0x1, !P2 ;  /* 0x00000001ff217807 */ /* 0x000fe20005000000 */
[----:B------:R-:W-:-:S04]  /*1ee0*/  IMAD R36, R14, 0x100, R15 ;  /* 0x000001000e247824 */ /* 0x000fc800078e020f */
[----:B------:R-:W-:-:S04]  /*1ef0*/  IMAD.IADD R14, R33, 0x1, R32 ;  /* 0x00000001210e7824 */ /* 0x000fc800078e0220 */
[----:B------:R-:W-:Y:S02]  /*1f00*/  VIADD R26, R14, 0x1 ;  /* 0x000000010e1a7836 */ /* 0x000fe40000000000 */
[----:B------:R-:W-:-:S05]  /*1f10*/  @!P0 IMAD.MOV R26, RZ, RZ, R14 ;  /* 0x000000ffff1a8224 */ /* 0x000fca00078e020e */
[----:B-1----:R-:W1:Y:S01]  /*1f20*/  SHFL.UP P0, R9, R26, 0x1, RZ ;  /* 0x042000001a097989 */ /* 0x002e6200000000ff */
[----:B------:R-:W-:Y:S02]  /*1f30*/  IMAD.U32 R15, R36, 0x10000, R35 ;  /* 0x00010000240f7824 */ /* 0x000fe400078e0023 */
[----:B-1----:R-:W-:-:S05]  /*1f40*/  @P0 IMAD.IADD R9, R9, 0x1, R26 ;  /* 0x0000000109090824 */ /* 0x002fca00078e021a */
[----:B------:R-:W1:Y:S01]  /*1f50*/  SHFL.UP P0, R36, R9, 0x2, RZ ;  /* 0x0440000009247989 */ /* 0x000e6200000000ff */
[----:B------:R-:W-:Y:S02]  /*1f60*/  IMAD R30, R31, 0x100, R30 ;  /* 0x000001001f1e7824 */ /* 0x000fe400078e021e */
[----:B-1----:R-:W-:-:S05]  /*1f70*/  @P0 IMAD.IADD R36, R9, 0x1, R36 ;  /* 0x0000000109240824 */ /* 0x002fca00078e0224 */
[----:B------:R-:W1:Y:S02]  /*1f80*/  SHFL.UP P0, R31, R36, 0x4, RZ ;  /* 0x04800000241f7989 */ /* 0x000e6400000000ff */
[----:B-1----:R-:W-:-:S05]  /*1f90*/  @P0 IMAD.IADD R31, R36, 0x1, R31 ;  /* 0x00000001241f0824 */ /* 0x002fca00078e021f */
[----:B------:R-:W1:Y:S01]  /*1fa0*/  SHFL.UP P0, R8, R31, 0x8, RZ ;  /* 0x050000001f087989 */ /* 0x000e6200000000ff */
[----:B------:R-:W0:Y:S01]  /*1fb0*/  S2UR UR5, SR_CgaCtaId ;  /* 0x00000000000579c3 */ /* 0x000e220000008800 */
[----:B------:R-:W-:Y:S02]  /*1fc0*/  IMAD R35, R29, 0x100, R16 ;  /* 0x000001001d237824 */ /* 0x000fe400078e0210 */
[----:B-1----:R-:W-:Y:S02]  /*1fd0*/  @P0 IMAD.IADD R8, R31, 0x1, R8 ;  /* 0x000000011f080824 */ /* 0x002fe400078e0208 */
[----:B------:R-:W1:Y:S03]  /*1fe0*/  S2R R31, SR_TID.X ;  /* 0x00000000001f7919 */ /* 0x000e660000002100 */
[----:B------:R-:W1:Y:S01]  /*1ff0*/  SHFL.UP P0, R29, R8, 0x10, RZ ;  /* 0x06000000081d7989 */ /* 0x000e6200000000ff */
[----:B0-----:R-:W-:Y:S01]  /*2000*/  ISETP.NE.AND P1, PT, R37, 0x1f, PT ;  /* 0x0000001f2500780c */ /* 0x001fe20003f25270 */
[----:B------:R-:W-:-:S02]  /*2010*/  UMOV UR4, 0x400 ;  /* 0x0000040000047882 */ /* 0x000fc40000000000 */
[----:B------:R-:W-:Y:S01]  /*2020*/  ULEA UR4, UR5, UR4, 0x18 ;  /* 0x0000000405047291 */ /* 0x000fe2000f8ec0ff */
[----:B-1----:R-:W-:Y:S01]  /*2030*/  @P0 IMAD.IADD R29, R8, 0x1, R29 ;  /* 0x00000001081d0824 */ /* 0x002fe200078e021d */
[----:B------:R-:W-:-:S08]  /*2040*/  SHF.R.U32.HI R9, RZ, 0x5, R31 ;  /* 0x00000005ff097819 */ /* 0x000fd0000001161f */
[----:B------:R-:W-:Y:S01]  /*2050*/  @!P1 LEA R36, R9, UR4, 0x2 ;  /* 0x0000000409249c11 */ /* 0x000fe2000f8e10ff */
[----:B------:R-:W-:Y:S01]  /*2060*/  BAR.SYNC.DEFER_BLOCKING 0x0 ;  /* 0x0000000000007b1d */ /* 0x000fe20000010000 */
[----:B------:R-:W-:-:S05]  /*2070*/  IMAD.U32 R16, R35, 0x10000, R30 ;  /* 0x0001000023107824 */ /* 0x000fca00078e001e */
[----:B------:R-:W-:Y:S01]  /*2080*/  @!P1 STS [R36], R29 ;  /* 0x0000001d24009388 */ /* 0x000fe20000000800 */
[----:B------:R-:W-:Y:S01]  /*2090*/  IMAD R30, R11, 0x100, R10 ;  /* 0x000001000b1e7824 */ /* 0x000fe200078e020a */
[C---:B------:R-:W-:Y:S01]  /*20a0*/  ISETP.NE.AND P0, PT, R9.reuse, 0x2, PT ;  /* 0x000000020900780c */ /* 0x040fe20003f05270 */
[----:B------:R-:W-:Y:S01]  /*20b0*/  BAR.SYNC.DEFER_BLOCKING 0x0 ;  /* 0x0000000000007b1d */ /* 0x000fe20000010000 */
[----:B------:R-:W-:-:S05]  /*20c0*/  ISETP.NE.AND P2, PT, R9, 0x3, PT ;  /* 0x000000030900780c */ /* 0x000fca0003f45270 */
[----:B------:R-:W0:Y:S01]  /*20d0*/  LDS.128 R8, [UR4] ;  /* 0x00000004ff087984 */ /* 0x000e220008000c00 */
[----:B------:R-:W-:Y:S01]  /*20e0*/  IMAD.IADD R26, R29, 0x1, -R26 ;  /* 0x000000011d1a7824 */ /* 0x000fe200078e0a1a */
[----:B------:R-:W-:Y:S01]  /*20f0*/  ISETP.NE.AND P1, PT, R37, RZ, PT ;  /* 0x000000ff2500720c */ /* 0x000fe20003f25270 */
[----:B------:R-:W-:Y:S02]  /*2100*/  IMAD R27, R28, 0x100, R27 ;  /* 0x000001001c1b7824 */ /* 0x000fe400078e021b */
[----:B--2---:R-:W-:Y:S02]  /*2110*/  IMAD R18, R19, 0x100, R18 ;  /* 0x0000010013127824 */ /* 0x004fe400078e0212 */
[----:B0-----:R-:W-:Y:S02]  /*2120*/  IMAD.IADD R9, R8, 0x1, R9 ;  /* 0x0000000108097824 */ /* 0x001fe400078e0209 */
[----:B---3--:R-:W-:Y:S02]  /*2130*/  IMAD R21, R21, 0x100, R20 ;  /* 0x0000010015157824 */ /* 0x008fe400078e0214 */
[----:B------:R-:W-:Y:S01]  /*2140*/  IMAD.IADD R20, R10, 0x1, R9 ;  /* 0x000000010a147824 */ /* 0x000fe200078e0209 */
[----:B------:R-:W-:-:S02]  /*2150*/  SEL R19, R9, R8, !P0 ;  /* 0x0000000809137207 */ /* 0x000fc40004000000 */
[----:B------:R-:W-:Y:S02]  /*2160*/  ISETP.GT.U32.AND P0, PT, R31, 0x1f, PT ;  /* 0x0000001f1f00780c */ /* 0x000fe40003f04070 */
[----:B------:R-:W-:Y:S01]  /*2170*/  SEL R19, R20, R19, !P2 ;  /* 0x0000001314137207 */ /* 0x000fe20005000000 */
[----:B----4-:R-:W-:Y:S01]  /*2180*/  IMAD R8, R23, 0x100, R22 ;  /* 0x0000010017087824 */ /* 0x010fe200078e0216 */
[----:B------:R-:W-:Y:S02]  /*2190*/  SEL R22, R26, RZ, P1 ;  /* 0x000000ff1a167207 */ /* 0x000fe40000800000 */
[----:B------:R-:W-:Y:S01]  /*21a0*/  ISETP.GE.U32.AND P1, PT, R31, 0x20, PT ;  /* 0x000000201f00780c */ /* 0x000fe20003f26070 */
[----:B-----5:R-:W-:Y:S02]  /*21b0*/  IMAD R25, R25, 0x100, R24 ;  /* 0x0000010019197824 */ /* 0x020fe400078e0218 */
[----:B------:R-:W-:Y:S02]  /*21c0*/  IMAD.IADD R23, R19, 0x1, R22 ;  /* 0x0000000113177824 */ /* 0x000fe400078e0216 */
[----:B------:R-:W-:-:S02]  /*21d0*/  IMAD.U32 R10, R27, 0x10000, R30 ;  /* 0x000100001b0a7824 */ /* 0x000fc400078e001e */
[----:B------:R-:W-:Y:S01]  /*21e0*/  IMAD.U32 R9, R21, 0x10000, R18 ;  /* 0x0001000015097824 */ /* 0x000fe200078e0012 */
[----:B------:R-:W-:Y:S01]  /*21f0*/  SEL R35, R26, R23, !P1 ;  /* 0x000000171a237207 */ /* 0x000fe20004800000 */
[----:B------:R-:W-:Y:S02]  /*2200*/  IMAD.U32 R8, R25, 0x10000, R8 ;  /* 0x0001000019087824 */ /* 0x000fe400078e0008 */
[----:B------:R-:W-:Y:S01]  /*2210*/  IMAD.IADD R19, R11, 0x1, R20 ;  /* 0x000000010b137824 */ /* 0x000fe200078e0214 */
[----:B------:R-:W-:Y:S06]  /*2220*/  @P0 BRA `(.L_x_223) ;  /* 0x0000000800500947 */ /* 0x000fec0003800000 */
[----:B------:R-:W0:Y:S01]  /*2230*/  LDC.64 R20, c[0x0][0x3a0] ;  /* 0x0000e800ff147b82 */ /* 0x000e220000000a00 */
[----:B------:R-:W-:Y:S02]  /*2240*/  ISETP.NE.AND P0, PT, R31, RZ, PT ;  /* 0x000000ff1f00720c */ /* 0x000fe40003f05270 */
[----:B------:R-:W-:-:S05]  /*2250*/  LOP3.LUT R22, RZ, R31, RZ, 0x33, !PT ;  /* 0x0000001fff167212 */ /* 0x000fca00078e33ff */
[----:B------:R-:W1:Y:S06]  /*2260*/  LDC R11, c[0x0][0x370] ;  /* 0x0000dc00ff0b7b82 */ /* 0x000e6c0000000800 */
[----:B------:R-:W-:Y:S01]  /*2270*/  @!P0 IMAD.MOV.U32 R18, RZ, RZ, 0x64 ;  /* 0x00000064ff128424 */ /* 0x000fe200078e00ff */
[----:B------:R2:W-:Y:S01]  /*2280*/  @!P0 STS [UR4+0x2c], R19 ;  /* 0x00002c13ff008988 */ /* 0x0005e20008000804 */
[----:B0-----:R-:W-:-:S05]  /*2290*/  IMAD.WIDE R36, R17, 0x8, R20 ;  /* 0x0000000811247825 */ /* 0x001fca00078e0214 */
[----:B------:R2:W-:Y:S01]  /*22a0*/  @!P0 ST.E.64.STRONG.GPU desc[UR6][R36.64+0x100], R18 ;  /* 0x0001001224008985 */ /* 0x0005e2000c10fb06 */
[----:B-1----:R-:W-:Y:S01]  /*22b0*/  ISETP.GT.U32.AND P0, PT, R11, 0x1f3, PT ;  /* 0x000001f30b00780c */ /* 0x002fe20003f04070 */
[----:B------:R-:W-:-:S12]  /*22c0*/  IMAD.IADD R11, R17, 0x1, R22 ;  /* 0x00000001110b7824 */ /* 0x000fd800078e0216 */
[----:B--2---:R-:W-:Y:S05]  /*22d0*/  @P0 BRA `(.L_x_224) ;  /* 0x0000000000080947 */ /* 0x004fea0003800000 */
[----:B------:R0:W-:Y:S06]  /*22e0*/  MEMBAR.SC.CTA ;  /* 0x0000000000007992 */ /* 0x0001ec0000000000 */
[----:B0-----:R-:W-:Y:S05]  /*22f0*/  BRA `(.L_x_225) ;  /* 0x0000000000087947 */ /* 0x001fea0003800000 */
.L_x_224:
[----:B------:R-:W-:Y:S05]  /*2300*/  NANOSLEEP 0x1c2 ;  /* 0x000001c20000795d */ /* 0x000fea0003800000 */
[----:B------:R-:W-:Y:S01]  /*2310*/  NOP ;  /* 0x0000000000007918 */ /* 0x000fe20000000000 */
.L_x_225:
[----:B------:R-:W-:-:S05]  /*2320*/  IMAD.WIDE R20, R11, 0x8, R20 ;  /* 0x000000080b147825 */ /* 0x000fca00078e0214 */
[----:B------:R-:W2:Y:S01]  /*2330*/  LD.E.64.STRONG.GPU R22, desc[UR6][R20.64+0x100] ;  /* 0x0001000614167980 */ /* 0x000ea2000c10fb00 */
[----:B------:R-:W-:Y:S01]  /*2340*/  UMOV UR5, 0xffffffff ;  /* 0xffffffff00057882 */ /* 0x000fe20000000000 */
[----:B--2---:R-:W-:Y:S02]  /*2350*/  ISETP.NE.AND P6, PT, R22, 0x63, PT ;  /* 0x000000631600780c */ /* 0x004fe40003fc5270 */
[----:B------:R-:W-:Y:S11]  /*2360*/  BRA.DIV UR5, `(.L_x_226) ;  /* 0x00000062051c7947 */ /* 0x000ff6000b800000 */
[----:B------:R-:W-:-:S13]  /*2370*/  VOTE.ANY P6, !P6 ;  /* 0x0000000000ff7806 */ /* 0x000fda00070c0100 */
.L_x_362:
[----:B------:R-:W-:Y:S05]  /*2380*/  @!P6 BRA `(.L_x_227) ;  /* 0x000000000030e947 */ /* 0x000fea0003800000 */
.L_x_231:
[----:B------:R-:W-:Y:S05]  /*2390*/  YIELD ;  /* 0x0000000000007946 */ /* 0x000fea0003800000 */
[----:B------:R-:W-:Y:S05]  /*23a0*/  @P0 BRA `(.L_x_228) ;  /* 0x0000000000080947 */ /* 0x000fea0003800000 */
[----:B------:R0:W-:Y:S06]  /*23b0*/  MEMBAR.SC.CTA ;  /* 0x0000000000007992 */ /* 0x0001ec0000000000 */
[----:B0-----:R-:W-:Y:S05]  /*23c0*/  BRA `(.L_x_229) ;  /* 0x0000000000087947 */ /* 0x001fea0003800000 */
.L_x_228:
[----:B------:R-:W-:Y:S05]  /*23d0*/  NANOSLEEP 0x15e ;  /* 0x0000015e0000795d */ /* 0x000fea0003800000 */
[----:B------:R-:W-:Y:S01]  /*23e0*/  NOP ;  /* 0x0000000000007918 */ /* 0x000fe20000000000 */
.L_x_229:
[----:B------:R-:W2:Y:S01]  /*23f0*/  LD.E.64.STRONG.GPU R22, desc[UR6][R20.64+0x100] ;  /* 0x0001000614167980 */ /* 0x000ea2000c10fb00 */
[----:B------:R-:W-:Y:S01]  /*2400*/  UMOV UR5, 0xffffffff ;  /* 0xffffffff00057882 */ /* 0x000fe20000000000 */
[----:B--2---:R-:W-:Y:S02]  /*2410*/  ISETP.NE.AND P6, PT, R22, 0x63, PT ;  /* 0x000000631600780c */ /* 0x004fe40003fc5270 */
[----:B------:R-:W-:Y:S11]  /*2420*/  BRA.DIV UR5, `(.L_x_230) ;  /* 0x00000062050c7947 */ /* 0x000ff6000b800000 */
[----:B------:R-:W-:-:S13]  /*2430*/  VOTE.ANY P6, !P6 ;  /* 0x0000000000ff7806 */ /* 0x000fda00070c0100 */
.L_x_365:
[----:B------:R-:W-:Y:S05]  /*2440*/  @P6 BRA `(.L_x_231) ;  /* 0xfffffffc00d06947 */ /* 0x000fea000383ffff */
.L_x_227:
[----:B------:R-:W-:Y:S01]  /*2450*/  UMOV UR5, 0xffffffff ;  /* 0xffffffff00057882 */ /* 0x000fe20000000000 */
[----:B------:R-:W-:Y:S02]  /*2460*/  ISETP.NE.AND P5, PT, R22, 0x65, PT ;  /* 0x000000651600780c */ /* 0x000fe40003fa5270 */
[----:B------:R-:W-:Y:S11]  /*2470*/  BRA.DIV UR5, `(.L_x_232) ;  /* 0x0000006205187947 */ /* 0x000ff6000b800000 */
[----:B------:R-:W0:Y:S01]  /*2480*/  S2R R17, SR_GEMASK ;  /* 0x0000000000117919 */ /* 0x000e220000003c00 */
[----:B------:R-:W-:Y:S01]  /*2490*/  VOTE.ANY R25, PT, !P5 ;  /* 0x0000000000197806 */ /* 0x000fe200068e0100 */
[----:B------:R-:W1:Y:S03]  /*24a0*/  S2R R21, SR_LANEID ;  /* 0x0000000000157919 */ /* 0x000e660000000000 */
[----:B0-----:R-:W-:-:S05]  /*24b0*/  LOP3.LUT R25, R25, 0x80000000, R17, 0xec, !PT ;  /* 0x8000000019197812 */ /* 0x001fca00078eec11 */
[----:B------:R-:W-:-:S05]  /*24c0*/  VIADD R18, R25, 0xffffffff ;  /* 0xffffffff19127836 */ /* 0x000fca0000000000 */
[----:B------:R-:W-:-:S04]  /*24d0*/  LOP3.LUT R18, R25, R18, RZ, 0xc, !PT ;  /* 0x0000001219127212 */ /* 0x000fc800078e0cff */
[----:B------:R1:W0:Y:S02]  /*24e0*/  POPC R20, R18 ;  /* 0x0000001200147309 */ /* 0x0002240000000000 */
[C---:B-1----:R-:W-:Y:S01]  /*24f0*/  VIADD R18, R21.reuse, 0x4 ;  /* 0x0000000415127836 */ /* 0x042fe20000000000 */
[----:B0-----:R-:W0:Y:S01]  /*2500*/  SHFL.DOWN PT, R31, R23, 0x1, R20 ;  /* 0x08200000171f7989 */ /* 0x001e2200000e0014 */
[----:B------:R-:W-:-:S04]  /*2510*/  ISETP.GE.AND P1, PT, R21, R20, PT ;  /* 0x000000141500720c */ /* 0x000fc80003f26270 */
[----:B0-----:R-:W-:-:S05]  /*2520*/  SEL R24, R31, RZ, !P1 ;  /* 0x000000ff1f187207 */ /* 0x001fca0004800000 */
[----:B------:R-:W-:Y:S02]  /*2530*/  IMAD.IADD R17, R24, 0x1, R23 ;  /* 0x0000000118117824 */ /* 0x000fe400078e0217 */
[----:B------:R-:W-:-:S03]  /*2540*/  VIADD R24, R21, 0x2 ;  /* 0x0000000215187836 */ /* 0x000fc60000000000 */
[----:B------:R-:W0:Y:S02]  /*2550*/  SHFL.DOWN PT, R31, R17, 0x2, R20 ;  /* 0x08400000111f7989 */ /* 0x000e2400000e0014 */
[----:B------:R-:W-:-:S04]  /*2560*/  ISETP.GT.AND P1, PT, R24, R20, PT ;  /* 0x000000141800720c */ /* 0x000fc80003f24270 */
[----:B0-----:R-:W-:Y:S02]  /*2570*/  SEL R26, R31, RZ, !P1 ;  /* 0x000000ff1f1a7207 */ /* 0x001fe40004800000 */
[----:B------:R-:W-:-:S03]  /*2580*/  ISETP.GT.AND P1, PT, R18, R20, PT ;  /* 0x000000141200720c */ /* 0x000fc60003f24270 */
[----:B------:R-:W-:Y:S02]  /*2590*/  IMAD.IADD R29, R17, 0x1, R26 ;  /* 0x00000001111d7824 */ /* 0x000fe400078e021a */
[----:B------:R-:W-:-:S03]  /*25a0*/  VIADD R17, R21, 0x8 ;  /* 0x0000000815117836 */ /* 0x000fc60000000000 */
[----:B------:R-:W0:Y:S02]  /*25b0*/  SHFL.DOWN PT, R31, R29, 0x4, R20 ;  /* 0x088000001d1f7989 */ /* 0x000e2400000e0014 */
[----:B0-----:R-:W-:Y:S02]  /*25c0*/  SEL R26, R31, RZ, !P1 ;  /* 0x000000ff1f1a7207 */ /* 0x001fe40004800000 */
[----:B------:R-:W-:-:S03]  /*25d0*/  ISETP.GT.AND P1, PT, R17, R20, PT ;  /* 0x000000141100720c */ /* 0x000fc60003f24270 */
[----:B------:R-:W-:-:S05]  /*25e0*/  IMAD.IADD R23, R29, 0x1, R26 ;  /* 0x000000011d177824 */ /* 0x000fca00078e021a */
[----:B------:R-:W0:Y:S02]  /*25f0*/  SHFL.DOWN PT, R31, R23, 0x8, R20 ;  /* 0x09000000171f7989 */ /* 0x000e2400000e0014 */
[----:B0-----:R-:W-:Y:S02]  /*2600*/  SEL R26, R31, RZ, !P1 ;  /* 0x000000ff1f1a7207 */ /* 0x001fe40004800000 */
[----:B------:R-:W-:-:S03]  /*2610*/  ISETP.NE.AND P1, PT, R22, 0x65, PT ;  /* 0x000000651600780c */ /* 0x000fc60003f25270 */
[----:B------:R-:W-:Y:S02]  /*2620*/  IMAD.IADD R27, R23, 0x1, R26 ;  /* 0x00000001171b7824 */ /* 0x000fe400078e021a */
[----:B------:R-:W-:-:S03]  /*2630*/  VIADD R26, R21, 0x10 ;  /* 0x00000010151a7836 */ /* 0x000fc60000000000 */
[----:B------:R0:W1:Y:S02]  /*2640*/  SHFL.DOWN PT, R31, R27, 0x10, R20 ;  /* 0x0a0000001b1f7989 */ /* 0x00006400000e0014 */
[----:B------:R-:W-:-:S03]  /*2650*/  ISETP.GT.AND P2, PT, R26, R20, PT ;  /* 0x000000141a00720c */ /* 0x000fc60003f44270 */
[----:B------:R-:W-:Y:S01]  /*2660*/  VOTE.ALL P5, P1 ;  /* 0x0000000000ff7806 */ /* 0x000fe200008a0000 */
[----:B0-----:R-:W0:Y:S01]  /*2670*/  LDC.64 R20, c[0x0][0x3a0] ;  /* 0x0000e800ff147b82 */ /* 0x001e220000000a00 */
[----:B-1----:R-:W-:-:S05]  /*2680*/  SEL R22, R31, RZ, !P2 ;  /* 0x000000ff1f167207 */ /* 0x002fca0005000000 */
[----:B------:R-:W-:Y:S01]  /*2690*/  IMAD.IADD R27, R27, 0x1, R22 ;  /* 0x000000011b1b7824 */ /* 0x000fe200078e0216 */
[----:B0-----:R-:W-:-:S05]  /*26a0*/  IADD3 R28, P1, PT, R20, 0x100, RZ ;  /* 0x00000100141c7810 */ /* 0x001fca0007f3e0ff */
[----:B------:R-:W-:-:S08]  /*26b0*/  IMAD.X R29, RZ, RZ, R21, P1 ;  /* 0x000000ffff1d7224 */ /* 0x000fd000008e0615 */
.L_x_374:
[----:B------:R-:W-:Y:S05]  /*26c0*/  @!P5 BRA `(.L_x_233) ;  /* 0x0000000000e0d947 */ /* 0x000fea0003800000 */
.L_x_241:
[----:B------:R-:W-:Y:S02]  /*26d0*/  IMAD.MOV.U32 R20, RZ, RZ, R28 ;  /* 0x000000ffff147224 */ /* 0x000fe400078e001c */
[----:B------:R-:W-:Y:S02]  /*26e0*/  IMAD.MOV.U32 R21, RZ, RZ, R29 ;  /* 0x000000ffff157224 */ /* 0x000fe400078e001d */
[----:B------:R-:W-:-:S05]  /*26f0*/  IMAD.WIDE R20, R11, 0x8, R20 ;  /* 0x000000080b147825 */ /* 0x000fca00078e0214 */
[----:B------:R-:W2:Y:S01]  /*2700*/  LD.E.64.STRONG.GPU R22, desc[UR6][R20.64+-0x100] ;  /* 0xffff000614167980 */ /* 0x000ea2000c10fb00 */
[----:B------:R-:W-:Y:S05]  /*2710*/  YIELD ;  /* 0x0000000000007946 */ /* 0x000fea0003800000 */
[----:B------:R-:W-:Y:S01]  /*2720*/  UMOV UR5, 0xffffffff ;  /* 0xffffffff00057882 */ /* 0x000fe20000000000 */
[----:B--2---:R-:W-:Y:S02]  /*2730*/  ISETP.NE.AND P6, PT, R22, 0x63, PT ;  /* 0x000000631600780c */ /* 0x004fe40003fc5270 */
[----:B------:R-:W-:Y:S11]  /*2740*/  BRA.DIV UR5, `(.L_x_234) ;  /* 0x0000006205707947 */ /* 0x000ff6000b800000 */
[----:B------:R-:W-:-:S13]  /*2750*/  VOTE.ANY P6, !P6 ;  /* 0x0000000000ff7806 */ /* 0x000fda00070c0100 */
.L_x_377:
[----:B------:R-:W-:Y:S05]  /*2760*/  @!P6 BRA `(.L_x_235) ;  /* 0x000000000030e947 */ /* 0x000fea0003800000 */
.L_x_239:
[----:B------:R-:W-:Y:S05]  /*2770*/  YIELD ;  /* 0x0000000000007946 */ /* 0x000fea0003800000 */
[----:B------:R-:W-:Y:S05]  /*2780*/  @P0 BRA `(.L_x_236) ;  /* 0x0000000000080947 */ /* 0x000fea0003800000 */
[----:B------:R0:W-:Y:S06]  /*2790*/  MEMBAR.SC.CTA ;  /* 0x0000000000007992 */ /* 0x0001ec0000000000 */
[----:B0-----:R-:W-:Y:S05]  /*27a0*/  BRA `(.L_x_237) ;  /* 0x0000000000087947 */ /* 0x001fea0003800000 */
.L_x_236:
[----:B------:R-:W-:Y:S05]  /*27b0*/  NANOSLEEP 0x15e ;  /* 0x0000015e0000795d */ /* 0x000fea0003800000 */
[----:B------:R-:W-:Y:S01]  /*27c0*/  NOP ;  /* 0x0000000000007918 */ /* 0x000fe20000000000 */
.L_x_237:
[----:B------:R-:W2:Y:S01]  /*27d0*/  LD.E.64.STRONG.GPU R22, desc[UR6][R20.64+-0x100] ;  /* 0xffff000614167980 */ /* 0x000ea2000c10fb00 */
[----:B------:R-:W-:Y:S01]  /*27e0*/  UMOV UR5, 0xffffffff ;  /* 0xffffffff00057882 */ /* 0x000fe20000000000 */
[----:B--2---:R-:W-:Y:S02]  /*27f0*/  ISETP.NE.AND P6, PT, R22, 0x63, PT ;  /* 0x000000631600780c */ /* 0x004fe40003fc5270 */
[----:B------:R-:W-:Y:S11]  /*2800*/  BRA.DIV UR5, `(.L_x_238) ;  /* 0x0000006205607947 */ /* 0x000ff6000b800000 */
[----:B------:R-:W-:-:S13]  /*2810*/  VOTE.ANY P6, !P6 ;  /* 0x0000000000ff7806 */ /* 0x000fda00070c0100 */
.L_x_380:
[----:B------:R-:W-:Y:S05]  /*2820*/  @P6 BRA `(.L_x_239) ;  /* 0xfffffffc00d06947 */ /* 0x000fea000383ffff */
.L_x_235:
[----:B------:R-:W-:Y:S01]  /*2830*/  UMOV UR5, 0xffffffff ;  /* 0xffffffff00057882 */ /* 0x000fe20000000000 */
[----:B------:R-:W-:Y:S02]  /*2840*/  ISETP.NE.AND P5, PT, R22, 0x65, PT ;  /* 0x000000651600780c */ /* 0x000fe40003fa5270 */
[----:B------:R-:W-:Y:S11]  /*2850*/  BRA.DIV UR5, `(.L_x_240) ;  /* 0x00000062056c7947 */ /* 0x000ff6000b800000 */
[----:B------:R-:W0:Y:S01]  /*2860*/  S2R R20, SR_GEMASK ;  /* 0x0000000000147919 */ /* 0x000e220000003c00 */
[----:B------:R-:W-:Y:S01]  /*2870*/  VOTE.ANY R25, PT, !P5 ;  /* 0x0000000000197806 */ /* 0x000fe200068e0100 */
[----:B------:R-:W-:Y:S01]  /*2880*/  VIADD R11, R11, 0xffffffe0 ;  /* 0xffffffe00b0b7836 */ /* 0x000fe20000000000 */
[----:B------:R-:W-:Y:S01]  /*2890*/  ISETP.NE.AND P5, PT, R22, 0x65, PT ;  /* 0x000000651600780c */ /* 0x000fe20003fa5270 */
[----:B------:R-:W1:-:S12]  /*28a0*/  S2R R21, SR_LANEID ;  /* 0x0000000000157919 */ /* 0x000e580000000000 */
[----:B------:R-:W-:Y:S02]  /*28b0*/  VOTE.ALL P5, P5 ;  /* 0x0000000000ff7806 */ /* 0x000fe400028a0000 */
[----:B0-----:R-:W-:-:S05]  /*28c0*/  LOP3.LUT R25, R25, 0x80000000, R20, 0xec, !PT ;  /* 0x8000000019197812 */ /* 0x001fca00078eec14 */
[----:B------:R-:W-:-:S05]  /*28d0*/  VIADD R20, R25, 0xffffffff ;  /* 0xffffffff19147836 */ /* 0x000fca0000000000 */
[----:B------:R-:W-:-:S06]  /*28e0*/  LOP3.LUT R20, R25, R20, RZ, 0xc, !PT ;  /* 0x0000001419147212 */ /* 0x000fcc00078e0cff */
[----:B------:R-:W0:Y:S02]  /*28f0*/  POPC R20, R20 ;  /* 0x0000001400147309 */ /* 0x000e240000000000 */
[----:B0-----:R-:W0:Y:S01]  /*2900*/  SHFL.DOWN PT, R31, R23, 0x1, R20 ;  /* 0x08200000171f7989 */ /* 0x001e2200000e0014 */
[----:B-1----:R-:W-:-:S04]  /*2910*/  ISETP.GE.AND P1, PT, R21, R20, PT ;  /* 0x000000141500720c */ /* 0x002fc80003f26270 */
[----:B0-----:R-:W-:Y:S02]  /*2920*/  SEL R30, R31, RZ, !P1 ;  /* 0x000000ff1f1e7207 */ /* 0x001fe40004800000 */
[----:B------:R-:W-:-:S03]  /*2930*/  ISETP.GT.AND P1, PT, R24, R20, PT ;  /* 0x000000141800720c */ /* 0x000fc60003f24270 */
[----:B------:R-:W-:-:S05]  /*2940*/  IMAD.IADD R23, R30, 0x1, R23 ;  /* 0x000000011e177824 */ /* 0x000fca00078e0217 */
[----:B------:R-:W0:Y:S02]  /*2950*/  SHFL.DOWN PT, R31, R23, 0x2, R20 ;  /* 0x08400000171f7989 */ /* 0x000e2400000e0014 */
        /* <DEDUP_REMOVED lines=12> */
[----:B0-----:R-:W-:-:S04]  /*2a20*/  SEL R30, R31, RZ, !P1 ;  /* 0x000000ff1f1e7207 */ /* 0x001fc80004800000 */
[----:B------:R-:W-:-:S07]  /*2a30*/  IADD3 R27, PT, PT, R23, R30, R27 ;  /* 0x0000001e171b7210 */ /* 0x000fce0007ffe01b */
.L_x_389:
[----:B------:R-:W-:Y:S05]  /*2a40*/  @P5 BRA `(.L_x_241) ;  /* 0xfffffffc00205947 */ /* 0x000fea000383ffff */
.L_x_233:
[----:B------:R-:W0:Y:S01]  /*2a50*/  S2R R21, SR_TID.X ;  /* 0x0000000000157919 */ /* 0x000e220000002100 */
[----:B------:R-:W-:Y:S01]  /*2a60*/  IMAD.MOV.U32 R23, RZ, RZ, R35 ;  /* 0x000000ffff177224 */ /* 0x000fe200078e0023 */
[----:B------:R-:W1:Y:S01]  /*2a70*/  S2R R20, SR_LANEID ;  /* 0x0000000000147919 */ /* 0x000e620000000000 */
[----:B0-----:R-:W-:Y:S02]  /*2a80*/  ISETP.NE.AND P1, PT, R21, RZ, PT ;  /* 0x000000ff1500720c */ /* 0x001fe40003f25270 */
[----:B-1----:R-:W-:-:S11]  /*2a90*/  ISETP.NE.AND P0, PT, R20, RZ, PT ;  /* 0x000000ff1400720c */ /* 0x002fd60003f05270 */
[----:B------:R-:W0:Y:S01]  /*2aa0*/  @!P1 S2R R20, SR_CgaCtaId ;  /* 0x0000000000149919 */ /* 0x000e220000008800 */
[----:B------:R-:W-:Y:S01]  /*2ab0*/  @!P1 MOV R11, 0x400 ;  /* 0x00000400000b9802 */ /* 0x000fe20000000f00 */
[--C-:B------:R-:W-:Y:S01]  /*2ac0*/  @!P1 IMAD.IADD R19, R19, 0x1, R27.reuse ;  /* 0x0000000113139824 */ /* 0x100fe200078e021b */
[----:B------:R-:W1:Y:S01]  /*2ad0*/  @!P0 S2R R22, SR_CgaCtaId ;  /* 0x0000000000168919 */ /* 0x000e620000008800 */
[----:B------:R-:W-:Y:S01]  /*2ae0*/  @!P0 MOV R17, 0x400 ;  /* 0x0000040000118802 */ /* 0x000fe20000000f00 */
[----:B------:R-:W-:Y:S02]  /*2af0*/  @!P1 IMAD.MOV.U32 R18, RZ, RZ, 0x65 ;  /* 0x00000065ff129424 */ /* 0x000fe400078e00ff */
[----:B------:R-:W-:-:S03]  /*2b00*/  @!P0 IMAD.MOV.U32 R23, RZ, RZ, R27 ;  /* 0x000000ffff178224 */ /* 0x000fc600078e001b */
[----:B------:R2:W-:Y:S01]  /*2b10*/  @!P1 ST.E.64.STRONG.GPU desc[UR6][R36.64+0x100], R18 ;  /* 0x0001001224009985 */ /* 0x0005e2000c10fb06 */
[----:B0-----:R-:W-:Y:S02]  /*2b20*/  @!P1 LEA R20, R20, R11, 0x18 ;  /* 0x0000000b14149211 */ /* 0x001fe400078ec0ff */
[----:B-1----:R-:W-:-:S03]  /*2b30*/  @!P0 LEA R22, R22, R17, 0x18 ;  /* 0x0000001116168211 */ /* 0x002fc600078ec0ff */
[----:B------:R2:W-:Y:S04]  /*2b40*/  @!P1 STS [R20+0x28], R19 ;  /* 0x0000281314009388 */ /* 0x0005e80000000800 */
[----:B------:R2:W-:Y:S04]  /*2b50*/  @!P1 STS [R20+0x24], R27 ;  /* 0x0000241b14009388 */ /* 0x0005e80000000800 */
[----:B------:R2:W-:Y:S02]  /*2b60*/  @!P0 STS [R22+0x14], R27 ;  /* 0x0000141b16008388 */ /* 0x0005e40000000800 */
.L_x_223:
[----:B------:R-:W2:Y:S01]  /*2b70*/  S2R R35, SR_TID.X ;  /* 0x0000000000237919 */ /* 0x000ea20000002100 */
[----:B------:R-:W-:Y:S05]  /*2b80*/  WARPSYNC.ALL ;  /* 0x0000000000007948 */ /* 0x000fea0003800000 */
[----:B------:R-:W-:Y:S02]  /*2b90*/  ISETP.NE.AND P1, PT, R5, RZ, PT ;  /* 0x000000ff0500720c */ /* 0x000fe40003f25270 */
[----:B------:R-:W-:Y:S02]  /*2ba0*/  ISETP.NE.AND P2, PT, R4, RZ, PT ;  /* 0x000000ff0400720c */ /* 0x000fe40003f45270 */
[----:B------:R-:W-:-:S02]  /*2bb0*/  ISETP.NE.AND P3, PT, R3, RZ, PT ;  /* 0x000000ff0300720c */ /* 0x000fc40003f65270 */
[----:B------:R-:W-:Y:S01]  /*2bc0*/  ISETP.NE.AND P4, PT, R2, RZ, PT ;  /* 0x000000ff0200720c */ /* 0x000fe20003f85270 */
[C---:B--2---:R-:W-:Y:S01]  /*2bd0*/  IMAD.SHL.U32 R19, R35.reuse, 0x4, RZ ;  /* 0x0000000423137824 */ /* 0x044fe200078e00ff */
[----:B------:R-:W0:Y:S01]  /*2be0*/  S2R R11, SR_CgaCtaId ;  /* 0x00000000000b7919 */ /* 0x000e220000008800 */
[----:B------:R-:W-:Y:S01]  /*2bf0*/  MOV R18, 0x400 ;  /* 0x0000040000127802 */ /* 0x000fe20000000f00 */
[----:B------:R-:W1:Y:S01]  /*2c00*/  LDCU.U8 UR4, c[0x0][0x3b8] ;  /* 0x00007700ff0477ac */ /* 0x000e620008000000 */
[----:B------:R-:W-:Y:S01]  /*2c10*/  ISETP.NE.AND P0, PT, R35, RZ, PT ;  /* 0x000000ff2300720c */ /* 0x000fe20003f05270 */
[----:B------:R-:W-:Y:S01]  /*2c20*/  BSSY.RECONVERGENT B0, `(.L_x_242) ;  /* 0x000007a000007945 */ /* 0x000fe20003800200 */
[--C-:B------:R-:W-:Y:S02]  /*2c30*/  SHF.R.U32.HI R26, RZ, 0x18, R7.reuse ;  /* 0x00000018ff1a7819 */ /* 0x100fe40000011607 */
[--C-:B------:R-:W-:Y:S02]  /*2c40*/  SHF.R.U32.HI R28, RZ, 0x10, R7.reuse ;  /* 0x00000010ff1c7819 */ /* 0x100fe40000011607 */
[----:B------:R-:W-:-:S02]  /*2c50*/  SHF.R.U32.HI R30, RZ, 0x8, R7 ;  /* 0x00000008ff1e7819 */ /* 0x000fc40000011607 */
[----:B------:R-:W-:Y:S02]  /*2c60*/  SHF.R.U32.HI R25, RZ, 0x8, R12 ;  /* 0x00000008ff197819 */ /* 0x000fe4000001160c */
[--C-:B------:R-:W-:Y:S02]  /*2c70*/  SHF.R.U32.HI R27, RZ, 0x18, R15.reuse ;  /* 0x00000018ff1b7819 */ /* 0x100fe4000001160f */
[----:B------:R-:W-:Y:S02]  /*2c80*/  SHF.R.U32.HI R29, RZ, 0x8, R15 ;  /* 0x00000008ff1d7819 */ /* 0x000fe4000001160f */
[----:B0-----:R-:W-:Y:S01]  /*2c90*/  LEA R18, R11, R18, 0x18 ;  /* 0x000000120b127211 */ /* 0x001fe200078ec0ff */
[----:B------:R-:W-:Y:S06]  /*2ca0*/  BAR.SYNC.DEFER_BLOCKING 0x0 ;  /* 0x0000000000007b1d */ /* 0x000fec0000010000 */
[----:B------:R-:W0:Y:S04]  /*2cb0*/  LDS R17, [R18+0x14] ;  /* 0x0000140012117984 */ /* 0x000e280000000800 */
[----:B------:R-:W-:Y:S04]  /*2cc0*/  LDS R11, [R18+0x24] ;  /* 0x00002400120b7984 */ /* 0x000fe80000000800 */
[----:B------:R-:W2:Y:S01]  /*2cd0*/  LDS R21, [R18+0x2c] ;  /* 0x00002c0012157984 */ /* 0x000ea20000000800 */
[----:B0-----:R-:W-:-:S05]  /*2ce0*/  SEL R20, R17, RZ, P0 ;  /* 0x000000ff11147207 */ /* 0x001fca0000000000 */
[----:B------:R-:W-:Y:S01]  /*2cf0*/  IMAD.IADD R20, R20, 0x1, R23 ;  /* 0x0000000114147824 */ /* 0x000fe200078e0217 */
[----:B--2---:R-:W-:-:S03]  /*2d00*/  IADD3 R17, PT, PT, -R21, 0x200, RZ ;  /* 0x0000020015117810 */ /* 0x004fc60007ffe1ff */
[----:B------:R-:W-:Y:S01]  /*2d10*/  IMAD.IADD R22, R20, 0x1, -R11 ;  /* 0x0000000114167824 */ /* 0x000fe200078e0a0b */
[C---:B------:R-:W-:Y:S02]  /*2d20*/  IADD3 R24, PT, PT, R11.reuse, -R20, -R13 ;  /* 0x800000140b187210 */ /* 0x040fe40007ffe80d */
[----:B------:R-:W-:Y:S01]  /*2d30*/  IADD3 R32, PT, PT, R11, -R32, -R20 ;  /* 0x800000200b207210 */ /* 0x000fe20007ffe814 */
[----:B------:R-:W-:Y:S01]  /*2d40*/  IMAD.IADD R21, R19, 0x1, -R22 ;  /* 0x0000000113157824 */ /* 0x000fe200078e0a16 */
[----:B------:R-:W-:Y:S01]  /*2d50*/  IADD3 R20, PT, PT, R11, -R14, -R20 ;  /* 0x8000000e0b147210 */ /* 0x000fe20007ffe814 */
[----:B------:R-:W-:Y:S01]  /*2d60*/  IMAD.IADD R22, R17, 0x1, R22 ;  /* 0x0000000111167824 */ /* 0x000fe200078e0216 */
[C---:B------:R-:W-:Y:S02]  /*2d70*/  IADD3 R24, PT, PT, R19.reuse, 0x1, R24 ;  /* 0x0000000113187810 */ /* 0x040fe40007ffe018 */
[----:B------:R-:W-:Y:S01]  /*2d80*/  IADD3 R14, PT, PT, R19, 0x2, R32 ;  /* 0x00000002130e7810 */ /* 0x000fe20007ffe020 */
[----:B------:R-:W-:Y:S01]  /*2d90*/  IMAD.IADD R13, R13, 0x1, R22 ;  /* 0x000000010d0d7824 */ /* 0x000fe200078e0216 */
[----:B------:R-:W-:-:S02]  /*2da0*/  SEL R21, R22, R21, P4 ;  /* 0x0000001516157207 */ /* 0x000fc40002000000 */
[----:B------:R-:W-:Y:S01]  /*2db0*/  IADD3 R19, PT, PT, R19, 0x3, R20 ;  /* 0x0000000313137810 */ /* 0x000fe20007ffe014 */
[----:B------:R-:W-:Y:S01]  /*2dc0*/  IMAD.IADD R34, R34, 0x1, R13 ;  /* 0x0000000122227824 */ /* 0x000fe200078e020d */
[----:B------:R-:W-:Y:S01]  /*2dd0*/  SHF.R.U32.HI R20, RZ, 0x18, R6 ;  /* 0x00000018ff147819 */ /* 0x000fe20000011606 */
[----:B------:R-:W-:Y:S01]  /*2de0*/  IMAD R21, R21, 0x9, R18 ;  /* 0x0000000915157824 */ /* 0x000fe200078e0212 */
[----:B------:R-:W-:Y:S01]  /*2df0*/  BAR.SYNC.DEFER_BLOCKING 0x0 ;  /* 0x0000000000007b1d */ /* 0x000fe20000010000 */
[----:B------:R-:W-:Y:S01]  /*2e00*/  SEL R23, R13, R24, P3 ;  /* 0x000000180d177207 */ /* 0x000fe20001800000 */
[----:B------:R-:W-:Y:S01]  /*2e10*/  @P1 IMAD.IADD R19, R33, 0x1, R34 ;  /* 0x0000000121131824 */ /* 0x000fe200078e0222 */
[--C-:B------:R-:W-:Y:S02]  /*2e20*/  SHF.R.U32.HI R22, RZ, 0x10, R6.reuse ;  /* 0x00000010ff167819 */ /* 0x100fe40000011606 */
[----:B------:R-:W-:Y:S02]  /*2e30*/  SHF.R.U32.HI R24, RZ, 0x8, R6 ;  /* 0x00000008ff187819 */ /* 0x000fe40000011606 */
[----:B------:R-:W-:-:S02]  /*2e40*/  SHF.R.U32.HI R13, RZ, 0x18, R12 ;  /* 0x00000018ff0d7819 */ /* 0x000fc4000001160c */
[----:B------:R-:W-:Y:S02]  /*2e50*/  SEL R31, R34, R14, P2 ;  /* 0x0000000e221f7207 */ /* 0x000fe40001000000 */
[----:B------:R-:W-:Y:S02]  /*2e60*/  ISETP.GE.AND P0, PT, R35, R17, PT ;  /* 0x000000112300720c */ /* 0x000fe40003f06270 */
[----:B------:R-:W-:Y:S01]  /*2e70*/  SHF.R.U32.HI R14, RZ, 0x8, R16 ;  /* 0x00000008ff0e7819 */ /* 0x000fe20000011610 */
[--C-:B------:R-:W-:Y:S01]  /*2e80*/  IMAD R31, R31, 0x9, R18.reuse ;  /* 0x000000091f1f7824 */ /* 0x100fe200078e0212 */
[----:B------:R0:W-:Y:S04]  /*2e90*/  STS.U8 [R21+0x3], R20 ;  /* 0x0000031415007388 */ /* 0x0001e80000000000 */
[----:B------:R2:W-:Y:S04]  /*2ea0*/  STS.U8 [R21+0x4], R7 ;  /* 0x0000040715007388 */ /* 0x0005e80000000000 */
[----:B------:R3:W-:Y:S01]  /*2eb0*/  STS.U8 [R21+0x2], R22 ;  /* 0x0000021615007388 */ /* 0x0007e20000000000 */
[----:B0-----:R-:W-:Y:S01]  /*2ec0*/  IMAD R20, R23, 0x9, R18 ;  /* 0x0000000917147824 */ /* 0x001fe200078e0212 */
[----:B------:R-:W-:-:S02]  /*2ed0*/  SHF.R.U32.HI R23, RZ, 0x10, R12 ;  /* 0x00000010ff177819 */ /* 0x000fc4000001160c */
[----:B------:R0:W-:Y:S01]  /*2ee0*/  STS.U8 [R21+0x1], R24 ;  /* 0x0000011815007388 */ /* 0x0001e20000000000 */
[----:B--2---:R-:W-:-:S03]  /*2ef0*/  SHF.R.U32.HI R7, RZ, 0x10, R15 ;  /* 0x00000010ff077819 */ /* 0x004fc6000001160f */
[----:B------:R2:W-:Y:S01]  /*2f00*/  STS.U8 [R21], R6 ;  /* 0x0000000615007388 */ /* 0x0005e20000000000 */
[----:B---3--:R-:W-:-:S03]  /*2f10*/  SHF.R.U32.HI R22, RZ, 0x10, R10 ;  /* 0x00000010ff167819 */ /* 0x008fc6000001160a */
[----:B------:R-:W-:Y:S01]  /*2f20*/  STS.U8 [R21+0x7], R26 ;  /* 0x0000071a15007388 */ /* 0x000fe20000000000 */
[----:B0-----:R-:W-:-:S03]  /*2f30*/  SHF.R.U32.HI R24, RZ, 0x8, R10 ;  /* 0x00000008ff187819 */ /* 0x001fc6000001160a */
[----:B------:R-:W-:Y:S01]  /*2f40*/  STS.U8 [R21+0x6], R28 ;  /* 0x0000061c15007388 */ /* 0x000fe20000000000 */
[----:B--2---:R-:W-:-:S03]  /*2f50*/  SHF.R.U32.HI R6, RZ, 0x10, R16 ;  /* 0x00000010ff067819 */ /* 0x004fc60000011610 */
[----:B------:R-:W-:Y:S04]  /*2f60*/  STS.U8 [R21+0x5], R30 ;  /* 0x0000051e15007388 */ /* 0x000fe80000000000 */
[----:B------:R0:W-:Y:S04]  /*2f70*/  STS.U8 [R21+0x8], R2 ;  /* 0x0000080215007388 */ /* 0x0001e80000000000 */
[----:B------:R2:W-:Y:S04]  /*2f80*/  STS.U8 [R20+0x3], R13 ;  /* 0x0000030d14007388 */ /* 0x0005e80000000000 */
[----:B------:R-:W-:Y:S01]  /*2f90*/  STS.U8 [R20+0x2], R23 ;  /* 0x0000021714007388 */ /* 0x000fe20000000000 */
[----:B0-----:R-:W-:-:S03]  /*2fa0*/  SHF.R.U32.HI R2, RZ, 0x18, R16 ;  /* 0x00000018ff027819 */ /* 0x001fc60000011610 */
[----:B------:R-:W-:Y:S01]  /*2fb0*/  STS.U8 [R20+0x1], R25 ;  /* 0x0000011914007388 */ /* 0x000fe20000000000 */
[----:B------:R-:W-:Y:S02]  /*2fc0*/  SHF.R.U32.HI R21, RZ, 0x8, R8 ;  /* 0x00000008ff157819 */ /* 0x000fe40000011608 */
[----:B--2---:R-:W-:Y:S01]  /*2fd0*/  SHF.R.U32.HI R13, RZ, 0x8, R9 ;  /* 0x00000008ff0d7819 */ /* 0x004fe20000011609 */
[----:B------:R0:W-:Y:S04]  /*2fe0*/  STS.U8 [R20], R12 ;  /* 0x0000000c14007388 */ /* 0x0001e80000000000 */
[----:B------:R-:W-:Y:S04]  /*2ff0*/  STS.U8 [R20+0x7], R27 ;  /* 0x0000071b14007388 */ /* 0x000fe80000000000 */
[----:B------:R2:W-:Y:S01]  /*3000*/  STS.U8 [R20+0x6], R7 ;  /* 0x0000060714007388 */ /* 0x0005e20000000000 */
[----:B0-----:R-:W-:-:S03]  /*3010*/  SHF.R.U32.HI R12, RZ, 0x18, R10 ;  /* 0x00000018ff0c7819 */ /* 0x001fc6000001160a */
[----:B------:R-:W-:Y:S04]  /*3020*/  STS.U8 [R20+0x5], R29 ;  /* 0x0000051d14007388 */ /* 0x000fe80000000000 */
[----:B------:R0:W-:Y:S01]  /*3030*/  STS.U8 [R20+0x4], R15 ;  /* 0x0000040f14007388 */ /* 0x0001e20000000000 */
[----:B--2---:R-:W-:-:S03]  /*3040*/  SHF.R.U32.HI R7, RZ, 0x18, R9 ;  /* 0x00000018ff077819 */ /* 0x004fc60000011609 */
[----:B------:R2:W-:Y:S04]  /*3050*/  STS.U8 [R20+0x8], R3 ;  /* 0x0000080314007388 */ /* 0x0005e80000000000 */
[----:B------:R3:W-:Y:S01]  /*3060*/  STS.U8 [R31+0x3], R2 ;  /* 0x000003021f007388 */ /* 0x0007e20000000000 */
[----:B0-----:R-:W-:-:S03]  /*3070*/  SHF.R.U32.HI R15, RZ, 0x10, R8 ;  /* 0x00000010ff0f7819 */ /* 0x001fc60000011608 */
[----:B------:R-:W-:Y:S01]  /*3080*/  STS.U8 [R31+0x2], R6 ;  /* 0x000002061f007388 */ /* 0x000fe20000000000 */
[----:B--2---:R-:W-:Y:S01]  /*3090*/  IMAD R20, R19, 0x9, R18 ;  /* 0x0000000913147824 */ /* 0x004fe200078e0212 */
[----:B------:R-:W-:Y:S02]  /*30a0*/  SHF.R.U32.HI R3, RZ, 0x10, R9 ;  /* 0x00000010ff037819 */ /* 0x000fe40000011609 */
[----:B------:R-:W-:Y:S01]  /*30b0*/  STS.U8 [R31+0x1], R14 ;  /* 0x0000010e1f007388 */ /* 0x000fe20000000000 */
[----:B------:R-:W-:Y:S01]  /*30c0*/  SHF.R.U32.HI R19, RZ, 0x18, R8 ;  /* 0x00000018ff137819 */ /* 0x000fe20000011608 */
[--C-:B---3--:R-:W-:Y:S01]  /*30d0*/  IMAD.IADD R2, R0, 0x1, -R11.reuse ;  /* 0x0000000100027824 */ /* 0x108fe200078e0a0b */
[----:B------:R-:W-:Y:S01]  /*30e0*/  SHF.R.S32.HI R0, RZ, 0x1f, R11 ;  /* 0x0000001fff007819 */ /* 0x000fe2000001140b */
[----:B------:R-:W-:Y:S04]  /*30f0*/  STS.U8 [R31], R16 ;  /* 0x000000101f007388 */ /* 0x000fe80000000000 */
[----:B------:R-:W-:Y:S04]  /*3100*/  STS.U8 [R31+0x7], R12 ;  /* 0x0000070c1f007388 */ /* 0x000fe80000000000 */
[----:B------:R-:W-:Y:S04]  /*3110*/  STS.U8 [R31+0x6], R22 ;  /* 0x000006161f007388 */ /* 0x000fe80000000000 */
[----:B------:R-:W-:Y:S04]  /*3120*/  STS.U8 [R31+0x5], R24 ;  /* 0x000005181f007388 */ /* 0x000fe80000000000 */
[----:B------:R-:W-:Y:S04]  /*3130*/  STS.U8 [R31+0x4], R10 ;  /* 0x0000040a1f007388 */ /* 0x000fe80000000000 */
[----:B------:R-:W-:Y:S04]  /*3140*/  STS.U8 [R31+0x8], R4 ;  /* 0x000008041f007388 */ /* 0x000fe80000000000 */
[----:B------:R0:W-:Y:S04]  /*3150*/  STS.U8 [R20+0x2], R3 ;  /* 0x0000020314007388 */ /* 0x0001e80000000000 */
[----:B------:R2:W-:Y:S04]  /*3160*/  STS.U8 [R20], R9 ;  /* 0x0000000914007388 */ /* 0x0005e80000000000 */
[----:B------:R2:W-:Y:S01]  /*3170*/  STS.U8 [R20+0x3], R7 ;  /* 0x0000030714007388 */ /* 0x0005e20000000000 */
[----:B0-----:R-:W-:-:S03]  /*3180*/  SHF.R.S32.HI R3, RZ, 0x1f, R2 ;  /* 0x0000001fff037819 */ /* 0x001fc60000011402 */
[----:B------:R2:W-:Y:S04]  /*3190*/  STS.U8 [R20+0x1], R13 ;  /* 0x0000010d14007388 */ /* 0x0005e80000000000 */
[----:B------:R2:W-:Y:S04]  /*31a0*/  STS.U8 [R20+0x4], R8 ;  /* 0x0000040814007388 */ /* 0x0005e80000000000 */
[----:B------:R2:W-:Y:S04]  /*31b0*/  STS.U8 [R20+0x6], R15 ;  /* 0x0000060f14007388 */ /* 0x0005e80000000000 */
[----:B------:R2:W-:Y:S04]  /*31c0*/  STS.U8 [R20+0x7], R19 ;  /* 0x0000071314007388 */ /* 0x0005e80000000000 */
[----:B------:R2:W-:Y:S04]  /*31d0*/  STS.U8 [R20+0x5], R21 ;  /* 0x0000051514007388 */ /* 0x0005e80000000000 */
[----:B------:R2:W-:Y:S01]  /*31e0*/  STS.U8 [R20+0x8], R5 ;  /* 0x0000080514007388 */ /* 0x0005e20000000000 */
[----:B------:R-:W-:Y:S06]  /*31f0*/  BAR.SYNC.DEFER_BLOCKING 0x0 ;  /* 0x0000000000007b1d */ /* 0x000fec0000010000 */
[----:B-1----:R-:W-:Y:S05]  /*3200*/  @P0 BRA `(.L_x_243) ;  /* 0x0000000000440947 */ /* 0x002fea0003800000 */
[----:B------:R-:W-:Y:S01]  /*3210*/  UISETP.NE.AND UP0, UPT, UR4, URZ, UPT ;  /* 0x000000ff0400728c */ /* 0x000fe2000bf05270 */
[----:B--2---:R-:W-:Y:S01]  /*3220*/  CS2R R8, SRZ ;  /* 0x0000000000087805 */ /* 0x004fe2000001ff00 */
[----:B------:R-:W0:Y:S04]  /*3230*/  LDCU.64 UR8, c[0x0][0x3c0] ;  /* 0x00007800ff0877ac */ /* 0x000e280008000a00 */
[----:B------:R-:W-:-:S13]  /*3240*/  PLOP3.LUT P0, PT, PT, PT, UP0, 0x80, 0x8 ;  /* 0x000000000008781c */ /* 0x000fda0003f0f008 */
[----:B------:R-:W-:Y:S05]  /*3250*/  @P0 BRA `(.L_x_244) ;  /* 0x0000000000140947 */ /* 0x000fea0003800000 */
[----:B------:R-:W1:Y:S08]  /*3260*/  LDC.64 R4, c[0x0][0x3d0] ;  /* 0x0000f400ff047b82 */ /* 0x000e700000000a00 */
[----:B------:R-:W2:Y:S01]  /*3270*/  LDC.64 R6, c[0x0][0x3c8] ;  /* 0x0000f200ff067b82 */ /* 0x000ea20000000a00 */
[----:B-1----:R-:W2:Y:S02]  /*3280*/  LDG.E.64 R4, desc[UR6][R4.64] ;  /* 0x0000000604047981 */ /* 0x002ea4000c1e1b00 */
[----:B--2---:R-:W-:-:S05]  /*3290*/  IADD3 R9, P1, PT, -R4, R6, RZ ;  /* 0x0000000604097210 */ /* 0x004fca0007f3e1ff */
[----:B------:R-:W-:-:S08]  /*32a0*/  IMAD.X R8, R7, 0x1, ~R5, P1 ;  /* 0x0000000107087824 */ /* 0x000fd000008e0e05 */
.L_x_244:
[----:B------:R-:W-:-:S04]  /*32b0*/  IADD3 R9, P1, P2, R9, R35, R2 ;  /* 0x0000002309097210 */ /* 0x000fc80007a3e002 */
[----:B------:R-:W-:Y:S02]  /*32c0*/  LOP3.LUT R9, RZ, R9, RZ, 0x33, !PT ;  /* 0x00000009ff097212 */ /* 0x000fe400078e33ff */
[----:B------:R-:W-:Y:S02]  /*32d0*/  IADD3.X R8, PT, PT, R8, RZ, R3, P1, P2 ;  /* 0x000000ff08087210 */ /* 0x000fe40000fe4403 */
[----:B0-----:R-:W-:Y:S02]  /*32e0*/  IADD3 R9, P1, PT, R9, UR8, RZ ;  /* 0x0000000809097c10 */ /* 0x001fe4000ff3e0ff */
[----:B------:R-:W-:-:S04]  /*32f0*/  LOP3.LUT R8, RZ, R8, RZ, 0x33, !PT ;  /* 0x00000008ff087212 */ /* 0x000fc800078e33ff */
[----:B------:R-:W-:Y:S01]  /*3300*/  IADD3.X R8, PT, PT, R8, UR9, RZ, P1, !PT ;  /* 0x0000000908087c10 */ /* 0x000fe20008ffe4ff */
[----:B------:R-:W-:Y:S06]  /*3310*/  BRA `(.L_x_245) ;  /* 0x0000000000287947 */ /* 0x000fec0003800000 */
.L_x_243:
[----:B------:R-:W-:Y:S01]  /*3320*/  UISETP.NE.AND UP0, UPT, UR4, URZ, UPT ;  /* 0x000000ff0400728c */ /* 0x000fe2000bf05270 */
[----:B------:R-:W-:Y:S01]  /*3330*/  IMAD.IADD R6, R35, 0x1, -R17 ;  /* 0x0000000123067824 */ /* 0x000fe200078e0a11 */
[----:B--2---:R-:W-:-:S04]  /*3340*/  CS2R R4, SRZ ;  /* 0x0000000000047805 */ /* 0x004fc8000001ff00 */
[----:B------:R-:W-:-:S13]  /*3350*/  PLOP3.LUT P0, PT, PT, PT, UP0, 0x80, 0x8 ;  /* 0x000000000008781c */ /* 0x000fda0003f0f008 */
[----:B------:R-:W-:Y:S05]  /*3360*/  @P0 BRA `(.L_x_246) ;  /* 0x0000000000080947 */ /* 0x000fea0003800000 */
[----:B------:R-:W0:Y:S02]  /*3370*/  LDC.64 R4, c[0x0][0x3d0] ;  /* 0x0000f400ff047b82 */ /* 0x000e240000000a00 */
[----:B0-----:R-:W5:Y:S02]  /*3380*/  LDG.E.64 R4, desc[UR6][R4.64] ;  /* 0x0000000604047981 */ /* 0x001f64000c1e1b00 */
.L_x_246:
[----:B-----5:R-:W-:Y:S02]  /*3390*/  IADD3 R9, P1, P2, R4, R6, R11 ;  /* 0x0000000604097210 */ /* 0x020fe40007a3e00b */
[----:B------:R-:W-:-:S04]  /*33a0*/  SHF.R.S32.HI R7, RZ, 0x1f, R6 ;  /* 0x0000001fff077819 */ /* 0x000fc80000011406 */
[----:B------:R-:W-:-:S07]  /*33b0*/  IADD3.X R8, PT, PT, R5, R7, R0, P1, P2 ;  /* 0x0000000705087210 */ /* 0x000fce0000fe4400 */
.L_x_245:
[----:B------:R-:W-:Y:S05]  /*33c0*/  BSYNC.RECONVERGENT B0 ;  /* 0x0000000000007941 */ /* 0x000fea0003800200 */
.L_x_242:
        /* <DEDUP_REMOVED lines=33> */
.L_x_250:
[----:B------:R-:W-:Y:S05]  /*35e0*/  BSYNC.RECONVERGENT B1 ;  /* 0x0000000000017941 */ /* 0x000fea0003800200 */
.L_x_249:
[----:B-----5:R-:W-:Y:S02]  /*35f0*/  IADD3 R31, P1, P2, R8, R7, R11 ;  /* 0x00000007081f7210 */ /* 0x020fe40007a3e00b */
[----:B------:R-:W-:-:S04]  /*3600*/  SHF.R.S32.HI R7, RZ, 0x1f, R7 ;  /* 0x0000001fff077819 */ /* 0x000fc80000011407 */
[----:B------:R-:W-:Y:S01]  /*3610*/  IADD3.X R8, PT, PT, R9, R7, R0, P1, P2 ;  /* 0x0000000709087210 */ /* 0x000fe20000fe4400 */
[----:B------:R-:W-:Y:S06]  /*3620*/  BRA `(.L_x_251) ;  /* 0x0000000000447947 */ /* 0x000fec0003800000 */
.L_x_248:
[----:B------:R-:W-:Y:S01]  /*3630*/  BSSY.RECONVERGENT B1, `(.L_x_252) ;  /* 0x0000009000017945 */ /* 0x000fe20003800200 */
[----:B-1----:R-:W-:Y:S02]  /*3640*/  IMAD.MOV.U32 R7, RZ, RZ, RZ ;  /* 0x000000ffff077224 */ /* 0x002fe400078e00ff */
[----:B------:R-:W-:Y:S01]  /*3650*/  IMAD.MOV.U32 R10, RZ, RZ, RZ ;  /* 0x000000ffff0a7224 */ /* 0x000fe200078e00ff */
[----:B------:R-:W-:Y:S06]  /*3660*/  @P0 BRA `(.L_x_253) ;  /* 0x0000000000140947 */ /* 0x000fec0003800000 */
[----:B------:R-:W0:Y:S01]  /*3670*/  LDC.64 R8, c[0x0][0x3d0] ;  /* 0x0000f400ff087b82 */ /* 0x000e220000000a00 */
[----:B------:R-:W1:Y:S01]  /*3680*/  LDCU.64 UR4, c[0x0][0x3c8] ;  /* 0x00007900ff0477ac */ /* 0x000e620008000a00 */
[----:B0-----:R-:W1:Y:S02]  /*3690*/  LDG.E.64 R8, desc[UR6][R8.64] ;  /* 0x0000000608087981 */ /* 0x001e64000c1e1b00 */
[----:B-1----:R-:W-:-:S04]  /*36a0*/  IADD3 R7, P1, PT, -R8, UR4, RZ ;  /* 0x0000000408077c10 */ /* 0x002fc8000ff3e1ff */
[----:B------:R-:W-:-:S09]  /*36b0*/  IADD3.X R10, PT, PT, ~R9, UR5, RZ, P1, !PT ;  /* 0x00000005090a7c10 */ /* 0x000fd20008ffe5ff */
.L_x_253:
[----:B------:R-:W-:Y:S05]  /*36c0*/  BSYNC.RECONVERGENT B1 ;  /* 0x0000000000017941 */ /* 0x000fea0003800200 */
.L_x_252:
[----:B------:R-:W0:Y:S01]  /*36d0*/  LDCU.64 UR4, c[0x0][0x3c0] ;  /* 0x00007800ff0477ac */ /* 0x000e220008000a00 */
[----:B------:R-:W-:-:S04]  /*36e0*/  IADD3 R7, P1, P2, R7, R12, R2 ;  /* 0x0000000c07077210 */ /* 0x000fc80007a3e002 */
[----:B------:R-:W-:Y:S02]  /*36f0*/  LOP3.LUT R7, RZ, R7, RZ, 0x33, !PT ;  /* 0x00000007ff077212 */ /* 0x000fe400078e33ff */
[----:B------:R-:W-:Y:S02]  /*3700*/  IADD3.X R8, PT, PT, R10, RZ, R3, P1, P2 ;  /* 0x000000ff0a087210 */ /* 0x000fe40000fe4403 */
[----:B0-----:R-:W-:Y:S02]  /*3710*/  IADD3 R31, P1, PT, R7, UR4, RZ ;  /* 0x00000004071f7c10 */ /* 0x001fe4000ff3e0ff */
[----:B------:R-:W-:-:S04]  /*3720*/  LOP3.LUT R7, RZ, R8, RZ, 0x33, !PT ;  /* 0x00000008ff077212 */ /* 0x000fc800078e33ff */
[----:B------:R-:W-:-:S07]  /*3730*/  IADD3.X R8, PT, PT, R7, UR5, RZ, P1, !PT ;  /* 0x0000000507087c10 */ /* 0x000fce0008ffe4ff */
.L_x_251:
[----:B------:R-:W-:Y:S05]  /*3740*/  BSYNC.RECONVERGENT B0 ;  /* 0x0000000000007941 */ /* 0x000fea0003800200 */
.L_x_247:
        /* <DEDUP_REMOVED lines=31> */
.L_x_257:
[----:B------:R-:W-:Y:S05]  /*3940*/  BSYNC.RECONVERGENT B1 ;  /* 0x0000000000017941 */ /* 0x000fea0003800200 */
.L_x_256:
[----:B-----5:R-:W-:Y:S02]  /*3950*/  IADD3 R31, P1, P2, R8, R7, R11 ;  /* 0x00000007081f7210 */ /* 0x020fe40007a3e00b */
[----:B------:R-:W-:-:S04]  /*3960*/  SHF.R.S32.HI R7, RZ, 0x1f, R7 ;  /* 0x0000001fff077819 */ /* 0x000fc80000011407 */
[----:B------:R-:W-:Y:S01]  /*3970*/  IADD3.X R8, PT, PT, R9, R7, R0, P1, P2 ;  /* 0x0000000709087210 */ /* 0x000fe20000fe4400 */
[----:B------:R-:W-:Y:S06]  /*3980*/  BRA `(.L_x_258) ;  /* 0x0000000000447947 */ /* 0x000fec0003800000 */
.L_x_255:
[----:B------:R-:W-:Y:S01]  /*3990*/  BSSY.RECONVERGENT B1, `(.L_x_259) ;  /* 0x0000009000017945 */ /* 0x000fe20003800200 */
[----:B0-----:R-:W-:Y:S02]  /*39a0*/  IMAD.MOV.U32 R7, RZ, RZ, RZ ;  /* 0x000000ffff077224 */ /* 0x001fe400078e00ff */
[----:B------:R-:W-:Y:S01]  /*39b0*/  IMAD.MOV.U32 R10, RZ, RZ, RZ ;  /* 0x000000ffff0a7224 */ /* 0x000fe200078e00ff */
[----:B------:R-:W-:Y:S06]  /*39c0*/  @P0 BRA `(.L_x_260) ;  /* 0x0000000000140947 */ /* 0x000fec0003800000 */
[----:B------:R-:W0:Y:S01]  /*39d0*/  LDC.64 R8, c[0x0][0x3d0] ;  /* 0x0000f400ff087b82 */ /* 0x000e220000000a00 */
[----:B------:R-:W1:Y:S01]  /*39e0*/  LDCU.64 UR4, c[0x0][0x3c8] ;  /* 0x00007900ff0477ac */ /* 0x000e620008000a00 */
[----:B0-----:R-:W1:Y:S02]  /*39f0*/  LDG.E.64 R8, desc[UR6][R8.64] ;  /* 0x0000000608087981 */ /* 0x001e64000c1e1b00 */
[----:B-1----:R-:W-:-:S04]  /*3a00*/  IADD3 R7, P1, PT, -R8, UR4, RZ ;  /* 0x0000000408077c10 */ /* 0x002fc8000ff3e1ff */
[----:B------:R-:W-:-:S09]  /*3a10*/  IADD3.X R10, PT, PT, ~R9, UR5, RZ, P1, !PT ;  /* 0x00000005090a7c10 */ /* 0x000fd20008ffe5ff */
.L_x_260:
[----:B------:R-:W-:Y:S05]  /*3a20*/  BSYNC.RECONVERGENT B1 ;  /* 0x0000000000017941 */ /* 0x000fea0003800200 */
.L_x_259:
[----:B------:R-:W0:Y:S01]  /*3a30*/  LDCU.64 UR4, c[0x0][0x3c0] ;  /* 0x00007800ff0477ac */ /* 0x000e220008000a00 */
[----:B------:R-:W-:-:S04]  /*3a40*/  IADD3 R7, P1, P2, R7, R12, R2 ;  /* 0x0000000c07077210 */ /* 0x000fc80007a3e002 */
[----:B------:R-:W-:Y:S02]  /*3a50*/  LOP3.LUT R7, RZ, R7, RZ, 0x33, !PT ;  /* 0x00000007ff077212 */ /* 0x000fe400078e33ff */
[----:B------:R-:W-:Y:S02]  /*3a60*/  IADD3.X R8, PT, PT, R10, RZ, R3, P1, P2 ;  /* 0x000000ff0a087210 */ /* 0x000fe40000fe4403 */
[----:B0-----:R-:W-:Y:S02]  /*3a70*/  IADD3 R31, P1, PT, R7, UR4, RZ ;  /* 0x00000004071f7c10 */ /* 0x001fe4000ff3e0ff */
[----:B------:R-:W-:-:S04]  /*3a80*/  LOP3.LUT R7, RZ, R8, RZ, 0x33, !PT ;  /* 0x00000008ff077212 */ /* 0x000fc800078e33ff */
[----:B------:R-:W-:-:S07]  /*3a90*/  IADD3.X R8, PT, PT, R7, UR5, RZ, P1, !PT ;  /* 0x0000000507087c10 */ /* 0x000fce0008ffe4ff */
.L_x_258:
[----:B------:R-:W-:Y:S05]  /*3aa0*/  BSYNC.RECONVERGENT B0 ;  /* 0x0000000000007941 */ /* 0x000fea0003800200 */
.L_x_254:
        /* <DEDUP_REMOVED lines=26> */
[----:B------:R-:W-:Y:S01]  /*3c50*/  IMAD.IADD R17, R12, 0x1, -R17 ;  /* 0x000000010c117824 */ /* 0x000fe200078e0a11 */
[----:B------:R-:W-:Y:S02]  /*3c60*/  CS2R R2, SRZ ;  /* 0x0000000000027805 */ /* 0x000fe4000001ff00 */
[----:B------:R-:W-:Y:S05]  /*3c70*/  @P0 BRA `(.L_x_264) ;  /* 0x0000000000080947 */ /* 0x000fea0003800000 */
[----:B------:R-:W1:Y:S02]  /*3c80*/  LDC.64 R2, c[0x0][0x3d0] ;  /* 0x0000f400ff027b82 */ /* 0x000e640000000a00 */
[----:B-1----:R-:W5:Y:S02]  /*3c90*/  LDG.E.64 R2, desc[UR6][R2.64] ;  /* 0x0000000602027981 */ /* 0x002f64000c1e1b00 */
.L_x_264:
[----:B------:R-:W-:Y:S05]  /*3ca0*/  BSYNC.RECONVERGENT B1 ;  /* 0x0000000000017941 */ /* 0x000fea0003800200 */
.L_x_263:
[----:B0----5:R-:W-:Y:S02]  /*3cb0*/  IADD3 R25, P0, P1, R2, R17, R11 ;  /* 0x0000001102197210 */ /* 0x021fe4000791e00b */
[----:B------:R-:W-:-:S04]  /*3cc0*/  SHF.R.S32.HI R17, RZ, 0x1f, R17 ;  /* 0x0000001fff117819 */ /* 0x000fc80000011411 */
[----:B------:R-:W-:Y:S01]  /*3cd0*/  IADD3.X R0, PT, PT, R3, R17, R0, P0, P1 ;  /* 0x0000001103007210 */ /* 0x000fe200007e2400 */
[----:B------:R-:W-:Y:S06]  /*3ce0*/  BRA `(.L_x_265) ;  /* 0x0000000000447947 */ /* 0x000fec0003800000 */
.L_x_262:
        /* <DEDUP_REMOVED lines=9> */
.L_x_267:
[----:B------:R-:W-:Y:S05]  /*3d80*/  BSYNC.RECONVERGENT B1 ;  /* 0x0000000000017941 */ /* 0x000fea0003800200 */
.L_x_266:
[----:B------:R-:W0:Y:S01]  /*3d90*/  LDCU.64 UR4, c[0x0][0x3c0] ;  /* 0x00007800ff0477ac */ /* 0x000e220008000a00 */
[----:B------:R-:W-:-:S04]  /*3da0*/  IADD3 R0, P0, P1, R7, R12, R2 ;  /* 0x0000000c07007210 */ /* 0x000fc8000791e002 */
[----:B------:R-:W-:Y:S02]  /*3db0*/  LOP3.LUT R0, RZ, R0, RZ, 0x33, !PT ;  /* 0x00000000ff007212 */ /* 0x000fe400078e33ff */
[----:B------:R-:W-:Y:S02]  /*3dc0*/  IADD3.X R3, PT, PT, R10, RZ, R3, P0, P1 ;  /* 0x000000ff0a037210 */ /* 0x000fe400007e2403 */
[----:B0-----:R-:W-:Y:S02]  /*3dd0*/  IADD3 R25, P0, PT, R0, UR4, RZ ;  /* 0x0000000400197c10 */ /* 0x001fe4000ff1e0ff */
[----:B------:R-:W-:-:S04]  /*3de0*/  LOP3.LUT R0, RZ, R3, RZ, 0x33, !PT ;  /* 0x00000003ff007212 */ /* 0x000fc800078e33ff */
[----:B------:R-:W-:-:S07]  /*3df0*/  IADD3.X R0, PT, PT, R0, UR5, RZ, P0, !PT ;  /* 0x0000000500007c10 */ /* 0x000fce00087fe4ff */
.L_x_265:
[----:B------:R-:W-:Y:S05]  /*3e00*/  BSYNC.RECONVERGENT B0 ;  /* 0x0000000000007941 */ /* 0x000fea0003800200 */
.L_x_261:
        /* <DEDUP_REMOVED lines=22> */
.L_x_195:
[----:B------:R-:W0:Y:S01]  /*3f70*/  LDCU UR4, c[0x0][0x3ac] ;  /* 0x00007580ff0477ac */ /* 0x000e220008000800 */
[----:B------:R-:W-:Y:S01]  /*3f80*/  ISETP.NE.AND P0, PT, R17, RZ, PT ;  /* 0x000000ff1100720c */ /* 0x000fe20003f05270 */
[----:B------:R-:W-:Y:S01]  /*3f90*/  BSSY.RECONVERGENT B0, `(.L_x_268) ;  /* 0x0000428000007945 */ /* 0x000fe20003800200 */
[----:B0-----:R-:W-:-:S11]  /*3fa0*/  IADD3 R16, PT, PT, -R0, UR4, RZ ;  /* 0x0000000400107c10 */ /* 0x001fd6000fffe1ff */
        /* <DEDUP_REMOVED lines=11> */
[----:B--2---:R-:W-:Y:S01]  /*4060*/  IMAD.WIDE.U32 R2, R5, 0x9, R2 ;  /* 0x0000000905027825 */ /* 0x004fe200078e0002 */
[----:B------:R-:W-:-:S03]  /*4070*/  ISETP.GE.AND P0, PT, R35, R16, PT ;  /* 0x000000102300720c */ /* 0x000fc60003f06270 */
[----:B------:R-:W-:-:S04]  /*4080*/  IMAD R5, R4, 0x9, RZ ;  /* 0x0000000904057824 */ /* 0x000fc800078e02ff */
[----:B------:R-:W-:-:S06]  /*4090*/  IMAD.IADD R3, R3, 0x1, R5 ;  /* 0x0000000103037824 */ /* 0x000fcc00078e0205 */
[----:B------:R-:W2:Y:S04]  /*40a0*/  @!P0 LDG.E.U8 R22, desc[UR6][R2.64] ;  /* 0x0000000602168981 */ /* 0x000ea8000c1e1100 */
[----:B------:R-:W2:Y:S04]  /*40b0*/  @!P0 LDG.E.U8 R23, desc[UR6][R2.64+0x1] ;  /* 0x0000010602178981 */ /* 0x000ea8000c1e1100 */
[----:B------:R-:W3:Y:S04]  /*40c0*/  @!P0 LDG.E.U8 R24, desc[UR6][R2.64+0x2] ;  /* 0x0000020602188981 */ /* 0x000ee8000c1e1100 */
[----:B------:R-:W3:Y:S04]  /*40d0*/  @!P0 LDG.E.U8 R27, desc[UR6][R2.64+0x3] ;  /* 0x00000306021b8981 */ /* 0x000ee8000c1e1100 */
[----:B------:R-:W4:Y:S04]  /*40e0*/  @!P0 LDG.E.U8 R29, desc[UR6][R2.64+0x4] ;  /* 0x00000406021d8981 */ /* 0x000f28000c1e1100 */
[----:B------:R-:W4:Y:S04]  /*40f0*/  @!P0 LDG.E.U8 R32, desc[UR6][R2.64+0x5] ;  /* 0x0000050602208981 */ /* 0x000f28000c1e1100 */
[----:B------:R-:W5:Y:S04]  /*4100*/  @!P0 LDG.E.U8 R25, desc[UR6][R2.64+0x6] ;  /* 0x0000060602198981 */ /* 0x000f68000c1e1100 */
[----:B------:R-:W5:Y:S01]  /*4110*/  @!P0 LDG.E.U8 R30, desc[UR6][R2.64+0x7] ;  /* 0x00000706021e8981 */ /* 0x000f62000c1e1100 */
[----:B------:R-:W-:-:S03]  /*4120*/  VIADD R21, R35, 0x1 ;  /* 0x0000000123157836 */ /* 0x000fc60000000000 */
[----:B------:R-:W5:Y:S02]  /*4130*/  @!P0 LDG.E.U8 R13, desc[UR6][R2.64+0x8] ;  /* 0x00000806020d8981 */ /* 0x000f64000c1e1100 */
[----:B------:R-:W-:-:S13]  /*4140*/  ISETP.GE.AND P1, PT, R21, R16, PT ;  /* 0x000000101500720c */ /* 0x000fda0003f26270 */
[----:B------:R-:W5:Y:S04]  /*4150*/  @!P1 LDG.E.U8 R4, desc[UR6][R2.64+0x9] ;  /* 0x0000090602049981 */ /* 0x000f68000c1e1100 */
[----:B------:R-:W5:Y:S04]  /*4160*/  @!P1 LDG.E.U8 R5, desc[UR6][R2.64+0xa] ;  /* 0x00000a0602059981 */ /* 0x000f68000c1e1100 */
[----:B------:R-:W5:Y:S04]  /*4170*/  @!P1 LDG.E.U8 R6, desc[UR6][R2.64+0xb] ;  /* 0x00000b0602069981 */ /* 0x000f68000c1e1100 */
[----:B------:R-:W5:Y:S04]  /*4180*/  @!P1 LDG.E.U8 R7, desc[UR6][R2.64+0xc] ;  /* 0x00000c0602079981 */ /* 0x000f68000c1e1100 */
[----:B------:R-:W5:Y:S04]  /*4190*/  @!P1 LDG.E.U8 R26, desc[UR6][R2.64+0xd] ;  /* 0x00000d06021a9981 */ /* 0x000f68000c1e1100 */
[----:B------:R-:W5:Y:S04]  /*41a0*/  @!P1 LDG.E.U8 R31, desc[UR6][R2.64+0xe] ;  /* 0x00000e06021f9981 */ /* 0x000f68000c1e1100 */
[----:B------:R-:W5:Y:S04]  /*41b0*/  @!P1 LDG.E.U8 R28, desc[UR6][R2.64+0xf] ;  /* 0x00000f06021c9981 */ /* 0x000f68000c1e1100 */
[----:B------:R-:W5:Y:S04]  /*41c0*/  @!P1 LDG.E.U8 R37, desc[UR6][R2.64+0x10] ;  /* 0x0000100602259981 */ /* 0x000f68000c1e1100 */
[----:B------:R-:W5:Y:S01]  /*41d0*/  @!P1 LDG.E.U8 R12, desc[UR6][R2.64+0x11] ;  /* 0x00001106020c9981 */ /* 0x000f62000c1e1100 */
[----:B--2---:R-:W-:-:S02]  /*41e0*/  @!P0 IMAD R22, R23, 0x100, R22 ;  /* 0x0000010017168824 */ /* 0x004fc400078e0216 */
[----:B------:R-:W-:-:S05]  /*41f0*/  VIADD R23, R35, 0x2 ;  /* 0x0000000223177836 */ /* 0x000fca0000000000 */
[----:B------:R-:W-:Y:S01]  /*4200*/  ISETP.GE.AND P4, PT, R23, R16, PT ;  /* 0x000000101700720c */ /* 0x000fe20003f86270 */
[----:B---3--:R-:W-:-:S04]  /*4210*/  @!P0 IMAD R27, R27, 0x100, R24 ;  /* 0x000001001b1b8824 */ /* 0x008fc800078e0218 */
[----:B------:R-:W-:Y:S02]  /*4220*/  @!P0 IMAD.U32 R15, R27, 0x10000, R22 ;  /* 0x000100001b0f8824 */ /* 0x000fe400078e0016 */
[----:B----4-:R-:W-:-:S06]  /*4230*/  @!P0 IMAD R32, R32, 0x100, R29 ;  /* 0x0000010020208824 */ /* 0x010fcc00078e021d */
[----:B------:R-:W2:Y:S04]  /*4240*/  @!P4 LDG.E.U8 R24, desc[UR6][R2.64+0x14] ;  /* 0x000014060218c981 */ /* 0x000ea8000c1e1100 */
[----:B------:R-:W2:Y:S04]  /*4250*/  @!P4 LDG.E.U8 R29, desc[UR6][R2.64+0x15] ;  /* 0x00001506021dc981 */ /* 0x000ea8000c1e1100 */
[----:B------:R-:W3:Y:S04]  /*4260*/  @!P4 LDG.E.U8 R22, desc[UR6][R2.64+0x12] ;  /* 0x000012060216c981 */ /* 0x000ee8000c1e1100 */
[----:B------:R-:W3:Y:S01]  /*4270*/  @!P4 LDG.E.U8 R27, desc[UR6][R2.64+0x13] ;  /* 0x00001306021bc981 */ /* 0x000ee2000c1e1100 */
[----:B-----5:R-:W-:-:S03]  /*4280*/  @!P0 IMAD R25, R30, 0x100, R25 ;  /* 0x000001001e198824 */ /* 0x020fc600078e0219 */
[----:B------:R-:W4:Y:S01]  /*4290*/  @!P4 LDG.E.U8 R11, desc[UR6][R2.64+0x1a] ;  /* 0x00001a06020bc981 */ /* 0x000f22000c1e1100 */
[----:B------:R-:W-:Y:S02]  /*42a0*/  @!P0 IMAD.U32 R14, R25, 0x10000, R32 ;  /* 0x00010000190e8824 */ /* 0x000fe400078e0020 */
[----:B------:R-:W-:Y:S01]  /*42b0*/  VIADD R25, R35, 0x3 ;  /* 0x0000000323197836 */ /* 0x000fe20000000000 */
[----:B------:R-:W5:Y:S04]  /*42c0*/  @!P4 LDG.E.U8 R32, desc[UR6][R2.64+0x16] ;  /* 0x000016060220c981 */ /* 0x000f68000c1e1100 */
[----:B------:R-:W-:Y:S01]  /*42d0*/  ISETP.GE.AND P5, PT, R25, R16, PT ;  /* 0x000000101900720c */ /* 0x000fe20003fa6270 */
[----:B------:R-:W5:-:S12]  /*42e0*/  @!P4 LDG.E.U8 R33, desc[UR6][R2.64+0x17] ;  /* 0x000017060221c981 */ /* 0x000f58000c1e1100 */
[----:B------:R-:W5:Y:S01]  /*42f0*/  @!P5 LDG.E.U8 R10, desc[UR6][R2.64+0x23] ;  /* 0x00002306020ad981 */ /* 0x000f62000c1e1100 */
[----:B------:R-:W-:-:S03]  /*4300*/  @!P1 IMAD R30, R5, 0x100, R4 ;  /* 0x00000100051e9824 */ /* 0x000fc600078e0204 */
[----:B------:R-:W5:Y:S04]  /*4310*/  @!P4 LDG.E.U8 R4, desc[UR6][R2.64+0x18] ;  /* 0x000018060204c981 */ /* 0x000f68000c1e1100 */
[----:B------:R-:W5:Y:S01]  /*4320*/  @!P4 LDG.E.U8 R5, desc[UR6][R2.64+0x19] ;  /* 0x000019060205c981 */ /* 0x000f62000c1e1100 */
[----:B------:R-:W-:-:S03]  /*4330*/  @!P1 IMAD R7, R7, 0x100, R6 ;  /* 0x0000010007079824 */ /* 0x000fc600078e0206 */
[----:B------:R-:W5:Y:S01]  /*4340*/  @!P5 LDG.E.U8 R6, desc[UR6][R2.64+0x1b] ;  /* 0x00001b060206d981 */ /* 0x000f62000c1e1100 */
[----:B------:R-:W-:-:S03]  /*4350*/  @!P1 IMAD.U32 R8, R7, 0x10000, R30 ;  /* 0x0001000007089824 */ /* 0x000fc600078e001e */
[----:B------:R-:W5:Y:S01]  /*4360*/  @!P5 LDG.E.U8 R7, desc[UR6][R2.64+0x1c] ;  /* 0x00001c060207d981 */ /* 0x000f62000c1e1100 */
[----:B------:R-:W-:Y:S02]  /*4370*/  @!P1 IMAD R26, R31, 0x100, R26 ;  /* 0x000001001f1a9824 */ /* 0x000fe400078e021a */
[----:B------:R-:W-:Y:S01]  /*4380*/  @!P1 IMAD R37, R37, 0x100, R28 ;  /* 0x0000010025259824 */ /* 0x000fe200078e021c */
[----:B------:R-:W5:Y:S03]  /*4390*/  @!P5 LDG.E.U8 R30, desc[UR6][R2.64+0x1d] ;  /* 0x00001d06021ed981 */ /* 0x000f66000c1e1100 */
[----:B------:R-:W-:Y:S01]  /*43a0*/  @!P1 IMAD.U32 R0, R37, 0x10000, R26 ;  /* 0x0001000025009824 */ /* 0x000fe200078e001a */
[----:B------:R-:W5:Y:S01]  /*43b0*/  @!P5 LDG.E.U8 R31, desc[UR6][R2.64+0x1e] ;  /* 0x00001e06021fd981 */ /* 0x000f62000c1e1100 */
[----:B------:R-:W-:Y:S02]  /*43c0*/  ISETP.NE.AND P0, PT, R13, RZ, PT ;  /* 0x000000ff0d00720c */ /* 0x000fe40003f05270 */
[----:B------:R-:W-:-:S02]  /*43d0*/  ISETP.NE.AND P1, PT, R12, RZ, PT ;  /* 0x000000ff0c00720c */ /* 0x000fc40003f25270 */
[-C--:B------:R-:W-:Y:S02]  /*43e0*/  ISETP.GE.OR P0, PT, R35, R16.reuse, P0 ;  /* 0x000000102300720c */ /* 0x080fe40000706670 */
[----:B------:R-:W-:Y:S02]  /*43f0*/  ISETP.GE.OR P1, PT, R21, R16, P1 ;  /* 0x000000101500720c */ /* 0x000fe40000f26670 */
[----:B------:R-:W-:Y:S01]  /*4400*/  SEL R28, RZ, 0x1, !P0 ;  /* 0x00000001ff1c7807 */ /* 0x000fe20004000000 */
[----:B------:R-:W0:Y:S01]  /*4410*/  S2R R35, SR_LANEID ;  /* 0x0000000000237919 */ /* 0x000e220000000000 */
[----:B--2---:R-:W-:Y:S02]  /*4420*/  @!P4 IMAD R37, R29, 0x100, R24 ;  /* 0x000001001d25c824 */ /* 0x004fe400078e0218 */
[----:B------:R-:W2:Y:S04]  /*4430*/  @!P5 LDG.E.U8 R24, desc[UR6][R2.64+0x21] ;  /* 0x000021060218d981 */ /* 0x000ea8000c1e1100 */
[----:B------:R-:W2:Y:S01]  /*4440*/  @!P5 LDG.E.U8 R29, desc[UR6][R2.64+0x22] ;  /* 0x00002206021dd981 */ /* 0x000ea2000c1e1100 */
[----:B---3--:R-:W-:-:S03]  /*4450*/  @!P4 IMAD R26, R27, 0x100, R22 ;  /* 0x000001001b1ac824 */ /* 0x008fc600078e0216 */
[----:B------:R-:W3:Y:S04]  /*4460*/  @!P5 LDG.E.U8 R22, desc[UR6][R2.64+0x1f] ;  /* 0x00001f060216d981 */ /* 0x000ee8000c1e1100 */
[----:B------:R1:W3:Y:S01]  /*4470*/  @!P5 LDG.E.U8 R27, desc[UR6][R2.64+0x20] ;  /* 0x00002006021bd981 */ /* 0x0002e2000c1e1100 */
[----:B----4-:R-:W-:Y:S01]  /*4480*/  ISETP.NE.AND P2, PT, R11, RZ, PT ;  /* 0x000000ff0b00720c */ /* 0x010fe20003f45270 */
[----:B------:R-:W-:Y:S01]  /*4490*/  @!P4 IMAD.U32 R17, R37, 0x10000, R26 ;  /* 0x000100002511c824 */ /* 0x000fe200078e001a */
[----:B------:R-:W-:Y:S02]  /*44a0*/  SEL R26, RZ, 0x1, !P1 ;  /* 0x00000001ff1a7807 */ /* 0x000fe40004800000 */
[----:B------:R-:W-:-:S04]  /*44b0*/  ISETP.GE.OR P2, PT, R23, R16, P2 ;  /* 0x000000101700720c */ /* 0x000fc80001746670 */
[----:B-1----:R-:W-:Y:S01]  /*44c0*/  SEL R2, RZ, 0x1, !P2 ;  /* 0x00000001ff027807 */ /* 0x002fe20005000000 */
[----:B------:R-:W-:Y:S01]  /*44d0*/  IMAD.IADD R3, R28, 0x1, R26 ;  /* 0x000000011c037824 */ /* 0x000fe200078e021a */
[----:B------:R-:W-:Y:S01]  /*44e0*/  BAR.SYNC.DEFER_BLOCKING 0x0 ;  /* 0x0000000000007b1d */ /* 0x000fe20000010000 */
[----:B-----5:R-:W-:-:S04]  /*44f0*/  ISETP.NE.AND P3, PT, R10, RZ, PT ;  /* 0x000000ff0a00720c */ /* 0x020fc80003f65270 */
[----:B------:R-:W-:Y:S01]  /*4500*/  ISETP.GE.OR P3, PT, R25, R16, P3 ;  /* 0x000000101900720c */ /* 0x000fe20001f66670 */
[----:B------:R-:W-:Y:S02]  /*4510*/  @!P4 IMAD R34, R33, 0x100, R32 ;  /* 0x000001002122c824 */ /* 0x000fe400078e0220 */
[----:B------:R-:W-:-:S04]  /*4520*/  IMAD.IADD R32, R2, 0x1, R3 ;  /* 0x0000000102207824 */ /* 0x000fc800078e0203 */
[----:B------:R-:W-:Y:S02]  /*4530*/  VIADD R33, R32, 0x1 ;  /* 0x0000000120217836 */ /* 0x000fe40000000000 */
[----:B------:R-:W-:-:S04]  /*4540*/  @!P4 IMAD R5, R5, 0x100, R4 ;  /* 0x000001000505c824 */ /* 0x000fc800078e0204 */
[----:B------:R-:W-:-:S05]  /*4550*/  @!P3 IMAD.MOV R33, RZ, RZ, R32 ;  /* 0x000000ffff21b224 */ /* 0x000fca00078e0220 */
[----:B------:R-:W1:Y:S01]  /*4560*/  SHFL.UP P6, R4, R33, 0x1, RZ ;  /* 0x0420000021047989 */ /* 0x000e6200000c00ff */
[----:B------:R-:W-:Y:S02]  /*4570*/  @!P4 IMAD.U32 R20, R5, 0x10000, R34 ;  /* 0x000100000514c824 */ /* 0x000fe400078e0022 */
[----:B-1----:R-:W-:-:S05]  /*4580*/  @P6 IMAD.IADD R4, R4, 0x1, R33 ;  /* 0x0000000104046824 */ /* 0x002fca00078e0221 */
[----:B------:R-:W1:Y:S02]  /*4590*/  SHFL.UP P4, R5, R4, 0x2, RZ ;  /* 0x0440000004057989 */ /* 0x000e6400000800ff */
[----:B-1----:R-:W-:-:S05]  /*45a0*/  @P4 IMAD.IADD R5, R4, 0x1, R5 ;  /* 0x0000000104054824 */ /* 0x002fca00078e0205 */
[----:B------:R-:W1:Y:S02]  /*45b0*/  SHFL.UP P4, R37, R5, 0x4, RZ ;  /* 0x0480000005257989 */ /* 0x000e6400000800ff */
[----:B-1----:R-:W-:-:S05]  /*45c0*/  @P4 IMAD.IADD R37, R5, 0x1, R37 ;  /* 0x0000000105254824 */ /* 0x002fca00078e0225 */
[----:B------:R-:W1:Y:S01]  /*45d0*/  SHFL.UP P4, R34, R37, 0x8, RZ ;  /* 0x0500000025227989 */ /* 0x000e6200000800ff */
[----:B------:R-:W4:Y:S01]  /*45e0*/  S2R R5, SR_CgaCtaId ;  /* 0x0000000000057919 */ /* 0x000f220000008800 */
[----:B-1----:R-:W-:-:S05]  /*45f0*/  @P4 IMAD.IADD R34, R37, 0x1, R34 ;  /* 0x0000000125224824 */ /* 0x002fca00078e0222 */
[----:B------:R-:W1:Y:S01]  /*4600*/  SHFL.UP P4, R36, R34, 0x10, RZ ;  /* 0x0600000022247989 */ /* 0x000e6200000800ff */
[----:B------:R-:W-:Y:S01]  /*4610*/  MOV R4, 0x400 ;  /* 0x0000040000047802 */ /* 0x000fe20000000f00 */
[----:B-1----:R-:W-:Y:S01]  /*4620*/  @P4 IMAD.IADD R36, R34, 0x1, R36 ;  /* 0x0000000122244824 */ /* 0x002fe200078e0224 */
[----:B0-----:R-:W-:Y:S02]  /*4630*/  ISETP.NE.AND P4, PT, R35, 0x1f, PT ;  /* 0x0000001f2300780c */ /* 0x001fe40003f85270 */
[----:B----4-:R-:W-:Y:S02]  /*4640*/  LEA R34, R5, R4, 0x18 ;  /* 0x0000000405227211 */ /* 0x010fe400078ec0ff */
[----:B------:R-:W-:-:S09]  /*4650*/  SHF.R.U32.HI R5, RZ, 0x5, R9 ;  /* 0x00000005ff057819 */ /* 0x000fd20000011609 */
[----:B------:R-:W-:-:S05]  /*4660*/  @!P4 IMAD R37, R5, 0x4, R34 ;  /* 0x000000040525c824 */ /* 0x000fca00078e0222 */
[----:B------:R-:W-:Y:S01]  /*4670*/  @!P4 STS [R37], R36 ;  /* 0x000000242500c388 */ /* 0x000fe20000000800 */
[----:B------:R-:W-:Y:S01]  /*4680*/  IMAD.IADD R33, R36, 0x1, -R33 ;  /* 0x0000000124217824 */ /* 0x000fe200078e0a21 */
[----:B------:R-:W-:Y:S01]  /*4690*/  BAR.SYNC.DEFER_BLOCKING 0x0 ;  /* 0x0000000000007b1d */ /* 0x000fe20000010000 */
[----:B------:R-:W-:Y:S01]  /*46a0*/  ISETP.NE.AND P6, PT, R35, RZ, PT ;  /* 0x000000ff2300720c */ /* 0x000fe20003fc5270 */
[----:B------:R-:W-:Y:S01]  /*46b0*/  @!P5 IMAD R35, R7, 0x100, R6 ;  /* 0x000001000723d824 */ /* 0x000fe200078e0206 */
[----:B------:R-:W-:Y:S02]  /*46c0*/  ISETP.NE.AND P4, PT, R5, 0x2, PT ;  /* 0x000000020500780c */ /* 0x000fe40003f85270 */
[----:B------:R-:W-:Y:S02]  /*46d0*/  SEL R33, R33, RZ, P6 ;  /* 0x000000ff21217207 */ /* 0x000fe40003000000 */
[----:B------:R-:W-:Y:S02]  /*46e0*/  ISETP.NE.AND P6, PT, R5, 0x3, PT ;  /* 0x000000030500780c */ /* 0x000fe40003fc5270 */
[----:B------:R-:W0:Y:S01]  /*46f0*/  LDS.128 R4, [R34] ;  /* 0x0000000022047984 */ /* 0x000e220000000c00 */
[----:B------:R-:W-:-:S02]  /*4700*/  @!P5 IMAD R30, R31, 0x100, R30 ;  /* 0x000001001f1ed824 */ /* 0x000fc400078e021e */
[----:B0-----:R-:W-:-:S05]  /*4710*/  IMAD.IADD R5, R4, 0x1, R5 ;  /* 0x0000000104057824 */ /* 0x001fca00078e0205 */
[----:B------:R-:W-:Y:S01]  /*4720*/  SEL R4, R5, R4, !P4 ;  /* 0x0000000405047207 */ /* 0x000fe20006000000 */
[----:B------:R-:W-:Y:S01]  /*4730*/  IMAD.IADD R5, R6, 0x1, R5 ;  /* 0x0000000106057824 */ /* 0x000fe200078e0205 */
[----:B------:R-:W-:Y:S01]  /*4740*/  BAR.SYNC.DEFER_BLOCKING 0x0 ;  /* 0x0000000000007b1d */ /* 0x000fe20000010000 */
[----:B------:R-:W-:-:S03]  /*4750*/  ISETP.GE.U32.AND P4, PT, R9, 0x20, PT ;  /* 0x000000200900780c */ /* 0x000fc60003f86070 */
[C---:B------:R-:W-:Y:S02]  /*4760*/  SEL R4, R5.reuse, R4, !P6 ;  /* 0x0000000405047207 */ /* 0x040fe40007000000 */
[----:B------:R-:W-:Y:S02]  /*4770*/  IADD3 R5, PT, PT, R5, R16, R7 ;  /* 0x0000001005057210 */ /* 0x000fe40007ffe007 */
[----:B------:R-:W-:-:S03]  /*4780*/  SEL R4, R4, RZ, P4 ;  /* 0x000000ff04047207 */ /* 0x000fc60002000000 */
[----:B------:R-:W-:Y:S02]  /*4790*/  VIADD R5, R5, 0xfffffe00 ;  /* 0xfffffe0005057836 */ /* 0x000fe40000000000 */
[----:B------:R-:W-:Y:S02]  /*47a0*/  IMAD.IADD R6, R4, 0x1, R33 ;  /* 0x0000000104067824 */ /* 0x000fe400078e0221 */
[----:B------:R-:W-:Y:S02]  /*47b0*/  IMAD.SHL.U32 R7, R9, 0x4, RZ ;  /* 0x0000000409077824 */ /* 0x000fe400078e00ff */
[----:B------:R-:W-:Y:S02]  /*47c0*/  IMAD.IADD R4, R16, 0x1, -R5 ;  /* 0x0000000110047824 */ /* 0x000fe400078e0a05 */
[----:B--2---:R-:W-:Y:S02]  /*47d0*/  @!P5 IMAD R29, R29, 0x100, R24 ;  /* 0x000001001d1dd824 */ /* 0x004fe400078e0218 */
[----:B------:R-:W-:-:S02]  /*47e0*/  IMAD.IADD R7, R7, 0x1, -R6 ;  /* 0x0000000107077824 */ /* 0x000fc400078e0a06 */
[----:B------:R-:W-:Y:S02]  /*47f0*/  IMAD.IADD R24, R6, 0x1, R4 ;  /* 0x0000000106187824 */ /* 0x000fe400078e0204 */
[----:B---3--:R-:W-:Y:S01]  /*4800*/  @!P5 IMAD R22, R27, 0x100, R22 ;  /* 0x000001001b16d824 */ /* 0x008fe200078e0216 */
[----:B------:R-:W-:Y:S01]  /*4810*/  IADD3 R3, PT, PT, R23, -R3, -R6 ;  /* 0x8000000317037210 */ /* 0x000fe20007ffe806 */
[----:B------:R-:W-:Y:S01]  /*4820*/  IMAD.IADD R23, R28, 0x1, R24 ;  /* 0x000000011c177824 */ /* 0x000fe200078e0218 */
[----:B------:R-:W-:Y:S01]  /*4830*/  SEL R7, R24, R7, P0 ;  /* 0x0000000718077207 */ /* 0x000fe20000000000 */
[----:B------:R-:W-:Y:S01]  /*4840*/  @!P5 IMAD.U32 R18, R29, 0x10000, R22 ;  /* 0x000100001d12d824 */ /* 0x000fe200078e0016 */
[----:B------:R-:W-:Y:S01]  /*4850*/  IADD3 R22, PT, PT, R21, -R6, -R28 ;  /* 0x8000000615167210 */ /* 0x000fe20007ffe81c */
[----:B------:R-:W-:Y:S01]  /*4860*/  IMAD.IADD R26, R26, 0x1, R23 ;  /* 0x000000011a1a7824 */ /* 0x000fe200078e0217 */
[----:B------:R-:W-:Y:S01]  /*4870*/  IADD3 R25, PT, PT, R25, -R32, -R6 ;  /* 0x8000002019197210 */ /* 0x000fe20007ffe806 */
[----:B------:R-:W-:Y:S01]  /*4880*/  IMAD R6, R7, 0x9, R34 ;  /* 0x0000000907067824 */ /* 0x000fe200078e0222 */
[----:B------:R-:W-:Y:S01]  /*4890*/  SEL R33, R23, R22, P1 ;  /* 0x0000001617217207 */ /* 0x000fe20000800000 */
[----:B------:R-:W-:Y:S01]  /*48a0*/  @P3 IMAD.IADD R25, R2, 0x1, R26 ;  /* 0x0000000102193824 */ /* 0x000fe200078e021a */
[----:B------:R-:W-:-:S02]  /*48b0*/  SHF.R.U32.HI R21, RZ, 0x18, R15 ;  /* 0x00000018ff157819 */ /* 0x000fc4000001160f */
[--C-:B------:R-:W-:Y:S01]  /*48c0*/  SHF.R.U32.HI R7, RZ, 0x10, R15.reuse ;  /* 0x00000010ff077819 */ /* 0x100fe2000001160f */
[----:B------:R0:W-:Y:S01]  /*48d0*/  STS.U8 [R6+0x4], R14 ;  /* 0x0000040e06007388 */ /* 0x0001e20000000000 */
[----:B------:R-:W-:Y:S02]  /*48e0*/  SHF.R.U32.HI R23, RZ, 0x8, R15 ;  /* 0x00000008ff177819 */ /* 0x000fe4000001160f */
[--C-:B------:R-:W-:Y:S02]  /*48f0*/  SHF.R.U32.HI R27, RZ, 0x18, R14.reuse ;  /* 0x00000018ff1b7819 */ /* 0x100fe4000001160e */
[--C-:B------:R-:W-:Y:S02]  /*4900*/  SHF.R.U32.HI R29, RZ, 0x10, R14.reuse ;  /* 0x00000010ff1d7819 */ /* 0x100fe4000001160e */
[----:B------:R-:W-:Y:S01]  /*4910*/  SHF.R.U32.HI R31, RZ, 0x8, R14 ;  /* 0x00000008ff1f7819 */ /* 0x000fe2000001160e */
[----:B------:R-:W-:Y:S01]  /*4920*/  IMAD R33, R33, 0x9, R34 ;  /* 0x0000000921217824 */ /* 0x000fe200078e0222 */
[----:B------:R-:W-:Y:S01]  /*4930*/  SEL R3, R26, R3, P2 ;  /* 0x000000031a037207 */ /* 0x000fe20001000000 */
[----:B------:R-:W-:Y:S01]  /*4940*/  @!P5 IMAD.U32 R19, R30, 0x10000, R35 ;  /* 0x000100001e13d824 */ /* 0x000fe200078e0023 */
[----:B------:R-:W-:-:S02]  /*4950*/  SHF.R.U32.HI R22, RZ, 0x18, R8 ;  /* 0x00000018ff167819 */ /* 0x000fc40000011608 */
[----:B------:R-:W-:Y:S02]  /*4960*/  SHF.R.U32.HI R2, RZ, 0x8, R8 ;  /* 0x00000008ff027819 */ /* 0x000fe40000011608 */
[----:B0-----:R-:W-:Y:S02]  /*4970*/  SHF.R.U32.HI R14, RZ, 0x10, R0 ;  /* 0x00000010ff0e7819 */ /* 0x001fe40000011600 */
[----:B------:R-:W-:Y:S01]  /*4980*/  ISETP.GE.AND P0, PT, R9, R4, PT ;  /* 0x000000040900720c */ /* 0x000fe20003f06270 */
[----:B------:R0:W-:Y:S01]  /*4990*/  STS.U8 [R6+0x3], R21 ;  /* 0x0000031506007388 */ /* 0x0001e20000000000 */
[----:B------:R-:W-:Y:S02]  /*49a0*/  SHF.R.U32.HI R24, RZ, 0x10, R8 ;  /* 0x00000010ff187819 */ /* 0x000fe40000011608 */
[--C-:B------:R-:W-:Y:S01]  /*49b0*/  SHF.R.U32.HI R26, RZ, 0x18, R0.reuse ;  /* 0x00000018ff1a7819 */ /* 0x100fe20000011600 */
[----:B------:R1:W-:Y:S01]  /*49c0*/  STS.U8 [R6+0x2], R7 ;  /* 0x0000020706007388 */ /* 0x0003e20000000000 */
[----:B------:R-:W-:-:S03]  /*49d0*/  SHF.R.U32.HI R28, RZ, 0x8, R0 ;  /* 0x00000008ff1c7819 */ /* 0x000fc60000011600 */
[----:B------:R2:W-:Y:S01]  /*49e0*/  STS.U8 [R6+0x1], R23 ;  /* 0x0000011706007388 */ /* 0x0005e20000000000 */
[----:B------:R-:W-:Y:S01]  /*49f0*/  IMAD R25, R25, 0x9, R34 ;  /* 0x0000000919197824 */ /* 0x000fe200078e0222 */
[----:B0-----:R-:W-:Y:S02]  /*4a00*/  SHF.R.U32.HI R21, RZ, 0x10, R20 ;  /* 0x00000010ff157819 */ /* 0x001fe40000011614 */
[----:B------:R0:W-:Y:S01]  /*4a10*/  STS.U8 [R6], R15 ;  /* 0x0000000f06007388 */ /* 0x0001e20000000000 */
[----:B-1----:R-:W-:-:S03]  /*4a20*/  SHF.R.U32.HI R7, RZ, 0x18, R17 ;  /* 0x00000018ff077819 */ /* 0x002fc60000011611 */
[----:B------:R-:W-:Y:S01]  /*4a30*/  STS.U8 [R6+0x7], R27 ;  /* 0x0000071b06007388 */ /* 0x000fe20000000000 */
[----:B--2---:R-:W-:-:S03]  /*4a40*/  SHF.R.U32.HI R23, RZ, 0x8, R20 ;  /* 0x00000008ff177819 */ /* 0x004fc60000011614 */
[----:B------:R-:W-:Y:S01]  /*4a50*/  STS.U8 [R6+0x6], R29 ;  /* 0x0000061d06007388 */ /* 0x000fe20000000000 */
[----:B0-----:R-:W-:-:S03]  /*4a60*/  SHF.R.U32.HI R15, RZ, 0x18, R20 ;  /* 0x00000018ff0f7819 */ /* 0x001fc60000011614 */
[----:B------:R-:W-:Y:S04]  /*4a70*/  STS.U8 [R6+0x5], R31 ;  /* 0x0000051f06007388 */ /* 0x000fe80000000000 */
[----:B------:R0:W-:Y:S04]  /*4a80*/  STS.U8 [R6+0x8], R13 ;  /* 0x0000080d06007388 */ /* 0x0001e80000000000 */
[----:B------:R1:W-:Y:S04]  /*4a90*/  STS.U8 [R33+0x3], R22 ;  /* 0x0000031621007388 */ /* 0x0003e80000000000 */
[----:B------:R2:W-:Y:S01]  /*4aa0*/  STS.U8 [R33+0x1], R2 ;  /* 0x0000010221007388 */ /* 0x0005e20000000000 */
[----:B0-----:R-:W-:Y:S01]  /*4ab0*/  IMAD R6, R3, 0x9, R34 ;  /* 0x0000000903067824 */ /* 0x001fe200078e0222 */
[----:B------:R-:W-:-:S02]  /*4ac0*/  SHF.R.U32.HI R3, RZ, 0x10, R17 ;  /* 0x00000010ff037819 */ /* 0x000fc40000011611 */
[----:B------:R0:W-:Y:S01]  /*4ad0*/  STS.U8 [R33], R8 ;  /* 0x0000000821007388 */ /* 0x0001e20000000000 */
[----:B------:R-:W-:Y:S02]  /*4ae0*/  SHF.R.U32.HI R13, RZ, 0x8, R17 ;  /* 0x00000008ff0d7819 */ /* 0x000fe40000011611 */
[----:B-1----:R-:W-:Y:S01]  /*4af0*/  SHF.R.U32.HI R22, RZ, 0x8, R18 ;  /* 0x00000008ff167819 */ /* 0x002fe20000011612 */
[----:B------:R1:W-:Y:S01]  /*4b00*/  STS.U8 [R33+0x6], R14 ;  /* 0x0000060e21007388 */ /* 0x0003e20000000000 */
[----:B--2---:R-:W-:-:S03]  /*4b10*/  SHF.R.U32.HI R2, RZ, 0x18, R19 ;  /* 0x00000018ff027819 */ /* 0x004fc60000011613 */
[----:B------:R2:W-:Y:S01]  /*4b20*/  STS.U8 [R33+0x4], R0 ;  /* 0x0000040021007388 */ /* 0x0005e20000000000 */
[----:B0-----:R-:W-:-:S03]  /*4b30*/  SHF.R.U32.HI R8, RZ, 0x8, R19 ;  /* 0x00000008ff087819 */ /* 0x001fc60000011613 */
[----:B------:R0:W-:Y:S01]  /*4b40*/  STS.U8 [R33+0x8], R12 ;  /* 0x0000080c21007388 */ /* 0x0001e20000000000 */
[--C-:B-1----:R-:W-:Y:S02]  /*4b50*/  SHF.R.U32.HI R14, RZ, 0x18, R18.reuse ;  /* 0x00000018ff0e7819 */ /* 0x102fe40000011612 */
[----:B--2---:R-:W-:Y:S01]  /*4b60*/  SHF.R.U32.HI R0, RZ, 0x10, R19 ;  /* 0x00000010ff007819 */ /* 0x004fe20000011613 */
[----:B------:R1:W-:Y:S01]  /*4b70*/  STS.U8 [R33+0x2], R24 ;  /* 0x0000021821007388 */ /* 0x0003e20000000000 */
[----:B0-----:R-:W-:-:S03]  /*4b80*/  SHF.R.U32.HI R12, RZ, 0x10, R18 ;  /* 0x00000010ff0c7819 */ /* 0x001fc60000011612 */
[----:B------:R1:W-:Y:S01]  /*4b90*/  STS.U8 [R33+0x7], R26 ;  /* 0x0000071a21007388 */ /* 0x0003e20000000000 */
[----:B------:R-:W-:Y:S03]  /*4ba0*/  BSSY.RECONVERGENT B1, `(.L_x_270) ;  /* 0x0000030000017945 */ /* 0x000fe60003800200 */
        /* <DEDUP_REMOVED lines=22> */
[----:B-1----:R-:W-:Y:S01]  /*4d10*/  IMAD.MOV.U32 R0, RZ, RZ, RZ ;  /* 0x000000ffff007224 */ /* 0x002fe200078e00ff */
        /* <DEDUP_REMOVED lines=8> */
.L_x_272:
[----:B------:R-:W-:-:S04]  /*4da0*/  IADD3 R29, P1, PT, R9, R0, RZ ;  /* 0x00000000091d7210 */ /* 0x000fc80007f3e0ff */
[----:B------:R-:W-:Y:S01]  /*4db0*/  LOP3.LUT R29, RZ, R29, RZ, 0x33, !PT ;  /* 0x0000001dff1d7212 */ /* 0x000fe200078e33ff */
[----:B------:R-:W-:-:S03]  /*4dc0*/  IMAD.X R0, RZ, RZ, R6, P1 ;  /* 0x000000ffff007224 */ /* 0x000fc600008e0606 */
[----:B0-----:R-:W-:Y:S02]  /*4dd0*/  IADD3 R29, P1, PT, R29, UR10, RZ ;  /* 0x0000000a1d1d7c10 */ /* 0x001fe4000ff3e0ff */
[----:B------:R-:W-:-:S04]  /*4de0*/  LOP3.LUT R0, RZ, R0, RZ, 0x33, !PT ;  /* 0x00000000ff007212 */ /* 0x000fc800078e33ff */
[----:B------:R-:W-:Y:S01]  /*4df0*/  IADD3.X R0, PT, PT, R0, UR11, RZ, P1, !PT ;  /* 0x0000000b00007c10 */ /* 0x000fe20008ffe4ff */
[----:B------:R-:W-:Y:S06]  /*4e00*/  BRA `(.L_x_273) ;  /* 0x0000000000247947 */ /* 0x000fec0003800000 */
.L_x_271:
[----:B------:R-:W-:Y:S01]  /*4e10*/  UISETP.NE.AND UP0, UPT, UR4, URZ, UPT ;  /* 0x000000ff0400728c */ /* 0x000fe2000bf05270 */
[----:B-1----:R-:W-:Y:S01]  /*4e20*/  IMAD.IADD R7, R9, 0x1, -R4 ;  /* 0x0000000109077824 */ /* 0x002fe200078e0a04 */
[----:B------:R-:W-:-:S04]  /*4e30*/  CS2R R2, SRZ ;  /* 0x0000000000027805 */ /* 0x000fc8000001ff00 */
[----:B------:R-:W-:-:S13]  /*4e40*/  PLOP3.LUT P0, PT, PT, PT, UP0, 0x80, 0x8 ;  /* 0x000000000008781c */ /* 0x000fda0003f0f008 */
[----:B------:R-:W-:Y:S05]  /*4e50*/  @P0 BRA `(.L_x_274) ;  /* 0x0000000000080947 */ /* 0x000fea0003800000 */
[----:B------:R-:W0:Y:S02]  /*4e60*/  LDC.64 R2, c[0x0][0x3d0] ;  /* 0x0000f400ff027b82 */ /* 0x000e240000000a00 */
[----:B0-----:R-:W5:Y:S02]  /*4e70*/  LDG.E.64 R2, desc[UR6][R2.64] ;  /* 0x0000000602027981 */ /* 0x001f64000c1e1b00 */
.L_x_274:
[----:B-----5:R-:W-:-:S04]  /*4e80*/  IADD3 R29, P1, PT, R7, R2, RZ ;  /* 0x00000002071d7210 */ /* 0x020fc80007f3e0ff */
[----:B------:R-:W-:-:S09]  /*4e90*/  LEA.HI.X.SX32 R0, R7, R3, 0x1, P1 ;  /* 0x0000000307007211 */ /* 0x000fd200008f0eff */
.L_x_273:
[----:B------:R-:W-:Y:S05]  /*4ea0*/  BSYNC.RECONVERGENT B1 ;  /* 0x0000000000017941 */ /* 0x000fea0003800200 */
.L_x_270:
[C---:B------:R-:W-:Y:S01]  /*4eb0*/  ISETP.GE.AND P1, PT, R9.reuse, R16, PT ;  /* 0x000000100900720c */ /* 0x040fe20003f26270 */
[C---:B------:R-:W-:Y:S01]  /*4ec0*/  VIADD R7, R9.reuse, 0x80 ;  /* 0x0000008009077836 */ /* 0x040fe20000000000 */
[----:B------:R-:W-:Y:S01]  /*4ed0*/  BSSY.RECONVERGENT B1, `(.L_x_275) ;  /* 0x000001a000017945 */ /* 0x000fe20003800200 */
[----:B------:R-:W-:-:S03]  /*4ee0*/  IMAD R34, R9, 0x9, R34 ;  /* 0x0000000909227824 */ /* 0x000fc600078e0222 */
[----:B------:R-:W-:-:S07]  /*4ef0*/  ISETP.GE.AND P2, PT, R7, R4, PT ;  /* 0x000000040700720c */ /* 0x000fce0003f46270 */
[----:B------:R-:W-:Y:S06]  /*4f00*/  @P1 BRA `(.L_x_276) ;  /* 0x0000000000581947 */ /* 0x000fec0003800000 */
[----:B------:R-:W0:Y:S01]  /*4f10*/  LDS.U8 R11, [R34+0x1] ;  /* 0x00000100220b7984 */ /* 0x000e220000000000 */
[----:B------:R-:W1:Y:S03]  /*4f20*/  LDC.64 R2, c[0x0][0x390] ;  /* 0x0000e400ff027b82 */ /* 0x000e660000000a00 */
[----:B------:R-:W2:Y:S04]  /*4f30*/  LDS.U8 R13, [R34] ;  /* 0x00000000220d7984 */ /* 0x000ea80000000000 */
[----:B------:R-:W3:Y:S04]  /*4f40*/  LDS.U8 R15, [R34+0x3] ;  /* 0x00000300220f7984 */ /* 0x000ee80000000000 */
[----:B------:R-:W4:Y:S04]  /*4f50*/  LDS.U8 R17, [R34+0x2] ;  /* 0x0000020022117984 */ /* 0x000f280000000000 */
[----:B------:R-:W5:Y:S04]  /*4f60*/  LDS.U8 R19, [R34+0x5] ;  /* 0x0000050022137984 */ /* 0x000f680000000000 */
[----:B------:R-:W5:Y:S04]  /*4f70*/  LDS.U8 R21, [R34+0x4] ;  /* 0x0000040022157984 */ /* 0x000f680000000000 */
[----:B------:R-:W5:Y:S01]  /*4f80*/  LDS.U8 R23, [R34+0x7] ;  /* 0x0000070022177984 */ /* 0x000f620000000000 */
[----:B-1----:R-:W-:-:S03]  /*4f90*/  IMAD.WIDE.U32 R2, R29, 0x9, R2 ;  /* 0x000000091d027825 */ /* 0x002fc600078e0002 */
[----:B------:R-:W1:Y:S01]  /*4fa0*/  LDS.U8 R25, [R34+0x6] ;  /* 0x0000060022197984 */ /* 0x000e620000000000 */
[----:B------:R-:W-:-:S03]  /*4fb0*/  IMAD R29, R0, 0x9, RZ ;  /* 0x00000009001d7824 */ /* 0x000fc600078e02ff */
[----:B------:R-:W1:Y:S01]  /*4fc0*/  LDS.U8 R27, [R34+0x8] ;  /* 0x00000800221b7984 */ /* 0x000e620000000000 */
[----:B------:R-:W-:-:S05]  /*4fd0*/  IMAD.IADD R3, R3, 0x1, R29 ;  /* 0x0000000103037824 */ /* 0x000fca00078e021d */
[----:B0-----:R0:W-:Y:S04]  /*4fe0*/  STG.E.U8 desc[UR6][R2.64+0x1], R11 ;  /* 0x0000010b02007986 */ /* 0x0011e8000c101106 */
[----:B--2---:R0:W-:Y:S04]  /*4ff0*/  STG.E.U8 desc[UR6][R2.64], R13 ;  /* 0x0000000d02007986 */ /* 0x0041e8000c101106 */
[----:B---3--:R0:W-:Y:S04]  /*5000*/  STG.E.U8 desc[UR6][R2.64+0x3], R15 ;  /* 0x0000030f02007986 */ /* 0x0081e8000c101106 */
[----:B----4-:R0:W-:Y:S04]  /*5010*/  STG.E.U8 desc[UR6][R2.64+0x2], R17 ;  /* 0x0000021102007986 */ /* 0x0101e8000c101106 */
[----:B-----5:R0:W-:Y:S04]  /*5020*/  STG.E.U8 desc[UR6][R2.64+0x5], R19 ;  /* 0x0000051302007986 */ /* 0x0201e8000c101106 */
[----:B------:R0:W-:Y:S04]  /*5030*/  STG.E.U8 desc[UR6][R2.64+0x4], R21 ;  /* 0x0000041502007986 */ /* 0x0001e8000c101106 */
[----:B------:R0:W-:Y:S04]  /*5040*/  STG.E.U8 desc[UR6][R2.64+0x7], R23 ;  /* 0x0000071702007986 */ /* 0x0001e8000c101106 */
[----:B-1----:R0:W-:Y:S04]  /*5050*/  STG.E.U8 desc[UR6][R2.64+0x6], R25 ;  /* 0x0000061902007986 */ /* 0x0021e8000c101106 */
[----:B------:R0:W-:Y:S02]  /*5060*/  STG.E.U8 desc[UR6][R2.64+0x8], R27 ;  /* 0x0000081b02007986 */ /* 0x0001e4000c101106 */
.L_x_276:
[----:B------:R-:W-:Y:S05]  /*5070*/  BSYNC.RECONVERGENT B1 ;  /* 0x0000000000017941 */ /* 0x000fea0003800200 */
.L_x_275:
[----:B------:R-:W-:Y:S04]  /*5080*/  BSSY.RECONVERGENT B1, `(.L_x_277) ;  /* 0x000001c000017945 */ /* 0x000fe80003800200 */
[----:B------:R-:W-:Y:S05]  /*5090*/  @!P2 BRA `(.L_x_278) ;  /* 0x000000000028a947 */ /* 0x000fea0003800000 */
[----:B------:R-:W-:Y:S01]  /*50a0*/  BSSY.RECONVERGENT B2, `(.L_x_279) ;  /* 0x0000006000027945 */ /* 0x000fe20003800200 */
[----:B0-----:R-:W-:Y:S01]  /*50b0*/  IMAD.IADD R11, R7, 0x1, -R4 ;  /* 0x00000001070b7824 */ /* 0x001fe200078e0a04 */
[----:B------:R-:W-:Y:S02]  /*50c0*/  CS2R R2, SRZ ;  /* 0x0000000000027805 */ /* 0x000fe4000001ff00 */
[----:B------:R-:W-:Y:S05]  /*50d0*/  @P0 BRA `(.L_x_280) ;  /* 0x0000000000080947 */ /* 0x000fea0003800000 */
[----:B------:R-:W0:Y:S02]  /*50e0*/  LDC.64 R2, c[0x0][0x3d0] ;  /* 0x0000f400ff027b82 */ /* 0x000e240000000a00 */
[----:B0-----:R-:W5:Y:S02]  /*50f0*/  LDG.E.64 R2, desc[UR6][R2.64] ;  /* 0x0000000602027981 */ /* 0x001f64000c1e1b00 */
.L_x_280:
[----:B------:R-:W-:Y:S05]  /*5100*/  BSYNC.RECONVERGENT B2 ;  /* 0x0000000000027941 */ /* 0x000fea0003800200 */
.L_x_279:
[----:B-----5:R-:W-:-:S04]  /*5110*/  IADD3 R29, P1, PT, R11, R2, RZ ;  /* 0x000000020b1d7210 */ /* 0x020fc80007f3e0ff */
[----:B------:R-:W-:Y:S01]  /*5120*/  LEA.HI.X.SX32 R0, R11, R3, 0x1, P1 ;  /* 0x000000030b007211 */ /* 0x000fe200008f0eff */
[----:B------:R-:W-:Y:S08]  /*5130*/  BRA `(.L_x_281) ;  /* 0x0000000000407947 */ /* 0x000ff00003800000 */
.L_x_278:
[----:B------:R-:W-:Y:S01]  /*5140*/  BSSY.RECONVERGENT B2, `(.L_x_282) ;  /* 0x0000008000027945 */ /* 0x000fe20003800200 */
[----:B------:R-:W-:Y:S02]  /*5150*/  IMAD.MOV.U32 R0, RZ, RZ, RZ ;  /* 0x000000ffff007224 */ /* 0x000fe400078e00ff */
[----:B------:R-:W-:Y:S01]  /*5160*/  IMAD.MOV.U32 R6, RZ, RZ, RZ ;  /* 0x000000ffff067224 */ /* 0x000fe200078e00ff */
[----:B------:R-:W-:Y:S06]  /*5170*/  @P0 BRA `(.L_x_283) ;  /* 0x0000000000100947 */ /* 0x000fec0003800000 */
[----:B0-----:R-:W0:Y:S02]  /*5180*/  LDC.64 R2, c[0x0][0x3d0] ;  /* 0x0000f400ff027b82 */ /* 0x001e240000000a00 */
[----:B0-----:R-:W2:Y:S02]  /*5190*/  LDG.E.64 R2, desc[UR6][R2.64] ;  /* 0x0000000602027981 */ /* 0x001ea4000c1e1b00 */
[----:B--2---:R-:W-:-:S04]  /*51a0*/  IADD3 R0, P1, PT, -R2, UR8, RZ ;  /* 0x0000000802007c10 */ /* 0x004fc8000ff3e1ff */
[----:B------:R-:W-:-:S09]  /*51b0*/  IADD3.X R6, PT, PT, ~R3, UR9, RZ, P1, !PT ;  /* 0x0000000903067c10 */ /* 0x000fd20008ffe5ff */
.L_x_283:
[----:B------:R-:W-:Y:S05]  /*51c0*/  BSYNC.RECONVERGENT B2 ;  /* 0x0000000000027941 */ /* 0x000fea0003800200 */
.L_x_282:
[----:B------:R-:W1:Y:S01]  /*51d0*/  LDCU.64 UR4, c[0x0][0x3c0] ;  /* 0x00007800ff0477ac */ /* 0x000e620008000a00 */
[----:B------:R-:W-:-:S04]  /*51e0*/  IADD3 R0, P1, PT, R7, R0, RZ ;  /* 0x0000000007007210 */ /* 0x000fc80007f3e0ff */
[----:B------:R-:W-:Y:S01]  /*51f0*/  LOP3.LUT R0, RZ, R0, RZ, 0x33, !PT ;  /* 0x00000000ff007212 */ /* 0x000fe200078e33ff */
[----:B0-----:R-:W-:-:S03]  /*5200*/  IMAD.X R2, RZ, RZ, R6, P1 ;  /* 0x000000ffff027224 */ /* 0x001fc600008e0606 */
[----:B-1----:R-:W-:Y:S02]  /*5210*/  IADD3 R29, P1, PT, R0, UR4, RZ ;  /* 0x00000004001d7c10 */ /* 0x002fe4000ff3e0ff */
[----:B------:R-:W-:-:S04]  /*5220*/  LOP3.LUT R0, RZ, R2, RZ, 0x33, !PT ;  /* 0x00000002ff007212 */ /* 0x000fc800078e33ff */
[----:B------:R-:W-:-:S07]  /*5230*/  IADD3.X R0, PT, PT, R0, UR5, RZ, P1, !PT ;  /* 0x0000000500007c10 */ /* 0x000fce0008ffe4ff */
.L_x_281:
[----:B------:R-:W-:Y:S05]  /*5240*/  BSYNC.RECONVERGENT B1 ;  /* 0x0000000000017941 */ /* 0x000fea0003800200 */
.L_x_277:
[----:B------:R-:W-:Y:S01]  /*5250*/  ISETP.GE.AND P1, PT, R7, R16, PT ;  /* 0x000000100700720c */ /* 0x000fe20003f26270 */
[----:B------:R-:W-:Y:S01]  /*5260*/  VIADD R3, R9, 0x100 ;  /* 0x0000010009037836 */ /* 0x000fe20000000000 */
[----:B------:R-:W-:Y:S04]  /*5270*/  BSSY.RECONVERGENT B1, `(.L_x_284) ;  /* 0x0000019000017945 */ /* 0x000fe80003800200 */
[----:B------:R-:W-:-:S07]  /*5280*/  ISETP.GE.AND P2, PT, R3, R4, PT ;  /* 0x000000040300720c */ /* 0x000fce0003f46270 */
[----:B------:R-:W-:Y:S06]  /*5290*/  @P1 BRA `(.L_x_285) ;  /* 0x0000000000581947 */ /* 0x000fec0003800000 */
[----:B------:R-:W0:Y:S01]  /*52a0*/  LDS.U8 R11, [R34+0x481] ;  /* 0x00048100220b7984 */ /* 0x000e220000000000 */
[----:B------:R-:W1:Y:S03]  /*52b0*/  LDC.64 R6, c[0x0][0x390] ;  /* 0x0000e400ff067b82 */ /* 0x000e660000000a00 */
[----:B------:R-:W2:Y:S04]  /*52c0*/  LDS.U8 R13, [R34+0x480] ;  /* 0x00048000220d7984 */ /* 0x000ea80000000000 */
        /* <DEDUP_REMOVED lines=19> */
.L_x_285:
[----:B------:R-:W-:Y:S05]  /*5400*/  BSYNC.RECONVERGENT B1 ;  /* 0x0000000000017941 */ /* 0x000fea0003800200 */
.L_x_284:
        /* <DEDUP_REMOVED lines=8> */
.L_x_289:
[----:B------:R-:W-:Y:S05]  /*5490*/  BSYNC.RECONVERGENT B2 ;  /* 0x0000000000027941 */ /* 0x000fea0003800200 */
.L_x_288:
[----:B-----5:R-:W-:-:S04]  /*54a0*/  IADD3 R27, P1, PT, R11, R6, RZ ;  /* 0x000000060b1b7210 */ /* 0x020fc80007f3e0ff */
[----:B------:R-:W-:Y:S01]  /*54b0*/  LEA.HI.X.SX32 R0, R11, R7, 0x1, P1 ;  /* 0x000000070b007211 */ /* 0x000fe200008f0eff */
[----:B------:R-:W-:Y:S08]  /*54c0*/  BRA `(.L_x_290) ;  /* 0x0000000000407947 */ /* 0x000ff00003800000 */
.L_x_287:
        /* <DEDUP_REMOVED lines=8> */
.L_x_292:
[----:B------:R-:W-:Y:S05]  /*5550*/  BSYNC.RECONVERGENT B2 ;  /* 0x0000000000027941 */ /* 0x000fea0003800200 */
.L_x_291:
[----:B------:R-:W0:Y:S01]  /*5560*/  LDCU.64 UR4, c[0x0][0x3c0] ;  /* 0x00007800ff0477ac */ /* 0x000e220008000a00 */
[----:B------:R-:W-:-:S04]  /*5570*/  IADD3 R0, P1, PT, R3, R0, RZ ;  /* 0x0000000003007210 */ /* 0x000fc80007f3e0ff */
[----:B------:R-:W-:Y:S01]  /*5580*/  LOP3.LUT R0, RZ, R0, RZ, 0x33, !PT ;  /* 0x00000000ff007212 */ /* 0x000fe200078e33ff */
[----:B------:R-:W-:-:S03]  /*5590*/  IMAD.X R2, RZ, RZ, R2, P1 ;  /* 0x000000ffff027224 */ /* 0x000fc600008e0602 */
[----:B0-----:R-:W-:Y:S02]  /*55a0*/  IADD3 R27, P1, PT, R0, UR4, RZ ;  /* 0x00000004001b7c10 */ /* 0x001fe4000ff3e0ff */
[----:B------:R-:W-:-:S04]  /*55b0*/  LOP3.LUT R0, RZ, R2, RZ, 0x33, !PT ;  /* 0x00000002ff007212 */ /* 0x000fc800078e33ff */
[----:B------:R-:W-:-:S07]  /*55c0*/  IADD3.X R0, PT, PT, R0, UR5, RZ, P1, !PT ;  /* 0x0000000500007c10 */ /* 0x000fce0008ffe4ff */
.L_x_290:
[----:B------:R-:W-:Y:S05]  /*55d0*/  BSYNC.RECONVERGENT B1 ;  /* 0x0000000000017941 */ /* 0x000fea0003800200 */
.L_x_286:
        /* <DEDUP_REMOVED lines=27> */
.L_x_294:
[----:B------:R-:W-:Y:S05]  /*5790*/  BSYNC.RECONVERGENT B1 ;  /* 0x0000000000017941 */ /* 0x000fea0003800200 */
.L_x_293:
        /* <DEDUP_REMOVED lines=8> */
.L_x_298:
[----:B------:R-:W-:Y:S05]  /*5820*/  BSYNC.RECONVERGENT B2 ;  /* 0x0000000000027941 */ /* 0x000fea0003800200 */
.L_x_297:
[----:B-----5:R-:W-:-:S04]  /*5830*/  IADD3 R25, P1, PT, R7, R2, RZ ;  /* 0x0000000207197210 */ /* 0x020fc80007f3e0ff */
[----:B------:R-:W-:Y:S01]  /*5840*/  LEA.HI.X.SX32 R0, R7, R3, 0x1, P1 ;  /* 0x0000000307007211 */ /* 0x000fe200008f0eff */
[----:B------:R-:W-:Y:S08]  /*5850*/  BRA `(.L_x_299) ;  /* 0x0000000000407947 */ /* 0x000ff00003800000 */
.L_x_296:
        /* <DEDUP_REMOVED lines=8> */
.L_x_301:
[----:B------:R-:W-:Y:S05]  /*58e0*/  BSYNC.RECONVERGENT B2 ;  /* 0x0000000000027941 */ /* 0x000fea0003800200 */
.L_x_300:
[----:B------:R-:W1:Y:S01]  /*58f0*/  LDCU.64 UR4, c[0x0][0x3c0] ;  /* 0x00007800ff0477ac */ /* 0x000e620008000a00 */
[----:B------:R-:W-:-:S04]  /*5900*/  IADD3 R0, P1, PT, R9, R0, RZ ;  /* 0x0000000009007210 */ /* 0x000fc80007f3e0ff */
[----:B------:R-:W-:Y:S01]  /*5910*/  LOP3.LUT R0, RZ, R0, RZ, 0x33, !PT ;  /* 0x00000000ff007212 */ /* 0x000fe200078e33ff */
[----:B0-----:R-:W-:-:S03]  /*5920*/  IMAD.X R2, RZ, RZ, R4, P1 ;  /* 0x000000ffff027224 */ /* 0x001fc600008e0604 */
[----:B-1----:R-:W-:Y:S02]  /*5930*/  IADD3 R25, P1, PT, R0, UR4, RZ ;  /* 0x0000000400197c10 */ /* 0x002fe4000ff3e0ff */
[----:B------:R-:W-:-:S04]  /*5940*/  LOP3.LUT R0, RZ, R2, RZ, 0x33, !PT ;  /* 0x00000002ff007212 */ /* 0x000fc800078e33ff */
[----:B------:R-:W-:-:S07]  /*5950*/  IADD3.X R0, PT, PT, R0, UR5, RZ, P1, !PT ;  /* 0x0000000500007c10 */ /* 0x000fce0008ffe4ff */
.L_x_299:
[----:B------:R-:W-:Y:S05]  /*5960*/  BSYNC.RECONVERGENT B1 ;  /* 0x0000000000017941 */ /* 0x000fea0003800200 */
.L_x_295:
[----:B------:R-:W-:-:S13]  /*5970*/  ISETP.GE.AND P1, PT, R9, R16, PT ;  /* 0x000000100900720c */ /* 0x000fda0003f26270 */
[----:B------:R-:W-:Y:S05]  /*5980*/  @P1 BRA `(.L_x_302) ;  /* 0x0000002800201947 */ /* 0x000fea0003800000 */
        /* <DEDUP_REMOVED lines=21> */
[----:B------:R0:W-:Y:S01]  /*5ae0*/  STG.E.U8 desc[UR6][R2.64+0x8], R23 ;  /* 0x0000081702007986 */ /* 0x0001e2000c101106 */
[----:B------:R-:W-:Y:S05]  /*5af0*/  BRA `(.L_x_302) ;  /* 0x0000002400c47947 */ /* 0x000fea0003800000 */
.L_x_269:
[----:B------:R-:W0:Y:S01]  /*5b00*/  S2R R19, SR_TID.X ;  /* 0x0000000000137919 */ /* 0x000e220000002100 */
[----:B------:R-:W1:Y:S01]  /*5b10*/  LDCU.U8 UR8, c[0x0][0x3b8] ;  /* 0x00007700ff0877ac */ /* 0x000e620008000000 */
[----:B------:R-:W2:Y:S01]  /*5b20*/  LDC.64 R8, c[0x0][0x380] ;  /* 0x0000e000ff087b82 */ /* 0x000ea20000000a00 */
[----:B------:R-:W-:Y:S01]  /*5b30*/  SHF.R.S32.HI R10, RZ, 0x1f, R0 ;  /* 0x0000001fff0a7819 */ /* 0x000fe20000011400 */
[----:B------:R-:W3:Y:S01]  /*5b40*/  LDCU.64 UR4, c[0x0][0x3c8] ;  /* 0x00007900ff0477ac */ /* 0x000ee20008000a00 */
[----:B-1----:R-:W-:-:S04]  /*5b50*/  UISETP.NE.AND UP0, UPT, UR8, URZ, UPT ;  /* 0x000000ff0800728c */ /* 0x002fc8000bf05270 */
[----:B---3--:R-:W-:Y:S02]  /*5b60*/  USEL UR4, UR4, URZ, !UP0 ;  /* 0x000000ff04047287 */ /* 0x008fe4000c000000 */
[----:B------:R-:W-:Y:S01]  /*5b70*/  USEL UR5, UR5, URZ, !UP0 ;  /* 0x000000ff05057287 */ /* 0x000fe2000c000000 */
[----:B0-----:R-:W-:-:S05]  /*5b80*/  IMAD.SHL.U32 R28, R19, 0x4, RZ ;  /* 0x00000004131c7824 */ /* 0x001fca00078e00ff */
[----:B------:R-:W-:-:S04]  /*5b90*/  IADD3 R11, P0, P1, R28, UR4, R0 ;  /* 0x000000041c0b7c10 */ /* 0x000fc8000f91e000 */
[----:B------:R-:W-:Y:S01]  /*5ba0*/  IADD3.X R10, PT, PT, RZ, UR5, R10, P0, P1 ;  /* 0x00000005ff0a7c10 */ /* 0x000fe200087e240a */
        /* <DEDUP_REMOVED lines=12> */
[----:B------:R-:W-:-:S02]  /*5c70*/  VIADD R37, R28, 0x1 ;  /* 0x000000011c257836 */ /* 0x000fc40000000000 */
[----:B------:R-:W-:Y:S01]  /*5c80*/  VIADD R35, R28, 0x2 ;  /* 0x000000021c237836 */ /* 0x000fe20000000000 */
[----:B------:R-:W5:Y:S02]  /*5c90*/  @!P0 LDG.E.U8 R27, desc[UR6][R8.64+0x8] ;  /* 0x00000806081b8981 */ /* 0x000f64000c1e1100 */
[-C--:B------:R-:W-:Y:S02]  /*5ca0*/  ISETP.GE.AND P1, PT, R37, R16.reuse, PT ;  /* 0x000000102500720c */ /* 0x080fe40003f26270 */
[----:B------:R-:W-:-:S11]  /*5cb0*/  ISETP.GE.AND P5, PT, R35, R16, PT ;  /* 0x000000102300720c */ /* 0x000fd60003fa6270 */
[----:B------:R-:W5:Y:S04]  /*5cc0*/  @!P1 LDG.E.U8 R25, desc[UR6][R8.64+0xe] ;  /* 0x00000e0608199981 */ /* 0x000f68000c1e1100 */
[----:B------:R-:W5:Y:S04]  /*5cd0*/  @!P1 LDG.E.U8 R26, desc[UR6][R8.64+0x9] ;  /* 0x00000906081a9981 */ /* 0x000f68000c1e1100 */
[----:B------:R-:W5:Y:S04]  /*5ce0*/  @!P1 LDG.E.U8 R30, desc[UR6][R8.64+0xa] ;  /* 0x00000a06081e9981 */ /* 0x000f68000c1e1100 */
[----:B------:R-:W5:Y:S04]  /*5cf0*/  @!P1 LDG.E.U8 R24, desc[UR6][R8.64+0xf] ;  /* 0x00000f0608189981 */ /* 0x000f68000c1e1100 */
[----:B------:R-:W5:Y:S04]  /*5d00*/  @!P1 LDG.E.U8 R31, desc[UR6][R8.64+0x10] ;  /* 0x00001006081f9981 */ /* 0x000f68000c1e1100 */
[----:B------:R-:W5:Y:S04]  /*5d10*/  @!P1 LDG.E.U8 R13, desc[UR6][R8.64+0x11] ;  /* 0x00001106080d9981 */ /* 0x000f68000c1e1100 */
[----:B------:R-:W5:Y:S01]  /*5d20*/  @!P5 LDG.E.U8 R12, desc[UR6][R8.64+0x1a] ;  /* 0x00001a06080cd981 */ /* 0x000f62000c1e1100 */
[----:B--2---:R-:W-:-:S03]  /*5d30*/  @!P0 IMAD R23, R10, 0x100, R23 ;  /* 0x000001000a178824 */ /* 0x004fc600078e0217 */
[----:B------:R-:W2:Y:S01]  /*5d40*/  @!P1 LDG.E.U8 R10, desc[UR6][R8.64+0xb] ;  /* 0x00000b06080a9981 */ /* 0x000ea2000c1e1100 */
[----:B---3--:R-:W-:-:S03]  /*5d50*/  @!P0 IMAD R32, R22, 0x100, R11 ;  /* 0x0000010016208824 */ /* 0x008fc600078e020b */
[----:B------:R-:W2:Y:S04]  /*5d60*/  @!P1 LDG.E.U8 R11, desc[UR6][R8.64+0xc] ;  /* 0x00000c06080b9981 */ /* 0x000ea8000c1e1100 */
[----:B------:R-:W3:Y:S01]  /*5d70*/  @!P1 LDG.E.U8 R22, desc[UR6][R8.64+0xd] ;  /* 0x00000d0608169981 */ /* 0x000ee2000c1e1100 */
[----:B----4-:R-:W-:Y:S02]  /*5d80*/  @!P0 IMAD R20, R33, 0x100, R20 ;  /* 0x0000010021148824 */ /* 0x010fe400078e0214 */
[----:B------:R-:W-:Y:S02]  /*5d90*/  @!P0 IMAD.U32 R15, R32, 0x10000, R23 ;  /* 0x00010000200f8824 */ /* 0x000fe400078e0017 */
[----:B------:R-:W4:Y:S01]  /*5da0*/  @!P5 LDG.E.U8 R23, desc[UR6][R8.64+0x15] ;  /* 0x000015060817d981 */ /* 0x000f22000c1e1100 */
[----:B-----5:R-:W-:-:S03]  /*5db0*/  @!P0 IMAD R21, R21, 0x100, R18 ;  /* 0x0000010015158824 */ /* 0x020fc600078e0212 */
[----:B------:R-:W5:Y:S01]  /*5dc0*/  @!P5 LDG.E.U8 R18, desc[UR6][R8.64+0x12] ;  /* 0x000012060812d981 */ /* 0x000f62000c1e1100 */
[----:B------:R-:W-:-:S03]  /*5dd0*/  @!P0 IMAD.U32 R14, R21, 0x10000, R20 ;  /* 0x00010000150e8824 */ /* 0x000fc600078e0014 */
[----:B------:R-:W5:Y:S04]  /*5de0*/  @!P5 LDG.E.U8 R21, desc[UR6][R8.64+0x13] ;  /* 0x000013060815d981 */ /* 0x000f68000c1e1100 */
[----:B------:R-:W4:Y:S01]  /*5df0*/  @!P5 LDG.E.U8 R20, desc[UR6][R8.64+0x14] ;  /* 0x000014060814d981 */ /* 0x000f22000c1e1100 */
[----:B------:R-:W-:-:S05]  /*5e00*/  VIADD R33, R28, 0x3 ;  /* 0x000000031c217836 */ /* 0x000fca0000000000 */
[----:B------:R-:W-:-:S13]  /*5e10*/  ISETP.GE.AND P4, PT, R33, R16, PT ;  /* 0x000000102100720c */ /* 0x000fda0003f86270 */
[----:B------:R-:W4:Y:S01]  /*5e20*/  @!P4 LDG.E.U8 R29, desc[UR6][R8.64+0x23] ;  /* 0x00002306081dc981 */ /* 0x000f22000c1e1100 */
[----:B------:R-:W-:-:S03]  /*5e30*/  @!P1 IMAD R30, R30, 0x100, R26 ;  /* 0x000001001e1e9824 */ /* 0x000fc600078e021a */
[----:B------:R-:W4:Y:S01]  /*5e40*/  @!P5 LDG.E.U8 R26, desc[UR6][R8.64+0x18] ;  /* 0x00001806081ad981 */ /* 0x000f22000c1e1100 */
[----:B------:R-:W-:-:S04]  /*5e50*/  ISETP.NE.AND P0, PT, R27, RZ, PT ;  /* 0x000000ff1b00720c */ /* 0x000fc80003f05270 */
[-C--:B------:R-:W-:Y:S02]  /*5e60*/  ISETP.GE.OR P0, PT, R28, R16.reuse, P0 ;  /* 0x000000101c00720c */ /* 0x080fe40000706670 */
[----:B------:R-:W-:Y:S02]  /*5e70*/  ISETP.NE.AND P2, PT, R12, RZ, PT ;  /* 0x000000ff0c00720c */ /* 0x000fe40003f45270 */
[----:B------:R-:W-:Y:S02]  /*5e80*/  SEL R28, RZ, 0x1, !P0 ;  /* 0x00000001ff1c7807 */ /* 0x000fe40004000000 */
[----:B------:R-:W-:Y:S01]  /*5e90*/  ISETP.GE.OR P2, PT, R35, R16, P2 ;  /* 0x000000102300720c */ /* 0x000fe20001746670 */
[----:B--2---:R-:W-:Y:S02]  /*5ea0*/  @!P1 IMAD R32, R11, 0x100, R10 ;  /* 0x000001000b209824 */ /* 0x004fe400078e020a */
[----:B------:R-:W2:Y:S04]  /*5eb0*/  @!P5 LDG.E.U8 R10, desc[UR6][R8.64+0x16] ;  /* 0x00001606080ad981 */ /* 0x000ea8000c1e1100 */
[----:B------:R-:W2:Y:S01]  /*5ec0*/  @!P5 LDG.E.U8 R11, desc[UR6][R8.64+0x17] ;  /* 0x00001706080bd981 */ /* 0x000ea2000c1e1100 */
[----:B---3--:R-:W-:-:S02]  /*5ed0*/  @!P1 IMAD R22, R25, 0x100, R22 ;  /* 0x0000010019169824 */ /* 0x008fc400078e0216 */
[----:B------:R-:W-:Y:S02]  /*5ee0*/  @!P1 IMAD R25, R31, 0x100, R24 ;  /* 0x000001001f199824 */ /* 0x000fe400078e0218 */
[----:B------:R-:W3:Y:S02]  /*5ef0*/  @!P5 LDG.E.U8 R31, desc[UR6][R8.64+0x19] ;  /* 0x00001906081fd981 */ /* 0x000ee4000c1e1100 */
[----:B------:R-:W-:Y:S02]  /*5f00*/  @!P1 IMAD.U32 R6, R25, 0x10000, R22 ;  /* 0x0001000019069824 */ /* 0x000fe400078e0016 */
[----:B------:R-:W-:Y:S01]  /*5f10*/  @!P1 IMAD.U32 R7, R32, 0x10000, R30 ;  /* 0x0001000020079824 */ /* 0x000fe200078e001e */
[----:B------:R-:W3:Y:S01]  /*5f20*/  @!P4 LDG.E.U8 R24, desc[UR6][R8.64+0x21] ;  /* 0x000021060818c981 */ /* 0x000ee2000c1e1100 */
[----:B-----5:R-:W-:-:S03]  /*5f30*/  @!P5 IMAD R22, R21, 0x100, R18 ;  /* 0x000001001516d824 */ /* 0x020fc600078e0212 */
[----:B------:R-:W5:Y:S01]  /*5f40*/  @!P4 LDG.E.U8 R30, desc[UR6][R8.64+0x22] ;  /* 0x00002206081ec981 */ /* 0x000f62000c1e1100 */
[----:B----4-:R-:W-:-:S03]  /*5f50*/  @!P5 IMAD R25, R23, 0x100, R20 ;  /* 0x000001001719d824 */ /* 0x010fc600078e0214 */
[----:B------:R-:W4:Y:S01]  /*5f60*/  @!P4 LDG.E.U8 R18, desc[UR6][R8.64+0x1b] ;  /* 0x00001b060812c981 */ /* 0x000f22000c1e1100 */
[----:B------:R-:W-:-:S03]  /*5f70*/  @!P5 IMAD.U32 R5, R25, 0x10000, R22 ;  /* 0x000100001905d824 */ /* 0x000fc600078e0016 */
[----:B------:R-:W5:Y:S04]  /*5f80*/  @!P4 LDG.E.U8 R20, desc[UR6][R8.64+0x1d] ;  /* 0x00001d060814c981 */ /* 0x000f68000c1e1100 */
[----:B------:R-:W5:Y:S04]  /*5f90*/  @!P4 LDG.E.U8 R23, desc[UR6][R8.64+0x1e] ;  /* 0x00001e060817c981 */ /* 0x000f68000c1e1100 */
[----:B------:R-:W4:Y:S04]  /*5fa0*/  @!P4 LDG.E.U8 R21, desc[UR6][R8.64+0x1c] ;  /* 0x00001c060815c981 */ /* 0x000f28000c1e1100 */
[----:B------:R-:W4:Y:S04]  /*5fb0*/  @!P4 LDG.E.U8 R22, desc[UR6][R8.64+0x1f] ;  /* 0x00001f060816c981 */ /* 0x000f28000c1e1100 */
[----:B------:R0:W4:Y:S01]  /*5fc0*/  @!P4 LDG.E.U8 R25, desc[UR6][R8.64+0x20] ;  /* 0x000020060819c981 */ /* 0x000122000c1e1100 */
[----:B------:R-:W-:-:S02]  /*5fd0*/  ISETP.NE.AND P1, PT, R13, RZ, PT ;  /* 0x000000ff0d00720c */ /* 0x000fc40003f25270 */
[----:B------:R-:W-:Y:S02]  /*5fe0*/  ISETP.NE.AND P3, PT, R29, RZ, PT ;  /* 0x000000ff1d00720c */ /* 0x000fe40003f65270 */
[-C--:B------:R-:W-:Y:S02]  /*5ff0*/  ISETP.GE.OR P1, PT, R37, R16.reuse, P1 ;  /* 0x000000102500720c */ /* 0x080fe40000f26670 */
[----:B------:R-:W-:Y:S02]  /*6000*/  ISETP.GE.OR P3, PT, R33, R16, P3 ;  /* 0x000000102100720c */ /* 0x000fe40001f66670 */
[----:B------:R-:W-:Y:S02]  /*6010*/  SEL R35, RZ, 0x1, !P1 ;  /* 0x00000001ff237807 */ /* 0x000fe40004800000 */
[----:B0-----:R-:W-:-:S03]  /*6020*/  SEL R8, RZ, 0x1, !P2 ;  /* 0x00000001ff087807 */ /* 0x001fc60005000000 */
[----:B------:R-:W-:-:S04]  /*6030*/  IMAD.IADD R35, R28, 0x1, R35 ;  /* 0x000000011c237824 */ /* 0x000fc800078e0223 */
[----:B------:R-:W-:-:S04]  /*6040*/  IMAD.IADD R8, R8, 0x1, R35 ;  /* 0x0000000108087824 */ /* 0x000fc800078e0223 */
[----:B------:R-:W-:Y:S02]  /*6050*/  VIADD R33, R8, 0x1 ;  /* 0x0000000108217836 */ /* 0x000fe40000000000 */
[----:B------:R-:W-:-:S05]  /*6060*/  @!P3 IMAD.MOV R33, RZ, RZ, R8 ;  /* 0x000000ffff21b224 */ /* 0x000fca00078e0208 */
[----:B------:R-:W0:Y:S02]  /*6070*/  SHFL.UP P6, R8, R33, 0x1, RZ ;  /* 0x0420000021087989 */ /* 0x000e2400000c00ff */
[----:B0-----:R-:W-:-:S05]  /*6080*/  @P6 IMAD.IADD R8, R8, 0x1, R33 ;  /* 0x0000000108086824 */ /* 0x001fca00078e0221 */
[----:B------:R-:W0:Y:S02]  /*6090*/  SHFL.UP P6, R9, R8, 0x2, RZ ;  /* 0x0440000008097989 */ /* 0x000e2400000c00ff */
[----:B0-----:R-:W-:-:S05]  /*60a0*/  @P6 IMAD.IADD R9, R8, 0x1, R9 ;  /* 0x0000000108096824 */ /* 0x001fca00078e0209 */
[----:B------:R-:W0:Y:S02]  /*60b0*/  SHFL.UP P6, R36, R9, 0x4, RZ ;  /* 0x0480000009247989 */ /* 0x000e2400000c00ff */
[----:B0-----:R-:W-:-:S05]  /*60c0*/  @P6 IMAD.IADD R36, R9, 0x1, R36 ;  /* 0x0000000109246824 */ /* 0x001fca00078e0224 */
[----:B------:R-:W0:Y:S01]  /*60d0*/  SHFL.UP P6, R37, R36, 0x8, RZ ;  /* 0x0500000024257989 */ /* 0x000e2200000c00ff */
[----:B------:R-:W1:Y:S01]  /*60e0*/  S2R R35, SR_LANEID ;  /* 0x0000000000237919 */ /* 0x000e620000000000 */
[----:B------:R-:W1:Y:S01]  /*60f0*/  S2UR UR5, SR_CgaCtaId ;  /* 0x00000000000579c3 */ /* 0x000e620000008800 */
[----:B0-----:R-:W-:-:S05]  /*6100*/  @P6 IMAD.IADD R37, R36, 0x1, R37 ;  /* 0x0000000124256824 */ /* 0x001fca00078e0225 */
[----:B------:R-:W0:Y:S01]  /*6110*/  SHFL.UP P6, R28, R37, 0x10, RZ ;  /* 0x06000000251c7989 */ /* 0x000e2200000c00ff */
[----:B------:R-:W-:Y:S02]  /*6120*/  UMOV UR4, 0x400 ;  /* 0x0000040000047882 */ /* 0x000fe40000000000 */
[----:B-1----:R-:W-:Y:S01]  /*6130*/  ULEA UR4, UR5, UR4, 0x18 ;  /* 0x0000000405047291 */ /* 0x002fe2000f8ec0ff */
[----:B------:R-:W-:Y:S01]  /*6140*/  SHF.R.U32.HI R32, RZ, 0x5, R19 ;  /* 0x00000005ff207819 */ /* 0x000fe20000011613 */
[----:B0-----:R-:W-:Y:S01]  /*6150*/  @P6 IMAD.IADD R28, R37, 0x1, R28 ;  /* 0x00000001251c6824 */ /* 0x001fe200078e021c */
[----:B------:R-:W-:-:S13]  /*6160*/  ISETP.NE.AND P6, PT, R35, 0x1f, PT ;  /* 0x0000001f2300780c */ /* 0x000fda0003fc5270 */
[C---:B------:R-:W-:Y:S01]  /*6170*/  @!P6 LEA R36, R32.reuse, UR4, 0x2 ;  /* 0x000000042024ec11 */ /* 0x040fe2000f8e10ff */
[----:B------:R-:W-:Y:S06]  /*6180*/  BAR.SYNC.DEFER_BLOCKING 0x0 ;  /* 0x0000000000007b1d */ /* 0x000fec0000010000 */
[----:B------:R-:W-:Y:S01]  /*6190*/  @!P6 STS [R36], R28 ;  /* 0x0000001c2400e388 */ /* 0x000fe20000000800 */
[----:B------:R-:W-:Y:S01]  /*61a0*/  ISETP.NE.AND P6, PT, R32, 0x2, PT ;  /* 0x000000022000780c */ /* 0x000fe20003fc5270 */
[----:B------:R-:W-:Y:S02]  /*61b0*/  IMAD.IADD R33, R28, 0x1, -R33 ;  /* 0x000000011c217824 */ /* 0x000fe400078e0a21 */
[----:B--2---:R-:W-:Y:S01]  /*61c0*/  @!P5 IMAD R34, R11, 0x100, R10 ;  /* 0x000001000b22d824 */ /* 0x004fe200078e020a */
[----:B------:R-:W-:Y:S06]  /*61d0*/  BAR.SYNC.DEFER_BLOCKING 0x0 ;  /* 0x0000000000007b1d */ /* 0x000fec0000010000 */
[----:B------:R-:W0:Y:S01]  /*61e0*/  LDS.128 R8, [UR4] ;  /* 0x00000004ff087984 */ /* 0x000e220008000c00 */
[----:B---3--:R-:W-:-:S04]  /*61f0*/  @!P5 IMAD R31, R31, 0x100, R26 ;  /* 0x000001001f1fd824 */ /* 0x008fc800078e021a */
[----:B------:R-:W-:Y:S01]  /*6200*/  @!P5 IMAD.U32 R4, R31, 0x10000, R34 ;  /* 0x000100001f04d824 */ /* 0x000fe200078e0022 */
[----:B------:R-:W-:Y:S01]  /*6210*/  ISETP.NE.AND P5, PT, R32, 0x3, PT ;  /* 0x000000032000780c */ /* 0x000fe20003fa5270 */
[----:B-----5:R-:W-:Y:S02]  /*6220*/  @!P4 IMAD R23, R23, 0x100, R20 ;  /* 0x000001001717c824 */ /* 0x020fe400078e0214 */
[----:B----4-:R-:W-:Y:S01]  /*6230*/  @!P4 IMAD R18, R21, 0x100, R18 ;  /* 0x000001001512c824 */ /* 0x010fe200078e0212 */
[----:B------:R-:W-:Y:S01]  /*6240*/  BSSY B1, `(.L_x_303) ;  /* 0x00000a0000017945 */ /* 0x000fe20003800000 */
[----:B------:R-:W-:Y:S02]  /*6250*/  @!P4 IMAD R21, R30, 0x100, R24 ;  /* 0x000001001e15c824 */ /* 0x000fe400078e0218 */
[----:B------:R-:W-:Y:S02]  /*6260*/  @!P4 IMAD R22, R25, 0x100, R22 ;  /* 0x000001001916c824 */ /* 0x000fe400078e0216 */
[----:B0-----:R-:W-:-:S04]  /*6270*/  IMAD.IADD R9, R8, 0x1, R9 ;  /* 0x0000000108097824 */ /* 0x001fc800078e0209 */
[----:B------:R-:W-:Y:S01]  /*6280*/  IMAD.IADD R10, R10, 0x1, R9 ;  /* 0x000000010a0a7824 */ /* 0x000fe200078e0209 */
[----:B------:R-:W-:Y:S02]  /*6290*/  SEL R8, R9, R8, !P6 ;  /* 0x0000000809087207 */ /* 0x000fe40007000000 */
[----:B------:R-:W-:Y:S02]  /*62a0*/  ISETP.NE.AND P6, PT, R35, RZ, PT ;  /* 0x000000ff2300720c */ /* 0x000fe40003fc5270 */
[----:B------:R-:W-:Y:S02]  /*62b0*/  SEL R8, R10, R8, !P5 ;  /* 0x000000080a087207 */ /* 0x000fe40006800000 */
[----:B------:R-:W-:Y:S02]  /*62c0*/  ISETP.GT.U32.AND P5, PT, R19, 0x1f, PT ;  /* 0x0000001f1300780c */ /* 0x000fe40003fa4070 */
[----:B------:R-:W-:Y:S02]  /*62d0*/  SEL R9, R33, RZ, P6 ;  /* 0x000000ff21097207 */ /* 0x000fe40003000000 */
[----:B------:R-:W-:-:S03]  /*62e0*/  ISETP.GE.U32.AND P6, PT, R19, 0x20, PT ;  /* 0x000000201300780c */ /* 0x000fc60003fc6070 */
[----:B------:R-:W-:Y:S02]  /*62f0*/  IMAD.IADD R20, R8, 0x1, R9 ;  /* 0x0000000108147824 */ /* 0x000fe400078e0209 */
[----:B------:R-:W-:Y:S02]  /*6300*/  @!P4 IMAD.U32 R3, R23, 0x10000, R18 ;  /* 0x000100001703c824 */ /* 0x000fe400078e0012 */
[----:B------:R-:W-:Y:S01]  /*6310*/  @!P4 IMAD.U32 R2, R21, 0x10000, R22 ;  /* 0x000100001502c824 */ /* 0x000fe200078e0016 */
[----:B------:R-:W-:Y:S01]  /*6320*/  SEL R34, R33, R20, !P6 ;  /* 0x0000001421227207 */ /* 0x000fe20007000000 */
        /* <DEDUP_REMOVED lines=8> */
[----:B0-----:R-:W-:-:S04]  /*63b0*/  IMAD.WIDE R32, R17, 0x8, R20 ;  /* 0x0000000811207825 */ /* 0x001fc800078e0214 */
[----:B------:R-:W-:Y:S01]  /*63c0*/  IMAD.IADD R17, R17, 0x1, R8 ;  /* 0x0000000111117824 */ /* 0x000fe200078e0208 */
[----:B------:R2:W-:Y:S01]  /*63d0*/  @!P4 ST.E.64.STRONG.GPU desc[UR6][R32.64+0x100], R10 ;  /* 0x0001000a2000c985 */ /* 0x0005e2000c10fb06 */
[----:B-1----:R-:W-:-:S13]  /*63e0*/  ISETP.GT.U32.AND P5, PT, R18, 0x1f3, PT ;  /* 0x000001f31200780c */ /* 0x002fda0003fa4070 */
[----:B--2---:R-:W-:Y:S05]  /*63f0*/  @P5 BRA `(.L_x_305) ;  /* 0x0000000000085947 */ /* 0x004fea0003800000 */
[----:B------:R0:W-:Y:S06]  /*6400*/  MEMBAR.SC.CTA ;  /* 0x0000000000007992 */ /* 0x0001ec0000000000 */
[----:B0-----:R-:W-:Y:S05]  /*6410*/  BRA `(.L_x_306) ;  /* 0x0000000000087947 */ /* 0x001fea0003800000 */
.L_x_305:
[----:B------:R-:W-:Y:S05]  /*6420*/  NANOSLEEP 0x1c2 ;  /* 0x000001c20000795d */ /* 0x000fea0003800000 */
[----:B------:R-:W-:Y:S01]  /*6430*/  NOP ;  /* 0x0000000000007918 */ /* 0x000fe20000000000 */
.L_x_306:
[----:B------:R-:W-:-:S05]  /*6440*/  IMAD.WIDE R20, R17, 0x8, R20 ;  /* 0x0000000811147825 */ /* 0x000fca00078e0214 */
[----:B------:R-:W2:Y:S01]  /*6450*/  LD.E.64.STRONG.GPU R8, desc[UR6][R20.64+0x100] ;  /* 0x0001000614087980 */ /* 0x000ea2000c10fb00 */
[----:B------:R-:W-:Y:S01]  /*6460*/  UMOV UR5, 0xffffffff ;  /* 0xffffffff00057882 */ /* 0x000fe20000000000 */
[----:B--2---:R-:W-:Y:S02]  /*6470*/  ISETP.NE.AND P6, PT, R8, 0x63, PT ;  /* 0x000000630800780c */ /* 0x004fe40003fc5270 */
[----:B------:R-:W-:Y:S11]  /*6480*/  BRA.DIV UR5, `(.L_x_307) ;  /* 0x0000002a05547947 */ /* 0x000ff6000b800000 */
[----:B------:R-:W-:-:S13]  /*6490*/  VOTE.ANY P6, !P6 ;  /* 0x0000000000ff7806 */ /* 0x000fda00070c0100 */
.L_x_392:
[----:B------:R-:W-:Y:S05]  /*64a0*/  @!P6 BRA `(.L_x_308) ;  /* 0x000000000030e947 */ /* 0x000fea0003800000 */
.L_x_312:
[----:B------:R-:W-:Y:S05]  /*64b0*/  YIELD ;  /* 0x0000000000007946 */ /* 0x000fea0003800000 */
[----:B------:R-:W-:Y:S05]  /*64c0*/  @P5 BRA `(.L_x_309) ;  /* 0x0000000000085947 */ /* 0x000fea0003800000 */
[----:B------:R0:W-:Y:S06]  /*64d0*/  MEMBAR.SC.CTA ;  /* 0x0000000000007992 */ /* 0x0001ec0000000000 */
[----:B0-----:R-:W-:Y:S05]  /*64e0*/  BRA `(.L_x_310) ;  /* 0x0000000000087947 */ /* 0x001fea0003800000 */
.L_x_309:
[----:B------:R-:W-:Y:S05]  /*64f0*/  NANOSLEEP 0x15e ;  /* 0x0000015e0000795d */ /* 0x000fea0003800000 */
[----:B------:R-:W-:Y:S01]  /*6500*/  NOP ;  /* 0x0000000000007918 */ /* 0x000fe20000000000 */
.L_x_310:
[----:B------:R-:W2:Y:S01]  /*6510*/  LD.E.64.STRONG.GPU R8, desc[UR6][R20.64+0x100] ;  /* 0x0001000614087980 */ /* 0x000ea2000c10fb00 */
[----:B------:R-:W-:Y:S01]  /*6520*/  UMOV UR5, 0xffffffff ;  /* 0xffffffff00057882 */ /* 0x000fe20000000000 */
[----:B--2---:R-:W-:Y:S02]  /*6530*/  ISETP.NE.AND P6, PT, R8, 0x63, PT ;  /* 0x000000630800780c */ /* 0x004fe40003fc5270 */
[----:B------:R-:W-:Y:S11]  /*6540*/  BRA.DIV UR5, `(.L_x_311) ;  /* 0x0000002a05447947 */ /* 0x000ff6000b800000 */
[----:B------:R-:W-:-:S13]  /*6550*/  VOTE.ANY P6, !P6 ;  /* 0x0000000000ff7806 */ /* 0x000fda00070c0100 */
.L_x_395:
[----:B------:R-:W-:Y:S05]  /*6560*/  @P6 BRA `(.L_x_312) ;  /* 0xfffffffc00d06947 */ /* 0x000fea000383ffff */
.L_x_308:
[----:B------:R-:W-:Y:S01]  /*6570*/  UMOV UR5, 0xffffffff ;  /* 0xffffffff00057882 */ /* 0x000fe20000000000 */
[----:B------:R-:W-:Y:S02]  /*6580*/  ISETP.NE.AND P5, PT, R8, 0x65, PT ;  /* 0x000000650800780c */ /* 0x000fe40003fa5270 */
[----:B------:R-:W-:Y:S11]  /*6590*/  BRA.DIV UR5, `(.L_x_313) ;  /* 0x0000002a05507947 */ /* 0x000ff6000b800000 */
[----:B------:R-:W0:Y:S01]  /*65a0*/  S2R R36, SR_GEMASK ;  /* 0x0000000000247919 */ /* 0x000e220000003c00 */
[----:B------:R-:W-:Y:S01]  /*65b0*/  VOTE.ANY R25, PT, !P5 ;  /* 0x0000000000197806 */ /* 0x000fe200068e0100 */
[C---:B------:R-:W-:Y:S02]  /*65c0*/  VIADD R22, R35.reuse, 0x2 ;  /* 0x0000000223167836 */ /* 0x040fe40000000000 */
[C---:B------:R-:W-:Y:S02]  /*65d0*/  VIADD R19, R35.reuse, 0x4 ;  /* 0x0000000423137836 */ /* 0x040fe40000000000 */
[----:B------:R-:W-:Y:S01]  /*65e0*/  VIADD R23, R35, 0x10 ;  /* 0x0000001023177836 */ /* 0x000fe20000000000 */
[----:B0-----:R-:W-:-:S05]  /*65f0*/  LOP3.LUT R25, R25, 0x80000000, R36, 0xec, !PT ;  /* 0x8000000019197812 */ /* 0x001fca00078eec24 */
[----:B------:R-:W-:-:S05]  /*6600*/  VIADD R10, R25, 0xffffffff ;  /* 0xffffffff190a7836 */ /* 0x000fca0000000000 */
[----:B------:R-:W-:-:S04]  /*6610*/  LOP3.LUT R10, R25, R10, RZ, 0xc, !PT ;  /* 0x0000000a190a7212 */ /* 0x000fc800078e0cff */
[----:B------:R0:W1:Y:S02]  /*6620*/  POPC R37, R10 ;  /* 0x0000000a00257309 */ /* 0x0000640000000000 */
[C---:B0-----:R-:W-:Y:S01]  /*6630*/  VIADD R10, R35.reuse, 0x8 ;  /* 0x00000008230a7836 */ /* 0x041fe20000000000 */
[----:B-1----:R-:W0:Y:S01]  /*6640*/  SHFL.DOWN PT, R31, R9, 0x1, R37 ;  /* 0x08200000091f7989 */ /* 0x002e2200000e0025 */
[-C--:B------:R-:W-:Y:S02]  /*6650*/  ISETP.GE.AND P5, PT, R35, R37.reuse, PT ;  /* 0x000000252300720c */ /* 0x080fe40003fa6270 */
[-C--:B------:R-:W-:Y:S02]  /*6660*/  ISETP.GT.AND P6, PT, R23, R37.reuse, PT ;  /* 0x000000251700720c */ /* 0x080fe40003fc4270 */
[----:B0-----:R-:W-:Y:S02]  /*6670*/  SEL R20, R31, RZ, !P5 ;  /* 0x000000ff1f147207 */ /* 0x001fe40006800000 */
[----:B------:R-:W-:-:S03]  /*6680*/  ISETP.GT.AND P5, PT, R22, R37, PT ;  /* 0x000000251600720c */ /* 0x000fc60003fa4270 */
[----:B------:R-:W-:Y:S02]  /*6690*/  IMAD.IADD R24, R20, 0x1, R9 ;  /* 0x0000000114187824 */ /* 0x000fe400078e0209 */
[----:B------:R-:W0:Y:S03]  /*66a0*/  LDC.64 R20, c[0x0][0x3a0] ;  /* 0x0000e800ff147b82 */ /* 0x000e260000000a00 */
[----:B------:R-:W1:Y:S02]  /*66b0*/  SHFL.DOWN PT, R31, R24, 0x2, R37 ;  /* 0x08400000181f7989 */ /* 0x000e6400000e0025 */
[----:B-1----:R-:W-:Y:S02]  /*66c0*/  SEL R31, R31, RZ, !P5 ;  /* 0x000000ff1f1f7207 */ /* 0x002fe40006800000 */
[----:B------:R-:W-:-:S03]  /*66d0*/  ISETP.GT.AND P5, PT, R19, R37, PT ;  /* 0x000000251300720c */ /* 0x000fc60003fa4270 */
[----:B------:R-:W-:-:S05]  /*66e0*/  IMAD.IADD R26, R24, 0x1, R31 ;  /* 0x00000001181a7824 */ /* 0x000fca00078e021f */
[----:B------:R-:W1:Y:S02]  /*66f0*/  SHFL.DOWN PT, R31, R26, 0x4, R37 ;  /* 0x088000001a1f7989 */ /* 0x000e6400000e0025 */
[----:B-1----:R-:W-:Y:S02]  /*6700*/  SEL R31, R31, RZ, !P5 ;  /* 0x000000ff1f1f7207 */ /* 0x002fe40006800000 */
[----:B------:R-:W-:-:S03]  /*6710*/  ISETP.GT.AND P5, PT, R10, R37, PT ;  /* 0x000000250a00720c */ /* 0x000fc60003fa4270 */
[----:B------:R-:W-:-:S05]  /*6720*/  IMAD.IADD R28, R26, 0x1, R31 ;  /* 0x000000011a1c7824 */ /* 0x000fca00078e021f */
[----:B------:R-:W1:Y:S02]  /*6730*/  SHFL.DOWN PT, R31, R28, 0x8, R37 ;  /* 0x090000001c1f7989 */ /* 0x000e6400000e0025 */
[----:B-1----:R-:W-:Y:S02]  /*6740*/  SEL R9, R31, RZ, !P5 ;  /* 0x000000ff1f097207 */ /* 0x002fe40006800000 */
[----:B------:R-:W-:-:S03]  /*6750*/  ISETP.NE.AND P5, PT, R8, 0x65, PT ;  /* 0x000000650800780c */ /* 0x000fc60003fa5270 */
[----:B------:R-:W-:-:S05]  /*6760*/  IMAD.IADD R9, R28, 0x1, R9 ;  /* 0x000000011c097824 */ /* 0x000fca00078e0209 */
[----:B------:R-:W1:Y:S05]  /*6770*/  SHFL.DOWN PT, R31, R9, 0x10, R37 ;  /* 0x0a000000091f7989 */ /* 0x000e6a00000e0025 */
[----:B------:R-:W-:Y:S02]  /*6780*/  VOTE.ALL P5, P5 ;  /* 0x0000000000ff7806 */ /* 0x000fe400028a0000 */
[----:B-1----:R-:W-:Y:S02]  /*6790*/  SEL R24, R31, RZ, !P6 ;  /* 0x000000ff1f187207 */ /* 0x002fe40007000000 */
[----:B0-----:R-:W-:-:S03]  /*67a0*/  IADD3 R26, P6, PT, R20, 0x100, RZ ;  /* 0x00000100141a7810 */ /* 0x001fc60007fde0ff */
[----:B------:R-:W-:Y:S02]  /*67b0*/  IMAD.IADD R24, R9, 0x1, R24 ;  /* 0x0000000109187824 */ /* 0x000fe400078e0218 */
[----:B------:R-:W-:-:S08]  /*67c0*/  IMAD.X R28, RZ, RZ, R21, P6 ;  /* 0x000000ffff1c7224 */ /* 0x000fd000030e0615 */
.L_x_404:
[----:B------:R-:W-:Y:S05]  /*67d0*/  @!P5 BRA `(.L_x_314) ;  /* 0x0000000000dcd947 */ /* 0x000fea0003800000 */
.L_x_322:
        /* <DEDUP_REMOVED lines=9> */
.L_x_407:
[----:B------:R-:W-:Y:S05]  /*6870*/  @!P6 BRA `(.L_x_316) ;  /* 0x000000000034e947 */ /* 0x000fea0003800000 */
[----:B------:R-:W-:-:S13]  /*6880*/  ISETP.GT.U32.AND P5, PT, R18, 0x1f3, PT ;  /* 0x000001f31200780c */ /* 0x000fda0003fa4070 */
.L_x_320:
[----:B------:R-:W-:Y:S05]  /*6890*/  YIELD ;  /* 0x0000000000007946 */ /* 0x000fea0003800000 */
[----:B------:R-:W-:Y:S05]  /*68a0*/  @P5 BRA `(.L_x_317) ;  /* 0x0000000000085947 */ /* 0x000fea0003800000 */
[----:B------:R0:W-:Y:S06]  /*68b0*/  MEMBAR.SC.CTA ;  /* 0x0000000000007992 */ /* 0x0001ec0000000000 */
[----:B0-----:R-:W-:Y:S05]  /*68c0*/  BRA `(.L_x_318) ;  /* 0x0000000000087947 */ /* 0x001fea0003800000 */
.L_x_317:
[----:B------:R-:W-:Y:S05]  /*68d0*/  NANOSLEEP 0x15e ;  /* 0x0000015e0000795d */ /* 0x000fea0003800000 */
[----:B------:R-:W-:Y:S01]  /*68e0*/  NOP ;  /* 0x0000000000007918 */ /* 0x000fe20000000000 */
.L_x_318:
[----:B------:R-:W2:Y:S01]  /*68f0*/  LD.E.64.STRONG.GPU R8, desc[UR6][R20.64+-0x100] ;  /* 0xffff000614087980 */ /* 0x000ea2000c10fb00 */
[----:B------:R-:W-:Y:S01]  /*6900*/  UMOV UR5, 0xffffffff ;  /* 0xffffffff00057882 */ /* 0x000fe20000000000 */
[----:B--2---:R-:W-:Y:S02]  /*6910*/  ISETP.NE.AND P6, PT, R8, 0x63, PT ;  /* 0x000000630800780c */ /* 0x004fe40003fc5270 */
[----:B------:R-:W-:Y:S11]  /*6920*/  BRA.DIV UR5, `(.L_x_319) ;  /* 0x0000002a05947947 */ /* 0x000ff6000b800000 */
[----:B------:R-:W-:-:S13]  /*6930*/  VOTE.ANY P6, !P6 ;  /* 0x0000000000ff7806 */ /* 0x000fda00070c0100 */
.L_x_410:
[----:B------:R-:W-:Y:S05]  /*6940*/  @P6 BRA `(.L_x_320) ;  /* 0xfffffffc00d06947 */ /* 0x000fea000383ffff */
.L_x_316:
[----:B------:R-:W-:Y:S01]  /*6950*/  UMOV UR5, 0xffffffff ;  /* 0xffffffff00057882 */ /* 0x000fe20000000000 */
[----:B------:R-:W-:Y:S02]  /*6960*/  ISETP.NE.AND P5, PT, R8, 0x65, PT ;  /* 0x000000650800780c */ /* 0x000fe40003fa5270 */
[----:B------:R-:W-:Y:S11]  /*6970*/  BRA.DIV UR5, `(.L_x_321) ;  /* 0x0000002a05a07947 */ /* 0x000ff6000b800000 */
[----:B------:R-:W-:Y:S01]  /*6980*/  VOTE.ANY R25, PT, !P5 ;  /* 0x0000000000197806 */ /* 0x000fe200068e0100 */
[----:B------:R-:W-:-:S03]  /*6990*/  VIADD R17, R17, 0xffffffe0 ;  /* 0xffffffe011117836 */ /* 0x000fc60000000000 */
[----:B------:R-:W-:-:S05]  /*69a0*/  LOP3.LUT R25, R25, 0x80000000, R36, 0xec, !PT ;  /* 0x8000000019197812 */ /* 0x000fca00078eec24 */
[----:B------:R-:W-:-:S05]  /*69b0*/  VIADD R20, R25, 0xffffffff ;  /* 0xffffffff19147836 */ /* 0x000fca0000000000 */
[----:B------:R-:W-:-:S06]  /*69c0*/  LOP3.LUT R20, R25, R20, RZ, 0xc, !PT ;  /* 0x0000001419147212 */ /* 0x000fcc00078e0cff */
[----:B------:R-:W0:Y:S02]  /*69d0*/  POPC R20, R20 ;  /* 0x0000001400147309 */ /* 0x000e240000000000 */
[----:B0-----:R-:W0:Y:S01]  /*69e0*/  SHFL.DOWN PT, R31, R9, 0x1, R20 ;  /* 0x08200000091f7989 */ /* 0x001e2200000e0014 */
[-C--:B------:R-:W-:Y:S02]  /*69f0*/  ISETP.GE.AND P5, PT, R35, R20.reuse, PT ;  /* 0x000000142300720c */ /* 0x080fe40003fa6270 */
[-C--:B------:R-:W-:Y:S02]  /*6a00*/  ISETP.GT.AND P6, PT, R23, R20.reuse, PT ;  /* 0x000000141700720c */ /* 0x080fe40003fc4270 */
        /* <DEDUP_REMOVED lines=13> */
[----:B------:R-:W-:-:S03]  /*6ae0*/  ISETP.NE.AND P5, PT, R8, 0x65, PT ;  /* 0x000000650800780c */ /* 0x000fc60003fa5270 */
[----:B------:R-:W-:-:S05]  /*6af0*/  IMAD.IADD R37, R9, 0x1, R31 ;  /* 0x0000000109257824 */ /* 0x000fca00078e021f */
[----:B------:R-:W0:Y:S05]  /*6b00*/  SHFL.DOWN PT, R31, R37, 0x10, R20 ;  /* 0x0a000000251f7989 */ /* 0x000e2a00000e0014 */
[----:B------:R-:W-:Y:S02]  /*6b10*/  VOTE.ALL P5, P5 ;  /* 0x0000000000ff7806 */ /* 0x000fe400028a0000 */
[----:B0-----:R-:W-:-:S04]  /*6b20*/  SEL R31, R31, RZ, !P6 ;  /* 0x000000ff1f1f7207 */ /* 0x001fc80007000000 */
[----:B------:R-:W-:-:S07]  /*6b30*/  IADD3 R24, PT, PT, R37, R31, R24 ;  /* 0x0000001f25187210 */ /* 0x000fce0007ffe018 */
.L_x_419:
[----:B------:R-:W-:Y:S05]  /*6b40*/  @P5 BRA `(.L_x_322) ;  /* 0xfffffffc00245947 */ /* 0x000fea000383ffff */
.L_x_314:
[----:B------:R-:W-:Y:S01]  /*6b50*/  ISETP.NE.AND P5, PT, R35, RZ, PT ;  /* 0x000000ff2300720c */ /* 0x000fe20003fa5270 */
[----:B------:R-:W0:Y:S01]  /*6b60*/  @!P4 S2R R9, SR_CgaCtaId ;  /* 0x000000000009c919 */ /* 0x000e220000008800 */
[----:B------:R-:W-:Y:S01]  /*6b70*/  @!P4 MOV R8, 0x400 ;  /* 0x000004000008c802 */ /* 0x000fe20000000f00 */
[----:B------:R-:W-:Y:S02]  /*6b80*/  @!P4 IMAD.IADD R11, R11, 0x1, R24 ;  /* 0x000000010b0bc824 */ /* 0x000fe400078e0218 */
[----:B------:R-:W-:Y:S02]  /*6b90*/  @!P4 IMAD.MOV.U32 R10, RZ, RZ, 0x65 ;  /* 0x00000065ff0ac424 */ /* 0x000fe400078e00ff */
[----:B------:R-:W-:-:S03]  /*6ba0*/  IMAD.MOV.U32 R20, RZ, RZ, R34 ;  /* 0x000000ffff147224 */ /* 0x000fc600078e0022 */
[----:B------:R1:W-:Y:S03]  /*6bb0*/  @!P4 ST.E.64.STRONG.GPU desc[UR6][R32.64+0x100], R10 ;  /* 0x0001000a2000c985 */ /* 0x0003e6000c10fb06 */
[----:B------:R-:W-:Y:S01]  /*6bc0*/  @!P5 MOV R17, 0x400 ;  /* 0x000004000011d802 */ /* 0x000fe20000000f00 */
[----:B------:R-:W2:Y:S01]  /*6bd0*/  @!P5 S2R R18, SR_CgaCtaId ;  /* 0x000000000012d919 */ /* 0x000ea20000008800 */
[----:B------:R-:W-:Y:S01]  /*6be0*/  @!P5 IMAD.MOV.U32 R20, RZ, RZ, R24 ;  /* 0x000000ffff14d224 */ /* 0x000fe200078e0018 */
[----:B0-----:R-:W-:-:S05]  /*6bf0*/  @!P4 LEA R8, R9, R8, 0x18 ;  /* 0x000000080908c211 */ /* 0x001fca00078ec0ff */
[----:B------:R1:W-:Y:S04]  /*6c00*/  @!P4 STS [R8+0x28], R11 ;  /* 0x0000280b0800c388 */ /* 0x0003e80000000800 */
[----:B------:R1:W-:Y:S01]  /*6c10*/  @!P4 STS [R8+0x24], R24 ;  /* 0x000024180800c388 */ /* 0x0003e20000000800 */
[----:B--2---:R-:W-:-:S05]  /*6c20*/  @!P5 LEA R17, R18, R17, 0x18 ;  /* 0x000000111211d211 */ /* 0x004fca00078ec0ff */
[----:B------:R1:W-:Y:S02]  /*6c30*/  @!P5 STS [R17+0x14], R24 ;  /* 0x000014181100d388 */ /* 0x0003e40000000800 */
.L_x_304:
[----:B------:R-:W-:Y:S05]  /*6c40*/  BSYNC B1 ;  /* 0x0000000000017941 */ /* 0x000fea0003800000 */
.L_x_303:
[----:B-1----:R-:W0:Y:S01]  /*6c50*/  S2R R17, SR_TID.X ;  /* 0x0000000000117919 */ /* 0x002e220000002100 */
[----:B------:R-:W-:Y:S01]  /*6c60*/  ISETP.NE.AND P4, PT, R27, RZ, PT ;  /* 0x000000ff1b00720c */ /* 0x000fe20003f85270 */
[----:B------:R-:W-:Y:S05]  /*6c70*/  WARPSYNC.ALL ;  /* 0x0000000000007948 */ /* 0x000fea0003800000 */
[----:B------:R-:W-:Y:S02]  /*6c80*/  ISETP.NE.AND P6, PT, R13, RZ, PT ;  /* 0x000000ff0d00720c */ /* 0x000fe40003fc5270 */
[----:B------:R-:W-:Y:S01]  /*6c90*/  ISETP.NE.AND P5, PT, R12, RZ, PT ;  /* 0x000000ff0c00720c */ /* 0x000fe20003fa5270 */
[----:B0-----:R-:W-:-:S04]  /*6ca0*/  IMAD.SHL.U32 R35, R17, 0x4, RZ ;  /* 0x0000000411237824 */ /* 0x001fc800078e00ff */
[C---:B------:R-:W-:Y:S01]  /*6cb0*/  VIADD R33, R35.reuse, 0x1 ;  /* 0x0000000123217836 */ /* 0x040fe20000000000 */
[CC--:B------:R-:W-:Y:S01]  /*6cc0*/  ISETP.GE.OR P4, PT, R35.reuse, R16.reuse, P4 ;  /* 0x000000102300720c */ /* 0x0c0fe20002786670 */
[C---:B------:R-:W-:Y:S02]  /*6cd0*/  VIADD R31, R35.reuse, 0x2 ;  /* 0x00000002231f7836 */ /* 0x040fe40000000000 */
[----:B------:R-:W-:Y:S01]  /*6ce0*/  VIADD R23, R35, 0x3 ;  /* 0x0000000323177836 */ /* 0x000fe20000000000 */
[-C--:B------:R-:W-:Y:S02]  /*6cf0*/  ISETP.GE.OR P6, PT, R33, R16.reuse, P6 ;  /* 0x000000102100720c */ /* 0x080fe400037c6670 */
[----:B------:R-:W-:Y:S02]  /*6d00*/  SEL R22, RZ, 0x1, !P4 ;  /* 0x00000001ff167807 */ /* 0x000fe40006000000 */
[----:B------:R-:W-:Y:S02]  /*6d10*/  SEL R21, RZ, 0x1, !P6 ;  /* 0x00000001ff157807 */ /* 0x000fe40007000000 */
[----:B------:R-:W-:-:S03]  /*6d20*/  ISETP.GE.OR P5, PT, R31, R16, P5 ;  /* 0x000000101f00720c */ /* 0x000fc60002fa6670 */
[----:B------:R-:W-:Y:S01]  /*6d30*/  IMAD.IADD R24, R22, 0x1, R21 ;  /* 0x0000000116187824 */ /* 0x000fe200078e0215 */
[----:B------:R-:W-:Y:S01]  /*6d40*/  SEL R19, RZ, 0x1, !P5 ;  /* 0x00000001ff137807 */ /* 0x000fe20006800000 */
[----:B------:R-:W0:Y:S01]  /*6d50*/  S2R R9, SR_CgaCtaId ;  /* 0x0000000000097919 */ /* 0x000e220000008800 */
[----:B------:R-:W-:-:S03]  /*6d60*/  MOV R18, 0x400 ;  /* 0x0000040000127802 */ /* 0x000fc60000000f00 */
[----:B------:R-:W-:Y:S01]  /*6d70*/  IMAD.IADD R30, R19, 0x1, R24 ;  /* 0x00000001131e7824 */ /* 0x000fe200078e0218 */
[----:B------:R-:W-:Y:S01]  /*6d80*/  BAR.SYNC.DEFER_BLOCKING 0x0 ;  /* 0x0000000000007b1d */ /* 0x000fe20000010000 */
[----:B------:R-:W-:Y:S02]  /*6d90*/  ISETP.NE.AND P4, PT, R17, RZ, PT ;  /* 0x000000ff1100720c */ /* 0x000fe40003f85270 */
[----:B------:R-:W-:-:S03]  /*6da0*/  SHF.R.U32.HI R37, RZ, 0x18, R15 ;  /* 0x00000018ff257819 */ /* 0x000fc6000001160f */
[----:B------:R-:W1:Y:S01]  /*6db0*/  LDCU.U8 UR4, c[0x0][0x3b8] ;  /* 0x00007700ff0477ac */ /* 0x000e620008000000 */
[----:B------:R-:W-:Y:S01]  /*6dc0*/  BSSY.RECONVERGENT B1, `(.L_x_323) ;  /* 0x000007a000017945 */ /* 0x000fe20003800200 */
[----:B0-----:R-:W-:-:S05]  /*6dd0*/  LEA R18, R9, R18, 0x18 ;  /* 0x0000001209127211 */ /* 0x001fca00078ec0ff */
[----:B------:R-:W0:Y:S04]  /*6de0*/  LDS R25, [R18+0x14] ;  /* 0x0000140012197984 */ /* 0x000e280000000800 */
[----:B------:R-:W2:Y:S01]  /*6df0*/  LDS.128 R8, [R18+0x20] ;  /* 0x0000200012087984 */ /* 0x000ea20000000c00 */
[----:B0-----:R-:W-:Y:S01]  /*6e00*/  SEL R25, R25, RZ, P4 ;  /* 0x000000ff19197207 */ /* 0x001fe20002000000 */
[----:B--2---:R-:W-:-:S04]  /*6e10*/  IMAD.IADD R0, R0, 0x1, -R9 ;  /* 0x0000000100007824 */ /* 0x004fc800078e0a09 */
[----:B------:R-:W-:Y:S01]  /*6e20*/  IMAD.IADD R20, R25, 0x1, R20 ;  /* 0x0000000119147824 */ /* 0x000fe200078e0214 */
[----:B------:R-:W-:-:S03]  /*6e30*/  IADD3 R25, PT, PT, -R16, 0x200, RZ ;  /* 0x0000020010197810 */ /* 0x000fc60007ffe1ff */
[----:B------:R-:W-:Y:S01]  /*6e40*/  IMAD.IADD R26, R20, 0x1, -R9 ;  /* 0x00000001141a7824 */ /* 0x000fe200078e0a09 */
[----:B------:R-:W-:Y:S02]  /*6e50*/  IADD3 R8, PT, PT, R16, R25, -R11 ;  /* 0x0000001910087210 */ /* 0x000fe40007ffe80b */
[----:B------:R-:W-:Y:S01]  /*6e60*/  IADD3 R24, PT, PT, R9, -R24, -R20 ;  /* 0x8000001809187210 */ /* 0x000fe20007ffe814 */
[--C-:B------:R-:W-:Y:S02]  /*6e70*/  IMAD.IADD R28, R35, 0x1, -R26.reuse ;  /* 0x00000001231c7824 */ /* 0x100fe400078e0a1a */
[----:B------:R-:W-:Y:S01]  /*6e80*/  IMAD.IADD R11, R8, 0x1, R26 ;  /* 0x00000001080b7824 */ /* 0x000fe200078e021a */
[----:B------:R-:W-:Y:S01]  /*6e90*/  IADD3 R26, PT, PT, R9, -R20, -R22 ;  /* 0x80000014091a7210 */ /* 0x000fe20007ffe816 */
[----:B------:R-:W-:Y:S01]  /*6ea0*/  IMAD.IADD R31, R31, 0x1, R24 ;  /* 0x000000011f1f7824 */ /* 0x000fe200078e0218 */
[----:B------:R-:W-:Y:S02]  /*6eb0*/  IADD3 R20, PT, PT, R9, -R30, -R20 ;  /* 0x8000001e09147210 */ /* 0x000fe40007ffe814 */
[----:B------:R-:W-:Y:S01]  /*6ec0*/  SEL R35, R11, R28, P0 ;  /* 0x0000001c0b237207 */ /* 0x000fe20000000000 */
[----:B------:R-:W-:Y:S01]  /*6ed0*/  IMAD.IADD R33, R33, 0x1, R26 ;  /* 0x0000000121217824 */ /* 0x000fe200078e021a */
[----:B------:R-:W-:Y:S01]  /*6ee0*/  SHF.R.U32.HI R24, RZ, 0x8, R15 ;  /* 0x00000008ff187819 */ /* 0x000fe2000001160f */
[----:B------:R-:W-:Y:S01]  /*6ef0*/  IMAD.IADD R28, R22, 0x1, R11 ;  /* 0x00000001161c7824 */ /* 0x000fe200078e020b */
[----:B------:R-:W-:Y:S01]  /*6f00*/  SHF.R.U32.HI R11, RZ, 0x18, R14 ;  /* 0x00000018ff0b7819 */ /* 0x000fe2000001160e */
[----:B------:R-:W-:Y:S01]  /*6f10*/  IMAD.IADD R23, R23, 0x1, R20 ;  /* 0x0000000117177824 */ /* 0x000fe200078e0214 */
[----:B------:R-:W-:Y:S01]  /*6f20*/  SHF.R.U32.HI R22, RZ, 0x10, R14 ;  /* 0x00000010ff167819 */ /* 0x000fe2000001160e */
[----:B------:R-:W-:Y:S01]  /*6f30*/  IMAD R20, R35, 0x9, R18 ;  /* 0x0000000923147824 */ /* 0x000fe200078e0212 */
[----:B------:R-:W-:Y:S01]  /*6f40*/  BAR.SYNC.DEFER_BLOCKING 0x0 ;  /* 0x0000000000007b1d */ /* 0x000fe20000010000 */
[----:B------:R-:W-:-:S02]  /*6f50*/  SHF.R.U32.HI R35, RZ, 0x10, R15 ;  /* 0x00000010ff237819 */ /* 0x000fc4000001160f */
[----:B------:R-:W-:Y:S01]  /*6f60*/  SEL R33, R28, R33, P1 ;  /* 0x000000211c217207 */ /* 0x000fe20000800000 */
[----:B------:R-:W-:Y:S01]  /*6f70*/  IMAD.IADD R28, R21, 0x1, R28 ;  /* 0x00000001151c7824 */ /* 0x000fe200078e021c */
[----:B------:R-:W-:Y:S02]  /*6f80*/  SHF.R.U32.HI R26, RZ, 0x8, R14 ;  /* 0x00000008ff1a7819 */ /* 0x000fe4000001160e */
[----:B------:R-:W-:Y:S01]  /*6f90*/  SHF.R.U32.HI R21, RZ, 0x18, R7 ;  /* 0x00000018ff157819 */ /* 0x000fe20000011607 */
[----:B------:R-:W-:Y:S01]  /*6fa0*/  @P3 IMAD.IADD R23, R19, 0x1, R28 ;  /* 0x0000000113173824 */ /* 0x000fe200078e021c */
[----:B------:R-:W-:Y:S02]  /*6fb0*/  SHF.R.U32.HI R19, RZ, 0x10, R6 ;  /* 0x00000010ff137819 */ /* 0x000fe40000011606 */
[----:B------:R-:W-:Y:S02]  /*6fc0*/  ISETP.GE.AND P0, PT, R17, R8, PT ;  /* 0x000000081100720c */ /* 0x000fe40003f06270 */
[----:B------:R-:W-:Y:S01]  /*6fd0*/  SHF.R.U32.HI R30, RZ, 0x8, R4 ;  /* 0x00000008ff1e7819 */ /* 0x000fe20000011604 */
[----:B------:R0:W-:Y:S04]  /*6fe0*/  STS.U8 [R20+0x2], R35 ;  /* 0x0000022314007388 */ /* 0x0001e80000000000 */
[----:B------:R2:W-:Y:S04]  /*6ff0*/  STS.U8 [R20+0x1], R24 ;  /* 0x0000011814007388 */ /* 0x0005e80000000000 */
[----:B------:R3:W-:Y:S01]  /*7000*/  STS.U8 [R20], R15 ;  /* 0x0000000f14007388 */ /* 0x0007e20000000000 */
[----:B0-----:R-:W-:-:S03]  /*7010*/  SEL R35, R28, R31, P2 ;  /* 0x0000001f1c237207 */ /* 0x001fc60001000000 */
[----:B------:R0:W-:Y:S01]  /*7020*/  STS.U8 [R20+0x7], R11 ;  /* 0x0000070b14007388 */ /* 0x0001e20000000000 */
[----:B------:R-:W-:Y:S01]  /*7030*/  SHF.R.U32.HI R31, RZ, 0x8, R6 ;  /* 0x00000008ff1f7819 */ /* 0x000fe20000011606 */
[--C-:B--2---:R-:W-:Y:S01]  /*7040*/  IMAD R24, R33, 0x9, R18.reuse ;  /* 0x0000000921187824 */ /* 0x104fe200078e0212 */
[--C-:B------:R-:W-:Y:S01]  /*7050*/  SHF.R.U32.HI R33, RZ, 0x10, R7.reuse ;  /* 0x00000010ff217819 */ /* 0x100fe20000011607 */
[----:B------:R-:W-:Y:S01]  /*7060*/  STS.U8 [R20+0x3], R37 ;  /* 0x0000032514007388 */ /* 0x000fe20000000000 */
[----:B------:R-:W-:Y:S01]  /*7070*/  IMAD R35, R35, 0x9, R18 ;  /* 0x0000000923237824 */ /* 0x000fe200078e0212 */
[----:B---3--:R-:W-:Y:S02]  /*7080*/  SHF.R.U32.HI R15, RZ, 0x18, R6 ;  /* 0x00000018ff0f7819 */ /* 0x008fe40000011606 */
[----:B------:R2:W-:Y:S01]  /*7090*/  STS.U8 [R20+0x6], R22 ;  /* 0x0000061614007388 */ /* 0x0005e20000000000 */
[----:B------:R-:W-:Y:S02]  /*70a0*/  SHF.R.U32.HI R28, RZ, 0x10, R4 ;  /* 0x00000010ff1c7819 */ /* 0x000fe40000011604 */
[----:B0-----:R-:W-:Y:S01]  /*70b0*/  SHF.R.U32.HI R11, RZ, 0x8, R7 ;  /* 0x00000008ff0b7819 */ /* 0x001fe20000011607 */
[----:B------:R0:W-:Y:S04]  /*70c0*/  STS.U8 [R20+0x5], R26 ;  /* 0x0000051a14007388 */ /* 0x0001e80000000000 */
[----:B------:R3:W-:Y:S01]  /*70d0*/  STS.U8 [R20+0x4], R14 ;  /* 0x0000040e14007388 */ /* 0x0007e20000000000 */
[----:B--2---:R-:W-:-:S03]  /*70e0*/  SHF.R.U32.HI R22, RZ, 0x8, R5 ;  /* 0x00000008ff167819 */ /* 0x004fc60000011605 */
[----:B------:R2:W-:Y:S01]  /*70f0*/  STS.U8 [R20+0x8], R27 ;  /* 0x0000081b14007388 */ /* 0x0005e20000000000 */
[----:B0-----:R-:W-:-:S03]  /*7100*/  SHF.R.U32.HI R26, RZ, 0x18, R4 ;  /* 0x00000018ff1a7819 */ /* 0x001fc60000011604 */
[----:B------:R0:W-:Y:S01]  /*7110*/  STS.U8 [R24+0x3], R21 ;  /* 0x0000031518007388 */ /* 0x0001e20000000000 */
[----:B---3--:R-:W-:-:S03]  /*7120*/  SHF.R.U32.HI R14, RZ, 0x18, R5 ;  /* 0x00000018ff0e7819 */ /* 0x008fc60000011605 */
[----:B------:R3:W-:Y:S01]  /*7130*/  STS.U8 [R24+0x1], R11 ;  /* 0x0000010b18007388 */ /* 0x0007e20000000000 */
[----:B--2---:R-:W-:-:S03]  /*7140*/  SHF.R.U32.HI R20, RZ, 0x10, R5 ;  /* 0x00000010ff147819 */ /* 0x004fc60000011605 */
[----:B------:R2:W-:Y:S01]  /*7150*/  STS.U8 [R24], R7 ;  /* 0x0000000718007388 */ /* 0x0005e20000000000 */
[----:B0-----:R-:W-:-:S03]  /*7160*/  SHF.R.U32.HI R21, RZ, 0x8, R2 ;  /* 0x00000008ff157819 */ /* 0x001fc60000011602 */
[----:B------:R0:W-:Y:S01]  /*7170*/  STS.U8 [R24+0x7], R15 ;  /* 0x0000070f18007388 */ /* 0x0001e20000000000 */
[----:B---3--:R-:W-:-:S03]  /*7180*/  SHF.R.U32.HI R11, RZ, 0x18, R3 ;  /* 0x00000018ff0b7819 */ /* 0x008fc60000011603 */
[----:B------:R3:W-:Y:S01]  /*7190*/  STS.U8 [R24+0x6], R19 ;  /* 0x0000061318007388 */ /* 0x0007e20000000000 */
[----:B--2---:R-:W-:-:S03]  /*71a0*/  SHF.R.U32.HI R7, RZ, 0x10, R3 ;  /* 0x00000010ff077819 */ /* 0x004fc60000011603 */
[----:B------:R2:W-:Y:S01]  /*71b0*/  STS.U8 [R24+0x4], R6 ;  /* 0x0000040618007388 */ /* 0x0005e20000000000 */
[----:B0-----:R-:W-:-:S03]  /*71c0*/  SHF.R.U32.HI R15, RZ, 0x10, R2 ;  /* 0x00000010ff0f7819 */ /* 0x001fc60000011602 */
[----:B------:R0:W-:Y:S01]  /*71d0*/  STS.U8 [R24+0x8], R13 ;  /* 0x0000080d18007388 */ /* 0x0001e20000000000 */
[----:B---3--:R-:W-:-:S03]  /*71e0*/  SHF.R.U32.HI R19, RZ, 0x18, R2 ;  /* 0x00000018ff137819 */ /* 0x008fc60000011602 */
[----:B------:R-:W-:Y:S01]  /*71f0*/  STS.U8 [R24+0x2], R33 ;  /* 0x0000022118007388 */ /* 0x000fe20000000000 */
[----:B--2---:R-:W-:-:S03]  /*7200*/  IMAD R6, R23, 0x9, R18 ;  /* 0x0000000917067824 */ /* 0x004fc600078e0212 */
[----:B------:R-:W-:Y:S01]  /*7210*/  STS.U8 [R24+0x5], R31 ;  /* 0x0000051f18007388 */ /* 0x000fe20000000000 */
[----:B0-----:R-:W-:-:S03]  /*7220*/  SHF.R.U32.HI R13, RZ, 0x8, R3 ;  /* 0x00000008ff0d7819 */ /* 0x001fc60000011603 */
[----:B------:R-:W-:Y:S04]  /*7230*/  STS.U8 [R35+0x3], R14 ;  /* 0x0000030e23007388 */ /* 0x000fe80000000000 */
[----:B------:R-:W-:Y:S04]  /*7240*/  STS.U8 [R35+0x2], R20 ;  /* 0x0000021423007388 */ /* 0x000fe80000000000 */
[----:B------:R-:W-:Y:S04]  /*7250*/  STS.U8 [R35+0x1], R22 ;  /* 0x0000011623007388 */ /* 0x000fe80000000000 */
[----:B------:R0:W-:Y:S04]  /*7260*/  STS.U8 [R35], R5 ;  /* 0x0000000523007388 */ /* 0x0001e80000000000 */
[----:B------:R-:W-:Y:S04]  /*7270*/  STS.U8 [R35+0x7], R26 ;  /* 0x0000071a23007388 */ /* 0x000fe80000000000 */
[----:B------:R-:W-:Y:S01]  /*7280*/  STS.U8 [R35+0x6], R28 ;  /* 0x0000061c23007388 */ /* 0x000fe20000000000 */
[----:B0-----:R-:W-:-:S03]  /*7290*/  IMAD.IADD R5, R10, 0x1, -R25 ;  /* 0x000000010a057824 */ /* 0x001fc600078e0a19 */
[----:B------:R-:W-:Y:S04]  /*72a0*/  STS.U8 [R35+0x5], R30 ;  /* 0x0000051e23007388 */ /* 0x000fe80000000000 */
[----:B------:R-:W-:Y:S04]  /*72b0*/  STS.U8 [R35+0x4], R4 ;  /* 0x0000040423007388 */ /* 0x000fe80000000000 */
[----:B------:R-:W-:Y:S04]  /*72c0*/  STS.U8 [R35+0x8], R12 ;  /* 0x0000080c23007388 */ /* 0x000fe80000000000 */
[----:B------:R-:W-:Y:S04]  /*72d0*/  STS.U8 [R6+0x2], R7 ;  /* 0x0000020706007388 */ /* 0x000fe80000000000 */
[----:B------:R0:W-:Y:S04]  /*72e0*/  STS.U8 [R6], R3 ;  /* 0x0000000306007388 */ /* 0x0001e80000000000 */
[----:B------:R-:W-:Y:S04]  /*72f0*/  STS.U8 [R6+0x3], R11 ;  /* 0x0000030b06007388 */ /* 0x000fe80000000000 */
[----:B------:R-:W-:Y:S01]  /*7300*/  STS.U8 [R6+0x1], R13 ;  /* 0x0000010d06007388 */ /* 0x000fe20000000000 */
[----:B0-----:R-:W-:-:S03]  /*7310*/  SHF.R.S32.HI R3, RZ, 0x1f, R9 ;  /* 0x0000001fff037819 */ /* 0x001fc60000011409 */
[----:B------:R0:W-:Y:S04]  /*7320*/  STS.U8 [R6+0x4], R2 ;  /* 0x0000040206007388 */ /* 0x0001e80000000000 */
[----:B------:R2:W-:Y:S04]  /*7330*/  STS.U8 [R6+0x6], R15 ;  /* 0x0000060f06007388 */ /* 0x0005e80000000000 */
[----:B------:R2:W-:Y:S01]  /*7340*/  STS.U8 [R6+0x7], R19 ;  /* 0x0000071306007388 */ /* 0x0005e20000000000 */
[----:B0-----:R-:W-:-:S03]  /*7350*/  SHF.R.S32.HI R2, RZ, 0x1f, R0 ;  /* 0x0000001fff027819 */ /* 0x001fc60000011400 */
[----:B------:R2:W-:Y:S04]  /*7360*/  STS.U8 [R6+0x5], R21 ;  /* 0x0000051506007388 */ /* 0x0005e80000000000 */
[----:B------:R2:W-:Y:S01]  /*7370*/  STS.U8 [R6+0x8], R29 ;  /* 0x0000081d06007388 */ /* 0x0005e20000000000 */
[----:B------:R-:W-:Y:S06]  /*7380*/  BAR.SYNC.DEFER_BLOCKING 0x0 ;  /* 0x0000000000007b1d */ /* 0x000fec0000010000 */
[----:B-1----:R-:W-:Y:S05]  /*7390*/  @P0 BRA `(.L_x_324) ;  /* 0x0000000000480947 */ /* 0x002fea0003800000 */
[----:B------:R-:W-:Y:S01]  /*73a0*/  UISETP.NE.AND UP0, UPT, UR4, URZ, UPT ;  /* 0x000000ff0400728c */ /* 0x000fe2000bf05270 */
[----:B------:R-:W-:Y:S01]  /*73b0*/  IMAD.MOV.U32 R33, RZ, RZ, RZ ;  /* 0x000000ffff217224 */ /* 0x000fe200078e00ff */
[----:B------:R-:W0:Y:S01]  /*73c0*/  LDCU.64 UR8, c[0x0][0x3c0] ;  /* 0x00007800ff0877ac */ /* 0x000e220008000a00 */
[----:B------:R-:W-:-:S03]  /*73d0*/  IMAD.MOV.U32 R11, RZ, RZ, RZ ;  /* 0x000000ffff0b7224 */ /* 0x000fc600078e00ff */
[----:B------:R-:W-:-:S13]  /*73e0*/  PLOP3.LUT P0, PT, PT, PT, UP0, 0x80, 0x8 ;  /* 0x000000000008781c */ /* 0x000fda0003f0f008 */
[----:B------:R-:W-:Y:S05]  /*73f0*/  @P0 BRA `(.L_x_325) ;  /* 0x0000000000140947 */ /* 0x000fea0003800000 */
[----:B--2---:R-:W1:Y:S08]  /*7400*/  LDC.64 R6, c[0x0][0x3d0] ;  /* 0x0000f400ff067b82 */ /* 0x004e700000000a00 */
[----:B------:R-:W2:Y:S01]  /*7410*/  LDC.64 R10, c[0x0][0x3c8] ;  /* 0x0000f200ff0a7b82 */ /* 0x000ea20000000a00 */
[----:B-1----:R-:W2:Y:S02]  /*7420*/  LDG.E.64 R6, desc[UR6][R6.64] ;  /* 0x0000000606067981 */ /* 0x002ea4000c1e1b00 */
[----:B--2---:R-:W-:-:S05]  /*7430*/  IADD3 R33, P1, PT, -R6, R10, RZ ;  /* 0x0000000a06217210 */ /* 0x004fca0007f3e1ff */
[----:B------:R-:W-:-:S08]  /*7440*/  IMAD.X R11, R11, 0x1, ~R7, P1 ;  /* 0x000000010b0b7824 */ /* 0x000fd000008e0e07 */
.L_x_325:
[----:B------:R-:W-:-:S04]  /*7450*/  IADD3 R33, P1, P2, R33, R17, R0 ;  /* 0x0000001121217210 */ /* 0x000fc80007a3e000 */
[----:B------:R-:W-:Y:S02]  /*7460*/  LOP3.LUT R33, RZ, R33, RZ, 0x33, !PT ;  /* 0x00000021ff217212 */ /* 0x000fe400078e33ff */
[----:B------:R-:W-:Y:S02]  /*7470*/  IADD3.X R4, PT, PT, R11, RZ, R2, P1, P2 ;  /* 0x000000ff0b047210 */ /* 0x000fe40000fe4402 */
[----:B0-----:R-:W-:Y:S02]  /*7480*/  IADD3 R33, P1, PT, R33, UR8, RZ ;  /* 0x0000000821217c10 */ /* 0x001fe4000ff3e0ff */
[----:B------:R-:W-:-:S04]  /*7490*/  LOP3.LUT R4, RZ, R4, RZ, 0x33, !PT ;  /* 0x00000004ff047212 */ /* 0x000fc800078e33ff */
[----:B------:R-:W-:Y:S01]  /*74a0*/  IADD3.X R4, PT, PT, R4, UR9, RZ, P1, !PT ;  /* 0x0000000904047c10 */ /* 0x000fe20008ffe4ff */
[----:B------:R-:W-:Y:S06]  /*74b0*/  BRA `(.L_x_326) ;  /* 0x0000000000287947 */ /* 0x000fec0003800000 */
.L_x_324:
[----:B------:R-:W-:Y:S01]  /*74c0*/  UISETP.NE.AND UP0, UPT, UR4, URZ, UPT ;  /* 0x000000ff0400728c */ /* 0x000fe2000bf05270 */
[----:B------:R-:W-:Y:S01]  /*74d0*/  IMAD.IADD R4, R17, 0x1, -R8 ;  /* 0x0000000111047824 */ /* 0x000fe200078e0a08 */
[----:B--2---:R-:W-:-:S04]  /*74e0*/  CS2R R6, SRZ ;  /* 0x0000000000067805 */ /* 0x004fc8000001ff00 */
[----:B------:R-:W-:-:S13]  /*74f0*/  PLOP3.LUT P0, PT, PT, PT, UP0, 0x80, 0x8 ;  /* 0x000000000008781c */ /* 0x000fda0003f0f008 */
[----:B------:R-:W-:Y:S05]  /*7500*/  @P0 BRA `(.L_x_327) ;  /* 0x0000000000080947 */ /* 0x000fea0003800000 */
[----:B------:R-:W0:Y:S02]  /*7510*/  LDC.64 R6, c[0x0][0x3d0] ;  /* 0x0000f400ff067b82 */ /* 0x000e240000000a00 */
[----:B0-----:R-:W5:Y:S02]  /*7520*/  LDG.E.64 R6, desc[UR6][R6.64] ;  /* 0x0000000606067981 */ /* 0x001f64000c1e1b00 */
.L_x_327:
[----:B-----5:R-:W-:Y:S02]  /*7530*/  IADD3 R33, P1, P2, R6, R4, R9 ;  /* 0x0000000406217210 */ /* 0x020fe40007a3e009 */
[----:B------:R-:W-:-:S04]  /*7540*/  SHF.R.S32.HI R6, RZ, 0x1f, R4 ;  /* 0x0000001fff067819 */ /* 0x000fc80000011404 */
[----:B------:R-:W-:-:S07]  /*7550*/  IADD3.X R4, PT, PT, R7, R6, R3, P1, P2 ;  /* 0x0000000607047210 */ /* 0x000fce0000fe4403 */
.L_x_326:
[----:B------:R-:W-:Y:S05]  /*7560*/  BSYNC.RECONVERGENT B1 ;  /* 0x0000000000017941 */ /* 0x000fea0003800200 */
.L_x_323:
[C---:B------:R-:W-:Y:S01]  /*7570*/  ISETP.GE.AND P2, PT, R17.reuse, R16, PT ;  /* 0x000000101100720c */ /* 0x040fe20003f46270 */
[C---:B------:R-:W-:Y:S01]  /*7580*/  VIADD R13, R17.reuse, 0x80 ;  /* 0x00000080110d7836 */ /* 0x040fe20000000000 */
[----:B------:R-:W-:Y:S01]  /*7590*/  BSSY.RECONVERGENT B1, `(.L_x_328) ;  /* 0x000001a000017945 */ /* 0x000fe20003800200 */
[----:B------:R-:W-:-:S03]  /*75a0*/  IMAD R18, R17, 0x9, R18 ;  /* 0x0000000911127824 */ /* 0x000fc600078e0212 */
[----:B------:R-:W-:-:S07]  /*75b0*/  ISETP.GE.AND P1, PT, R13, R8, PT ;  /* 0x000000080d00720c */ /* 0x000fce0003f26270 */
[----:B------:R-:W-:Y:S06]  /*75c0*/  @P2 BRA `(.L_x_329) ;  /* 0x0000000000582947 */ /* 0x000fec0003800000 */
[----:B------:R-:W0:Y:S01]  /*75d0*/  LDS.U8 R11, [R18+0x1] ;  /* 0x00000100120b7984 */ /* 0x000e220000000000 */
[----:B--2---:R-:W1:Y:S03]  /*75e0*/  LDC.64 R6, c[0x0][0x390] ;  /* 0x0000e400ff067b82 */ /* 0x004e660000000a00 */
        /* <DEDUP_REMOVED lines=20> */
.L_x_329:
[----:B------:R-:W-:Y:S05]  /*7730*/  BSYNC.RECONVERGENT B1 ;  /* 0x0000000000017941 */ /* 0x000fea0003800200 */
.L_x_328:
[----:B------:R-:W-:Y:S04]  /*7740*/  BSSY.RECONVERGENT B1, `(.L_x_330) ;  /* 0x000001e000017945 */ /* 0x000fe80003800200 */
[----:B------:R-:W-:Y:S05]  /*7750*/  @!P1 BRA `(.L_x_331) ;  /* 0x00000000002c9947 */ /* 0x000fea0003800000 */
[----:B------:R-:W-:Y:S01]  /*7760*/  BSSY.RECONVERGENT B2, `(.L_x_332) ;  /* 0x0000006000027945 */ /* 0x000fe20003800200 */
[----:B------:R-:W-:Y:S01]  /*7770*/  IMAD.IADD R4, R13, 0x1, -R8 ;  /* 0x000000010d047824 */ /* 0x000fe200078e0a08 */
[----:B0-2---:R-:W-:Y:S02]  /*7780*/  CS2R R6, SRZ ;  /* 0x0000000000067805 */ /* 0x005fe4000001ff00 */
[----:B------:R-:W-:Y:S05]  /*7790*/  @P0 BRA `(.L_x_333) ;  /* 0x0000000000080947 */ /* 0x000fea0003800000 */
[----:B------:R-:W0:Y:S02]  /*77a0*/  LDC.64 R6, c[0x0][0x3d0] ;  /* 0x0000f400ff067b82 */ /* 0x000e240000000a00 */
[----:B0-----:R-:W5:Y:S02]  /*77b0*/  LDG.E.64 R6, desc[UR6][R6.64] ;  /* 0x0000000606067981 */ /* 0x001f64000c1e1b00 */
.L_x_333:
[----:B------:R-:W-:Y:S05]  /*77c0*/  BSYNC.RECONVERGENT B2 ;  /* 0x0000000000027941 */ /* 0x000fea0003800200 */
.L_x_332:
[----:B-----5:R-:W-:Y:S02]  /*77d0*/  IADD3 R33, P1, P2, R6, R4, R9 ;  /* 0x0000000406217210 */ /* 0x020fe40007a3e009 */
[----:B------:R-:W-:-:S04]  /*77e0*/  SHF.R.S32.HI R6, RZ, 0x1f, R4 ;  /* 0x0000001fff067819 */ /* 0x000fc80000011404 */
[----:B------:R-:W-:Y:S01]  /*77f0*/  IADD3.X R4, PT, PT, R7, R6, R3, P1, P2 ;  /* 0x0000000607047210 */ /* 0x000fe20000fe4403 */
[----:B------:R-:W-:Y:S06]  /*7800*/  BRA `(.L_x_334) ;  /* 0x0000000000447947 */ /* 0x000fec0003800000 */
.L_x_331:
[----:B------:R-:W-:Y:S01]  /*7810*/  BSSY.RECONVERGENT B2, `(.L_x_335) ;  /* 0x0000009000027945 */ /* 0x000fe20003800200 */
[----:B------:R-:W-:Y:S02]  /*7820*/  IMAD.MOV.U32 R4, RZ, RZ, RZ ;  /* 0x000000ffff047224 */ /* 0x000fe400078e00ff */
[----:B0-----:R-:W-:Y:S01]  /*7830*/  IMAD.MOV.U32 R11, RZ, RZ, RZ ;  /* 0x000000ffff0b7224 */ /* 0x001fe200078e00ff */
[----:B------:R-:W-:Y:S06]  /*7840*/  @P0 BRA `(.L_x_336) ;  /* 0x0000000000140947 */ /* 0x000fec0003800000 */
[----:B--2---:R-:W0:Y:S01]  /*7850*/  LDC.64 R6, c[0x0][0x3d0] ;  /* 0x0000f400ff067b82 */ /* 0x004e220000000a00 */
[----:B------:R-:W1:Y:S01]  /*7860*/  LDCU.64 UR4, c[0x0][0x3c8] ;  /* 0x00007900ff0477ac */ /* 0x000e620008000a00 */
[----:B0-----:R-:W1:Y:S02]  /*7870*/  LDG.E.64 R6, desc[UR6][R6.64] ;  /* 0x0000000606067981 */ /* 0x001e64000c1e1b00 */
[----:B-1----:R-:W-:-:S04]  /*7880*/  IADD3 R4, P1, PT, -R6, UR4, RZ ;  /* 0x0000000406047c10 */ /* 0x002fc8000ff3e1ff */
[----:B------:R-:W-:-:S09]  /*7890*/  IADD3.X R11, PT, PT, ~R7, UR5, RZ, P1, !PT ;  /* 0x00000005070b7c10 */ /* 0x000fd20008ffe5ff */
.L_x_336:
[----:B------:R-:W-:Y:S05]  /*78a0*/  BSYNC.RECONVERGENT B2 ;  /* 0x0000000000027941 */ /* 0x000fea0003800200 */
.L_x_335:
[----:B------:R-:W0:Y:S01]  /*78b0*/  LDCU.64 UR4, c[0x0][0x3c0] ;  /* 0x00007800ff0477ac */ /* 0x000e220008000a00 */
[----:B------:R-:W-:-:S04]  /*78c0*/  IADD3 R4, P1, P2, R4, R13, R0 ;  /* 0x0000000d04047210 */ /* 0x000fc80007a3e000 */
[----:B------:R-:W-:Y:S02]  /*78d0*/  LOP3.LUT R4, RZ, R4, RZ, 0x33, !PT ;  /* 0x00000004ff047212 */ /* 0x000fe400078e33ff */
[----:B--2---:R-:W-:Y:S02]  /*78e0*/  IADD3.X R6, PT, PT, R11, RZ, R2, P1, P2 ;  /* 0x000000ff0b067210 */ /* 0x004fe40000fe4402 */
[----:B0-----:R-:W-:Y:S02]  /*78f0*/  IADD3 R33, P1, PT, R4, UR4, RZ ;  /* 0x0000000404217c10 */ /* 0x001fe4000ff3e0ff */
[----:B------:R-:W-:-:S04]  /*7900*/  LOP3.LUT R4, RZ, R6, RZ, 0x33, !PT ;  /* 0x00000006ff047212 */ /* 0x000fc800078e33ff */
[----:B------:R-:W-:-:S07]  /*7910*/  IADD3.X R4, PT, PT, R4, UR5, RZ, P1, !PT ;  /* 0x0000000504047c10 */ /* 0x000fce0008ffe4ff */
.L_x_334:
[----:B------:R-:W-:Y:S05]  /*7920*/  BSYNC.RECONVERGENT B1 ;  /* 0x0000000000017941 */ /* 0x000fea0003800200 */
.L_x_330:
        /* <DEDUP_REMOVED lines=27> */
.L_x_338:
[----:B------:R-:W-:Y:S05]  /*7ae0*/  BSYNC.RECONVERGENT B1 ;  /* 0x0000000000017941 */ /* 0x000fea0003800200 */
.L_x_337:
[----:B------:R-:W-:Y:S04]  /*7af0*/  BSSY.RECONVERGENT B1, `(.L_x_339) ;  /* 0x000001e000017945 */ /* 0x000fe80003800200 */
[----:B------:R-:W-:Y:S05]  /*7b00*/  @!P1 BRA `(.L_x_340) ;  /* 0x00000000002c9947 */ /* 0x000fea0003800000 */
[----:B------:R-:W-:Y:S01]  /*7b10*/  BSSY.RECONVERGENT B2, `(.L_x_341) ;  /* 0x0000006000027945 */ /* 0x000fe20003800200 */
[----:B------:R-:W-:Y:S01]  /*7b20*/  IMAD.IADD R4, R11, 0x1, -R8 ;  /* 0x000000010b047824 */ /* 0x000fe200078e0a08 */
[----:B0-----:R-:W-:Y:S02]  /*7b30*/  CS2R R6, SRZ ;  /* 0x0000000000067805 */ /* 0x001fe4000001ff00 */
[----:B------:R-:W-:Y:S05]  /*7b40*/  @P0 BRA `(.L_x_342) ;  /* 0x0000000000080947 */ /* 0x000fea0003800000 */
[----:B------:R-:W0:Y:S02]  /*7b50*/  LDC.64 R6, c[0x0][0x3d0] ;  /* 0x0000f400ff067b82 */ /* 0x000e240000000a00 */
[----:B0-----:R-:W5:Y:S02]  /*7b60*/  LDG.E.64 R6, desc[UR6][R6.64] ;  /* 0x0000000606067981 */ /* 0x001f64000c1e1b00 */
.L_x_342:
[----:B------:R-:W-:Y:S05]  /*7b70*/  BSYNC.RECONVERGENT B2 ;  /* 0x0000000000027941 */ /* 0x000fea0003800200 */
.L_x_341:
[----:B-----5:R-:W-:Y:S02]  /*7b80*/  IADD3 R31, P1, P2, R6, R4, R9 ;  /* 0x00000004061f7210 */ /* 0x020fe40007a3e009 */
[----:B------:R-:W-:-:S04]  /*7b90*/  SHF.R.S32.HI R6, RZ, 0x1f, R4 ;  /* 0x0000001fff067819 */ /* 0x000fc80000011404 */
[----:B------:R-:W-:Y:S01]  /*7ba0*/  IADD3.X R4, PT, PT, R7, R6, R3, P1, P2 ;  /* 0x0000000607047210 */ /* 0x000fe20000fe4403 */
[----:B------:R-:W-:Y:S06]  /*7bb0*/  BRA `(.L_x_343) ;  /* 0x0000000000447947 */ /* 0x000fec0003800000 */
.L_x_340:
[----:B------:R-:W-:Y:S01]  /*7bc0*/  BSSY.RECONVERGENT B2, `(.L_x_344) ;  /* 0x0000009000027945 */ /* 0x000fe20003800200 */
[----:B------:R-:W-:Y:S02]  /*7bd0*/  IMAD.MOV.U32 R4, RZ, RZ, RZ ;  /* 0x000000ffff047224 */ /* 0x000fe400078e00ff */
[----:B0-----:R-:W-:Y:S01]  /*7be0*/  IMAD.MOV.U32 R13, RZ, RZ, RZ ;  /* 0x000000ffff0d7224 */ /* 0x001fe200078e00ff */
[----:B------:R-:W-:Y:S06]  /*7bf0*/  @P0 BRA `(.L_x_345) ;  /* 0x0000000000140947 */ /* 0x000fec0003800000 */
[----:B------:R-:W0:Y:S01]  /*7c00*/  LDC.64 R6, c[0x0][0x3d0] ;  /* 0x0000f400ff067b82 */ /* 0x000e220000000a00 */
[----:B------:R-:W1:Y:S01]  /*7c10*/  LDCU.64 UR4, c[0x0][0x3c8] ;  /* 0x00007900ff0477ac */ /* 0x000e620008000a00 */
[----:B0-----:R-:W1:Y:S02]  /*7c20*/  LDG.E.64 R6, desc[UR6][R6.64] ;  /* 0x0000000606067981 */ /* 0x001e64000c1e1b00 */
[----:B-1----:R-:W-:-:S04]  /*7c30*/  IADD3 R4, P1, PT, -R6, UR4, RZ ;  /* 0x0000000406047c10 */ /* 0x002fc8000ff3e1ff */
[----:B------:R-:W-:-:S09]  /*7c40*/  IADD3.X R13, PT, PT, ~R7, UR5, RZ, P1, !PT ;  /* 0x00000005070d7c10 */ /* 0x000fd20008ffe5ff */
.L_x_345:
[----:B------:R-:W-:Y:S05]  /*7c50*/  BSYNC.RECONVERGENT B2 ;  /* 0x0000000000027941 */ /* 0x000fea0003800200 */
.L_x_344:
[----:B------:R-:W0:Y:S01]  /*7c60*/  LDCU.64 UR4, c[0x0][0x3c0] ;  /* 0x00007800ff0477ac */ /* 0x000e220008000a00 */
[----:B------:R-:W-:-:S04]  /*7c70*/  IADD3 R4, P1, P2, R4, R11, R0 ;  /* 0x0000000b04047210 */ /* 0x000fc80007a3e000 */
[----:B------:R-:W-:Y:S02]  /*7c80*/  LOP3.LUT R4, RZ, R4, RZ, 0x33, !PT ;  /* 0x00000004ff047212 */ /* 0x000fe400078e33ff */
[----:B------:R-:W-:Y:S02]  /*7c90*/  IADD3.X R6, PT, PT, R13, RZ, R2, P1, P2 ;  /* 0x000000ff0d067210 */ /* 0x000fe40000fe4402 */
[----:B0-----:R-:W-:Y:S02]  /*7ca0*/  IADD3 R31, P1, PT, R4, UR4, RZ ;  /* 0x00000004041f7c10 */ /* 0x001fe4000ff3e0ff */
[----:B------:R-:W-:-:S04]  /*7cb0*/  LOP3.LUT R4, RZ, R6, RZ, 0x33, !PT ;  /* 0x00000006ff047212 */ /* 0x000fc800078e33ff */
[----:B------:R-:W-:-:S07]  /*7cc0*/  IADD3.X R4, PT, PT, R4, UR5, RZ, P1, !PT ;  /* 0x0000000504047c10 */ /* 0x000fce0008ffe4ff */
.L_x_343:
[----:B------:R-:W-:Y:S05]  /*7cd0*/  BSYNC.RECONVERGENT B1 ;  /* 0x0000000000017941 */ /* 0x000fea0003800200 */
.L_x_339:
        /* <DEDUP_REMOVED lines=27> */
.L_x_347:
[----:B------:R-:W-:Y:S05]  /*7e90*/  BSYNC.RECONVERGENT B1 ;  /* 0x0000000000017941 */ /* 0x000fea0003800200 */
.L_x_346:
        /* <DEDUP_REMOVED lines=8> */
.L_x_351:
[----:B------:R-:W-:Y:S05]  /*7f20*/  BSYNC.RECONVERGENT B2 ;  /* 0x0000000000027941 */ /* 0x000fea0003800200 */
.L_x_350:
[----:B-----5:R-:W-:Y:S02]  /*7f30*/  IADD3 R25, P1, P2, R6, R8, R9 ;  /* 0x0000000806197210 */ /* 0x020fe40007a3e009 */
[----:B------:R-:W-:-:S04]  /*7f40*/  SHF.R.S32.HI R6, RZ, 0x1f, R8 ;  /* 0x0000001fff067819 */ /* 0x000fc80000011408 */
[----:B------:R-:W-:Y:S01]  /*7f50*/  IADD3.X R6, PT, PT, R7, R6, R3, P1, P2 ;  /* 0x0000000607067210 */ /* 0x000fe20000fe4403 */
[----:B------:R-:W-:Y:S06]  /*7f60*/  BRA `(.L_x_352) ;  /* 0x0000000000447947 */ /* 0x000fec0003800000 */
.L_x_349:
[----:B------:R-:W-:Y:S01]  /*7f70*/  BSSY.RECONVERGENT B2, `(.L_x_353) ;  /* 0x0000009000027945 */ /* 0x000fe20003800200 */
[----:B------:R-:W-:Y:S02]  /*7f80*/  IMAD.MOV.U32 R3, RZ, RZ, RZ ;  /* 0x000000ffff037224 */ /* 0x000fe400078e00ff */
[----:B------:R-:W-:Y:S01]  /*7f90*/  IMAD.MOV.U32 R9, RZ, RZ, RZ ;  /* 0x000000ffff097224 */ /* 0x000fe200078e00ff */
[----:B------:R-:W-:Y:S06]  /*7fa0*/  @P0 BRA `(.L_x_354) ;  /* 0x0000000000140947 */ /* 0x000fec0003800000 */
[----:B0-----:R-:W0:Y:S01]  /*7fb0*/  LDC.64 R6, c[0x0][0x3d0] ;  /* 0x0000f400ff067b82 */ /* 0x001e220000000a00 */
[----:B------:R-:W1:Y:S01]  /*7fc0*/  LDCU.64 UR4, c[0x0][0x3c8] ;  /* 0x00007900ff0477ac */ /* 0x000e620008000a00 */
[----:B0-----:R-:W1:Y:S02]  /*7fd0*/  LDG.E.64 R6, desc[UR6][R6.64] ;  /* 0x0000000606067981 */ /* 0x001e64000c1e1b00 */
[----:B-1----:R-:W-:-:S04]  /*7fe0*/  IADD3 R3, P1, PT, -R6, UR4, RZ ;  /* 0x0000000406037c10 */ /* 0x002fc8000ff3e1ff */
[----:B------:R-:W-:-:S09]  /*7ff0*/  IADD3.X R9, PT, PT, ~R7, UR5, RZ, P1, !PT ;  /* 0x0000000507097c10 */ /* 0x000fd20008ffe5ff */
.L_x_354:
[----:B------:R-:W-:Y:S05]  /*8000*/  BSYNC.RECONVERGENT B2 ;  /* 0x0000000000027941 */ /* 0x000fea0003800200 */
.L_x_353:
[----:B------:R-:W0:Y:S01]  /*8010*/  LDCU.64 UR4, c[0x0][0x3c0] ;  /* 0x00007800ff0477ac */ /* 0x000e220008000a00 */
[----:B------:R-:W-:-:S04]  /*8020*/  IADD3 R0, P1, P2, R3, R17, R0 ;  /* 0x0000001103007210 */ /* 0x000fc80007a3e000 */
[----:B------:R-:W-:Y:S02]  /*8030*/  LOP3.LUT R0, RZ, R0, RZ, 0x33, !PT ;  /* 0x00000000ff007212 */ /* 0x000fe400078e33ff */
[----:B------:R-:W-:Y:S02]  /*8040*/  IADD3.X R2, PT, PT, R9, RZ, R2, P1, P2 ;  /* 0x000000ff09027210 */ /* 0x000fe40000fe4402 */
[----:B0-----:R-:W-:Y:S02]  /*8050*/  IADD3 R25, P1, PT, R0, UR4, RZ ;  /* 0x0000000400197c10 */ /* 0x001fe4000ff3e0ff */
[----:B------:R-:W-:-:S04]  /*8060*/  LOP3.LUT R0, RZ, R2, RZ, 0x33, !PT ;  /* 0x00000002ff007212 */ /* 0x000fc800078e33ff */
[----:B------:R-:W-:-:S07]  /*8070*/  IADD3.X R6, PT, PT, R0, UR5, RZ, P1, !PT ;  /* 0x0000000500067c10 */ /* 0x000fce0008ffe4ff */
.L_x_352:
[----:B------:R-:W-:Y:S05]  /*8080*/  BSYNC.RECONVERGENT B1 ;  /* 0x0000000000017941 */ /* 0x000fea0003800200 */
.L_x_348:
        /* <DEDUP_REMOVED lines=24> */
.L_x_302:
[----:B------:R-:W-:Y:S05]  /*8210*/  BSYNC.RECONVERGENT B0 ;  /* 0x0000000000007941 */ /* 0x000fea0003800200 */
.L_x_268:
[----:B------:R-:W1:Y:S02]  /*8220*/  S2R R0, SR_TID.X ;  /* 0x0000000000007919 */ /* 0x000e640000002100 */
[----:B-1----:R-:W-:-:S13]  /*8230*/  ISETP.NE.AND P1, PT, R0, RZ, PT ;  /* 0x000000ff0000720c */ /* 0x002fda0003f25270 */
[----:B------:R-:W-:Y:S05]  /*8240*/  @P1 EXIT ;  /* 0x000000000000194d */ /* 0x000fea0003800000 */
[----:B------:R-:W1:Y:S02]  /*8250*/  LDCU.U8 UR4, c[0x0][0x3b9] ;  /* 0x00007720ff0477ac */ /* 0x000e640008000000 */
[----:B-1----:R-:W-:-:S09]  /*8260*/  UISETP.NE.AND UP0, UPT, UR4, URZ, UPT ;  /* 0x000000ff0400728c */ /* 0x002fd2000bf05270 */
[----:B------:R-:W-:Y:S05]  /*8270*/  BRA.U !UP0, `(.L_x_355) ;  /* 0x00000001082c7547 */ /* 0x000fea000b800000 */
[----:B0-----:R-:W0:Y:S01]  /*8280*/  LDC.64 R6, c[0x0][0x398] ;  /* 0x0000e600ff067b82 */ /* 0x001e220000000a00 */
[----:B------:R-:W-:Y:S01]  /*8290*/  BSSY.RECONVERGENT B0, `(.L_x_356) ;  /* 0x0000005000007945 */ /* 0x000fe20003800200 */
[----:B------:R-:W-:-:S03]  /*82a0*/  CS2R R2, SRZ ;  /* 0x0000000000027805 */ /* 0x000fc6000001ff00 */
[----:B------:R-:W-:Y:S05]  /*82b0*/  @P0 BRA `(.L_x_357) ;  /* 0x0000000000080947 */ /* 0x000fea0003800000 */
[----:B------:R-:W1:Y:S02]  /*82c0*/  LDC.64 R2, c[0x0][0x3d0] ;  /* 0x0000f400ff027b82 */ /* 0x000e640000000a00 */
[----:B-1----:R-:W5:Y:S02]  /*82d0*/  LDG.E.64 R2, desc[UR6][R2.64] ;  /* 0x0000000602027981 */ /* 0x002f64000c1e1b00 */
.L_x_357:
[----:B------:R-:W-:Y:S05]  /*82e0*/  BSYNC.RECONVERGENT B0 ;  /* 0x0000000000007941 */ /* 0x000fea0003800200 */
.L_x_356:
[----:B-----5:R-:W-:-:S04]  /*82f0*/  IADD3 R2, P0, PT, R5, R2, RZ ;  /* 0x0000000205027210 */ /* 0x020fc80007f1e0ff */
[----:B------:R-:W-:-:S05]  /*8300*/  LEA.HI.X.SX32 R3, R5, R3, 0x1, P0 ;  /* 0x0000000305037211 */ /* 0x000fca00000f0eff */
[----:B0-----:R-:W-:Y:S01]  /*8310*/  STG.E.64 desc[UR6][R6.64], R2 ;  /* 0x0000000206007986 */ /* 0x001fe2000c101b06 */
[----:B------:R-:W-:Y:S05]  /*8320*/  EXIT ;  /* 0x000000000000794d */ /* 0x000fea0003800000 */
.L_x_355:
[----:B0-----:R-:W0:Y:S01]  /*8330*/  LDC.64 R6, c[0x0][0x3d8] ;  /* 0x0000f600ff067b82 */ /* 0x001e220000000a00 */
[----:B------:R-:W-:Y:S01]  /*8340*/  BSSY.RECONVERGENT B0, `(.L_x_358) ;  /* 0x0000005000007945 */ /* 0x000fe20003800200 */
[----:B------:R-:W-:-:S03]  /*8350*/  CS2R R2, SRZ ;  /* 0x0000000000027805 */ /* 0x000fc6000001ff00 */
[----:B------:R-:W-:Y:S05]  /*8360*/  @P0 BRA `(.L_x_359) ;  /* 0x0000000000080947 */ /* 0x000fea0003800000 */
[----:B------:R-:W1:Y:S02]  /*8370*/  LDC.64 R2, c[0x0][0x3d0] ;  /* 0x0000f400ff027b82 */ /* 0x000e640000000a00 */
[----:B-1----:R-:W5:Y:S02]  /*8380*/  LDG.E.64 R2, desc[UR6][R2.64] ;  /* 0x0000000602027981 */ /* 0x002f64000c1e1b00 */
.L_x_359:
[----:B------:R-:W-:Y:S05]  /*8390*/  BSYNC.RECONVERGENT B0 ;  /* 0x0000000000007941 */ /* 0x000fea0003800200 */
.L_x_358:
[----:B-----5:R-:W-:-:S04]  /*83a0*/  IADD3 R2, P0, PT, R5, R2, RZ ;  /* 0x0000000205027210 */ /* 0x020fc80007f1e0ff */
[----:B------:R-:W-:-:S05]  /*83b0*/  LEA.HI.X.SX32 R3, R5, R3, 0x1, P0 ;  /* 0x0000000305037211 */ /* 0x000fca00000f0eff */
[----:B0-----:R-:W-:Y:S01]  /*83c0*/  STG.E.64 desc[UR6][R6.64], R2 ;  /* 0x0000000206007986 */ /* 0x001fe2000c101b06 */
[----:B------:R-:W-:Y:S05]  /*83d0*/  EXIT ;  /* 0x000000000000794d */ /* 0x000fea0003800000 */
.L_x_226:
[----:B------:R-:W-:Y:S01]  /*83e0*/  BSSY B0, `(.L_x_360) ;  /* 0x0000006000007945 */ /* 0x000fe20003800000 */
[----:B------:R-:W-:Y:S01]  /*83f0*/  PLOP3.LUT P6, PT, P6, PT, PT, 0x8, 0x80 ;  /* 0x000000000080781c */ /* 0x000fe200037ce170 */
[----:B------:R-:W-:-:S12]  /*8400*/  IMAD.MOV.U32 R25, RZ, RZ, -0x1 ;  /* 0xffffffffff197424 */ /* 0x000fd800078e00ff */
[----:B------:R-:W-:Y:S05]  /*8410*/  WARPSYNC.COLLECTIVE R25, `(.L_x_361) ;  /* 0x0000000019087348 */ /* 0x000fea0003c00000 */
[----:B------:R-:W-:Y:S01]  /*8420*/  VOTE.ANY P6, P6 ;  /* 0x0000000000ff7806 */ /* 0x000fe200030c0100 */
[----:B------:R-:W-:-:S12]  /*8430*/  ENDCOLLECTIVE ;  /* 0x000000000000791b */ /* 0x000fd80003800000 */
.L_x_361:
[----:B------:R-:W-:Y:S05]  /*8440*/  BSYNC B0 ;  /* 0x0000000000007941 */ /* 0x000fea0003800000 */
.L_x_360:
[----:B------:R-:W-:Y:S05]  /*8450*/  BRA `(.L_x_362) ;  /* 0xffffff9c00c87947 */ /* 0x000fea000383ffff */
.L_x_230:
[----:B------:R-:W-:Y:S01]  /*8460*/  BSSY B0, `(.L_x_363) ;  /* 0x0000006000007945 */ /* 0x000fe20003800000 */
[----:B------:R-:W-:Y:S01]  /*8470*/  PLOP3.LUT P6, PT, P6, PT, PT, 0x8, 0x80 ;  /* 0x000000000080781c */ /* 0x000fe200037ce170 */
[----:B------:R-:W-:-:S12]  /*8480*/  IMAD.MOV.U32 R25, RZ, RZ, -0x1 ;  /* 0xffffffffff197424 */ /* 0x000fd800078e00ff */
[----:B------:R-:W-:Y:S05]  /*8490*/  WARPSYNC.COLLECTIVE R25, `(.L_x_364) ;  /* 0x0000000019087348 */ /* 0x000fea0003c00000 */
[----:B------:R-:W-:Y:S01]  /*84a0*/  VOTE.ANY P6, P6 ;  /* 0x0000000000ff7806 */ /* 0x000fe200030c0100 */
[----:B------:R-:W-:-:S12]  /*84b0*/  ENDCOLLECTIVE ;  /* 0x000000000000791b */ /* 0x000fd80003800000 */
.L_x_364:
[----:B------:R-:W-:Y:S05]  /*84c0*/  BSYNC B0 ;  /* 0x0000000000007941 */ /* 0x000fea0003800000 */
.L_x_363:
[----:B------:R-:W-:Y:S05]  /*84d0*/  BRA `(.L_x_365) ;  /* 0xffffff9c00d87947 */ /* 0x000fea000383ffff */
.L_x_232:
[----:B------:R-:W0:Y:S01]  /*84e0*/  S2R R17, SR_GEMASK ;  /* 0x0000000000117919 */ /* 0x000e220000003c00 */
[----:B------:R-:W-:Y:S01]  /*84f0*/  BSSY B0, `(.L_x_366) ;  /* 0x0000007000007945 */ /* 0x000fe20003800000 */
[----:B------:R-:W-:Y:S01]  /*8500*/  ISETP.NE.AND P1, PT, R22, 0x65, PT ;  /* 0x000000651600780c */ /* 0x000fe20003f25270 */
[----:B------:R-:W-:Y:S01]  /*8510*/  IMAD.MOV.U32 R25, RZ, RZ, -0x1 ;  /* 0xffffffffff197424 */ /* 0x000fe200078e00ff */
[----:B------:R-:W-:-:S13]  /*8520*/  PLOP3.LUT P5, PT, P5, PT, PT, 0x8, 0x80 ;  /* 0x000000000080781c */ /* 0x000fda0002fae170 */
[----:B0-----:R-:W-:Y:S05]  /*8530*/  WARPSYNC.COLLECTIVE R25, `(.L_x_367) ;  /* 0x0000000019087348 */ /* 0x001fea0003c00000 */
[----:B------:R-:W-:Y:S01]  /*8540*/  VOTE.ANY R25, PT, P5 ;  /* 0x0000000000197806 */ /* 0x000fe200028e0100 */
[----:B0-----:R-:W-:Y:S06]  /*8550*/  ENDCOLLECTIVE ;  /* 0x000000000000791b */ /* 0x001fec0003800000 */
.L_x_367:
[----:B------:R-:W-:Y:S05]  /*8560*/  BSYNC B0 ;  /* 0x0000000000007941 */ /* 0x000fea0003800000 */
.L_x_366:
[----:B------:R-:W-:Y:S01]  /*8570*/  LOP3.LUT R25, R25, 0x80000000, R17, 0xec, !PT ;  /* 0x8000000019197812 */ /* 0x000fe200078eec11 */
[----:B------:R-:W0:Y:S01]  /*8580*/  S2R R26, SR_LANEID ;  /* 0x00000000001a7919 */ /* 0x000e220000000000 */
[----:B------:R-:W-:Y:S01]  /*8590*/  IMAD.MOV.U32 R30, RZ, RZ, R23 ;  /* 0x000000ffff1e7224 */ /* 0x000fe200078e0017 */
[----:B------:R-:W-:Y:S01]  /*85a0*/  PLOP3.LUT P5, PT, P1, PT, PT, 0x80, 0x8 ;  /* 0x000000000008781c */ /* 0x000fe20000faf070 */
[----:B------:R-:W-:Y:S02]  /*85b0*/  IMAD.MOV.U32 R21, RZ, RZ, 0x1 ;  /* 0x00000001ff157424 */ /* 0x000fe400078e00ff */
[----:B------:R-:W-:-:S05]  /*85c0*/  VIADD R18, R25, 0xffffffff ;  /* 0xffffffff19127836 */ /* 0x000fca0000000000 */
[----:B------:R-:W-:Y:S01]  /*85d0*/  LOP3.LUT R18, R25, R18, RZ, 0xc, !PT ;  /* 0x0000001219127212 */ /* 0x000fe200078e0cff */
[----:B------:R-:W-:-:S03]  /*85e0*/  IMAD.MOV.U32 R25, RZ, RZ, -0x1 ;  /* 0xffffffffff197424 */ /* 0x000fc600078e00ff */
[----:B------:R1:W2:Y:S04]  /*85f0*/  POPC R20, R18 ;  /* 0x0000001200147309 */ /* 0x0002a80000000000 */
[----:B012---:R-:W-:Y:S05]  /*8600*/  WARPSYNC.COLLECTIVE R25, `(.L_x_368) ;  /* 0x0000000019087348 */ /* 0x007fea0003c00000 */
[----:B--2---:R2:W3:Y:S02]  /*8610*/  SHFL.DOWN P6, R31, R30, R21, R20 ;  /* 0x080000151e1f7389 */ /* 0x0044e400000c0014 */
[----:B0123--:R-:W-:Y:S05]  /*8620*/  ENDCOLLECTIVE ;  /* 0x000000000000791b */ /* 0x00ffea0003800000 */
.L_x_368:
[CC--:B------:R-:W-:Y:S01]  /*8630*/  ISETP.GE.AND P2, PT, R26.reuse, R20.reuse, PT ;  /* 0x000000141a00720c */ /* 0x0c0fe20003f46270 */
[----:B------:R-:W-:Y:S02]  /*8640*/  VIADD R24, R26, 0x2 ;  /* 0x000000021a187836 */ /* 0x000fe40000000000 */
[----:B------:R-:W-:Y:S01]  /*8650*/  IMAD.MOV.U32 R21, RZ, RZ, 0x2 ;  /* 0x00000002ff157424 */ /* 0x000fe200078e00ff */
[----:B------:R-:W-:Y:S02]  /*8660*/  SEL R22, R31, RZ, !P2 ;  /* 0x000000ff1f167207 */ /* 0x000fe40005000000 */
[----:B------:R-:W-:-:S03]  /*8670*/  ISETP.GT.AND P2, PT, R24, R20, PT ;  /* 0x000000141800720c */ /* 0x000fc60003f44270 */
[----:B------:R-:W-:-:S04]  /*8680*/  IMAD.IADD R17, R22, 0x1, R23 ;  /* 0x0000000116117824 */ /* 0x000fc800078e0217 */
[----:B------:R-:W-:-:S07]  /*8690*/  IMAD.MOV.U32 R30, RZ, RZ, R17 ;  /* 0x000000ffff1e7224 */ /* 0x000fce00078e0011 */
[----:B------:R-:W-:Y:S05]  /*86a0*/  WARPSYNC.COLLECTIVE R25, `(.L_x_369) ;  /* 0x0000000019087348 */ /* 0x000fea0003c00000 */
[----:B------:R0:W1:Y:S02]  /*86b0*/  SHFL.DOWN P6, R31, R30, R21, R20 ;  /* 0x080000151e1f7389 */ /* 0x00006400000c0014 */
[----:B01----:R-:W-:Y:S05]  /*86c0*/  ENDCOLLECTIVE ;  /* 0x000000000000791b */ /* 0x003fea0003800000 */
.L_x_369:
[----:B------:R-:W-:Y:S01]  /*86d0*/  IMAD.MOV.U32 R21, RZ, RZ, 0x4 ;  /* 0x00000004ff157424 */ /* 0x000fe200078e00ff */
[----:B------:R-:W-:-:S05]  /*86e0*/  SEL R18, R31, RZ, !P2 ;  /* 0x000000ff1f127207 */ /* 0x000fca0005000000 */
[----:B------:R-:W-:Y:S02]  /*86f0*/  IMAD.IADD R29, R17, 0x1, R18 ;  /* 0x00000001111d7824 */ /* 0x000fe400078e0212 */
[C---:B------:R-:W-:Y:S02]  /*8700*/  VIADD R18, R26.reuse, 0x4 ;  /* 0x000000041a127836 */ /* 0x040fe40000000000 */
[----:B------:R-:W-:Y:S02]  /*8710*/  IMAD.MOV.U32 R30, RZ, RZ, R29 ;  /* 0x000000ffff1e7224 */ /* 0x000fe400078e001d */
[----:B------:R-:W-:Y:S01]  /*8720*/  VIADD R17, R26, 0x8 ;  /* 0x000000081a117836 */ /* 0x000fe20000000000 */
[----:B------:R-:W-:Y:S01]  /*8730*/  ISETP.GT.AND P2, PT, R18, R20, PT ;  /* 0x000000141200720c */ /* 0x000fe20003f44270 */
[----:B------:R-:W-:-:S12]  /*8740*/  VIADD R26, R26, 0x10 ;  /* 0x000000101a1a7836 */ /* 0x000fd80000000000 */
[----:B------:R-:W-:Y:S05]  /*8750*/  WARPSYNC.COLLECTIVE R25, `(.L_x_370) ;  /* 0x0000000019087348 */ /* 0x000fea0003c00000 */
[----:B------:R0:W1:Y:S02]  /*8760*/  SHFL.DOWN P6, R31, R30, R21, R20 ;  /* 0x080000151e1f7389 */ /* 0x00006400000c0014 */
[----:B01----:R-:W-:Y:S05]  /*8770*/  ENDCOLLECTIVE ;  /* 0x000000000000791b */ /* 0x003fea0003800000 */
.L_x_370:
        /* <DEDUP_REMOVED lines=8> */
.L_x_371:
        /* <DEDUP_REMOVED lines=8> */
.L_x_372:
[----:B------:R-:W-:Y:S05]  /*8880*/  WARPSYNC.COLLECTIVE R25, `(.L_x_373) ;  /* 0x0000000019087348 */ /* 0x000fea0003c00000 */
[----:B------:R-:W-:Y:S01]  /*8890*/  VOTE.ALL P5, P5 ;  /* 0x0000000000ff7806 */ /* 0x000fe200028a0000 */
[----:B------:R-:W-:-:S12]  /*88a0*/  ENDCOLLECTIVE ;  /* 0x000000000000791b */ /* 0x000fd80003800000 */
.L_x_373:
[----:B------:R-:W0:Y:S01]  /*88b0*/  LDC.64 R20, c[0x0][0x3a0] ;  /* 0x0000e800ff147b82 */ /* 0x000e220000000a00 */
[----:B------:R-:W-:-:S05]  /*88c0*/  SEL R22, R31, RZ, !P2 ;  /* 0x000000ff1f167207 */ /* 0x000fca0005000000 */
[----:B------:R-:W-:Y:S01]  /*88d0*/  IMAD.IADD R27, R27, 0x1, R22 ;  /* 0x000000011b1b7824 */ /* 0x000fe200078e0216 */
[----:B0-----:R-:W-:-:S05]  /*88e0*/  IADD3 R28, P2, PT, R20, 0x100, RZ ;  /* 0x00000100141c7810 */ /* 0x001fca0007f5e0ff */
[----:B------:R-:W-:Y:S01]  /*88f0*/  IMAD.X R29, RZ, RZ, R21, P2 ;  /* 0x000000ffff1d7224 */ /* 0x000fe200010e0615 */
[----:B------:R-:W-:Y:S07]  /*8900*/  BRA `(.L_x_374) ;  /* 0xffffff9c006c7947 */ /* 0x000fee000383ffff */
.L_x_234:
[----:B------:R-:W-:Y:S01]  /*8910*/  BSSY B0, `(.L_x_375) ;  /* 0x0000006000007945 */ /* 0x000fe20003800000 */
[----:B------:R-:W-:Y:S01]  /*8920*/  PLOP3.LUT P6, PT, P6, PT, PT, 0x8, 0x80 ;  /* 0x000000000080781c */ /* 0x000fe200037ce170 */
[----:B------:R-:W-:-:S12]  /*8930*/  IMAD.MOV.U32 R25, RZ, RZ, -0x1 ;  /* 0xffffffffff197424 */ /* 0x000fd800078e00ff */
[----:B------:R-:W-:Y:S05]  /*8940*/  WARPSYNC.COLLECTIVE R25, `(.L_x_376) ;  /* 0x0000000019087348 */ /* 0x000fea0003c00000 */
[----:B------:R-:W-:Y:S01]  /*8950*/  VOTE.ANY P6, P6 ;  /* 0x0000000000ff7806 */ /* 0x000fe200030c0100 */
[----:B------:R-:W-:-:S12]  /*8960*/  ENDCOLLECTIVE ;  /* 0x000000000000791b */ /* 0x000fd80003800000 */
.L_x_376:
[----:B------:R-:W-:Y:S05]  /*8970*/  BSYNC B0 ;  /* 0x0000000000007941 */ /* 0x000fea0003800000 */
.L_x_375:
[----:B------:R-:W-:Y:S05]  /*8980*/  BRA `(.L_x_377) ;  /* 0xffffff9c00747947 */ /* 0x000fea000383ffff */
.L_x_238:
[----:B------:R-:W-:Y:S01]  /*8990*/  BSSY B0, `(.L_x_378) ;  /* 0x0000006000007945 */ /* 0x000fe20003800000 */
[----:B------:R-:W-:Y:S01]  /*89a0*/  PLOP3.LUT P6, PT, P6, PT, PT, 0x8, 0x80 ;  /* 0x000000000080781c */ /* 0x000fe200037ce170 */
[----:B------:R-:W-:-:S12]  /*89b0*/  IMAD.MOV.U32 R25, RZ, RZ, -0x1 ;  /* 0xffffffffff197424 */ /* 0x000fd800078e00ff */
[----:B------:R-:W-:Y:S05]  /*89c0*/  WARPSYNC.COLLECTIVE R25, `(.L_x_379) ;  /* 0x0000000019087348 */ /* 0x000fea0003c00000 */
[----:B------:R-:W-:Y:S01]  /*89d0*/  VOTE.ANY P6, P6 ;  /* 0x0000000000ff7806 */ /* 0x000fe200030c0100 */
[----:B------:R-:W-:-:S12]  /*89e0*/  ENDCOLLECTIVE ;  /* 0x000000000000791b */ /* 0x000fd80003800000 */
.L_x_379:
[----:B------:R-:W-:Y:S05]  /*89f0*/  BSYNC B0 ;  /* 0x0000000000007941 */ /* 0x000fea0003800000 */
.L_x_378:
[----:B------:R-:W-:Y:S05]  /*8a00*/  BRA `(.L_x_380) ;  /* 0xffffff9c00847947 */ /* 0x000fea000383ffff */
.L_x_240:
[----:B------:R-:W-:Y:S01]  /*8a10*/  BSSY B0, `(.L_x_381) ;  /* 0x0000006000007945 */ /* 0x000fe20003800000 */
[----:B------:R-:W-:Y:S01]  /*8a20*/  PLOP3.LUT P5, PT, P5, PT, PT, 0x8, 0x80 ;  /* 0x000000000080781c */ /* 0x000fe20002fae170 */
[----:B------:R-:W-:-:S12]  /*8a30*/  IMAD.MOV.U32 R25, RZ, RZ, -0x1 ;  /* 0xffffffffff197424 */ /* 0x000fd800078e00ff */
[----:B------:R-:W-:Y:S05]  /*8a40*/  WARPSYNC.COLLECTIVE R25, `(.L_x_382) ;  /* 0x0000000019087348 */ /* 0x000fea0003c00000 */
[----:B------:R-:W-:Y:S01]  /*8a50*/  VOTE.ANY R25, PT, P5 ;  /* 0x0000000000197806 */ /* 0x000fe200028e0100 */
[----:B------:R-:W-:Y:S06]  /*8a60*/  ENDCOLLECTIVE ;  /* 0x000000000000791b */ /* 0x000fec0003800000 */
.L_x_382:
[----:B------:R-:W-:Y:S05]  /*8a70*/  BSYNC B0 ;  /* 0x0000000000007941 */ /* 0x000fea0003800000 */
.L_x_381:
[----:B------:R-:W0:Y:S01]  /*8a80*/  S2R R20, SR_GEMASK ;  /* 0x0000000000147919 */ /* 0x000e220000003c00 */
[----:B------:R-:W-:Y:S01]  /*8a90*/  IMAD.MOV.U32 R30, RZ, RZ, R23 ;  /* 0x000000ffff1e7224 */ /* 0x000fe200078e0017 */
[----:B------:R-:W-:Y:S01]  /*8aa0*/  ISETP.NE.AND P5, PT, R22, 0x65, PT ;  /* 0x000000651600780c */ /* 0x000fe20003fa5270 */
[----:B------:R-:W-:Y:S02]  /*8ab0*/  IMAD.MOV.U32 R21, RZ, RZ, 0x1 ;  /* 0x00000001ff157424 */ /* 0x000fe400078e00ff */
[----:B------:R-:W-:Y:S01]  /*8ac0*/  VIADD R11, R11, 0xffffffe0 ;  /* 0xffffffe00b0b7836 */ /* 0x000fe20000000000 */
[----:B0-----:R-:W-:-:S05]  /*8ad0*/  LOP3.LUT R25, R25, 0x80000000, R20, 0xec, !PT ;  /* 0x8000000019197812 */ /* 0x001fca00078eec14 */
[----:B------:R-:W-:-:S05]  /*8ae0*/  VIADD R20, R25, 0xffffffff ;  /* 0xffffffff19147836 */ /* 0x000fca0000000000 */
[----:B------:R-:W-:Y:S01]  /*8af0*/  LOP3.LUT R20, R25, R20, RZ, 0xc, !PT ;  /* 0x0000001419147212 */ /* 0x000fe200078e0cff */
[----:B------:R-:W-:-:S05]  /*8b00*/  IMAD.MOV.U32 R25, RZ, RZ, -0x1 ;  /* 0xffffffffff197424 */ /* 0x000fca00078e00ff */
[----:B------:R-:W0:Y:S02]  /*8b10*/  POPC R20, R20 ;  /* 0x0000001400147309 */ /* 0x000e240000000000 */
[----:B0-----:R-:W-:Y:S05]  /*8b20*/  WARPSYNC.COLLECTIVE R25, `(.L_x_383) ;  /* 0x0000000019087348 */ /* 0x001fea0003c00000 */
[----:B0-----:R0:W1:Y:S02]  /*8b30*/  SHFL.DOWN P6, R31, R30, R21, R20 ;  /* 0x080000151e1f7389 */ /* 0x00106400000c0014 */
[----:B01----:R-:W-:Y:S05]  /*8b40*/  ENDCOLLECTIVE ;  /* 0x000000000000791b */ /* 0x003fea0003800000 */
.L_x_383:
[----:B------:R-:W0:Y:S01]  /*8b50*/  S2R R25, SR_LANEID ;  /* 0x0000000000197919 */ /* 0x000e220000000000 */
[----:B------:R-:W-:Y:S01]  /*8b60*/  IMAD.MOV.U32 R21, RZ, RZ, 0x2 ;  /* 0x00000002ff157424 */ /* 0x000fe200078e00ff */
[----:B0-----:R-:W-:Y:S01]  /*8b70*/  ISETP.GE.AND P1, PT, R25, R20, PT ;  /* 0x000000141900720c */ /* 0x001fe20003f26270 */
[----:B------:R-:W-:-:S03]  /*8b80*/  IMAD.MOV.U32 R25, RZ, RZ, -0x1 ;  /* 0xffffffffff197424 */ /* 0x000fc600078e00ff */
[----:B------:R-:W-:Y:S02]  /*8b90*/  SEL R31, R31, RZ, !P1 ;  /* 0x000000ff1f1f7207 */ /* 0x000fe40004800000 */
[----:B------:R-:W-:-:S03]  /*8ba0*/  ISETP.GT.AND P1, PT, R24, R20, PT ;  /* 0x000000141800720c */ /* 0x000fc60003f24270 */
[----:B------:R-:W-:-:S04]  /*8bb0*/  IMAD.IADD R23, R31, 0x1, R23 ;  /* 0x000000011f177824 */ /* 0x000fc800078e0217 */
[----:B------:R-:W-:-:S07]  /*8bc0*/  IMAD.MOV.U32 R30, RZ, RZ, R23 ;  /* 0x000000ffff1e7224 */ /* 0x000fce00078e0017 */
[----:B------:R-:W-:Y:S05]  /*8bd0*/  WARPSYNC.COLLECTIVE R25, `(.L_x_384) ;  /* 0x0000000019087348 */ /* 0x000fea0003c00000 */
[----:B------:R0:W1:Y:S02]  /*8be0*/  SHFL.DOWN P6, R31, R30, R21, R20 ;  /* 0x080000151e1f7389 */ /* 0x00006400000c0014 */
[----:B01----:R-:W-:Y:S05]  /*8bf0*/  ENDCOLLECTIVE ;  /* 0x000000000000791b */ /* 0x003fea0003800000 */
.L_x_384:
        /* <DEDUP_REMOVED lines=8> */
.L_x_385:
        /* <DEDUP_REMOVED lines=8> */
.L_x_386:
        /* <DEDUP_REMOVED lines=8> */
.L_x_387:
[----:B------:R-:W-:Y:S05]  /*8d80*/  WARPSYNC.COLLECTIVE R25, `(.L_x_388) ;  /* 0x0000000019087348 */ /* 0x000fea0003c00000 */
[----:B------:R-:W-:Y:S01]  /*8d90*/  VOTE.ALL P5, P5 ;  /* 0x0000000000ff7806 */ /* 0x000fe200028a0000 */
[----:B------:R-:W-:-:S12]  /*8da0*/  ENDCOLLECTIVE ;  /* 0x000000000000791b */ /* 0x000fd80003800000 */
.L_x_388:
[----:B------:R-:W-:-:S04]  /*8db0*/  SEL R31, R31, RZ, !P1 ;  /* 0x000000ff1f1f7207 */ /* 0x000fc80004800000 */
[----:B------:R-:W-:Y:S01]  /*8dc0*/  IADD3 R27, PT, PT, R23, R31, R27 ;  /* 0x0000001f171b7210 */ /* 0x000fe20007ffe01b */
[----:B------:R-:W-:Y:S06]  /*8dd0*/  BRA `(.L_x_389) ;  /* 0xffffff9c00187947 */ /* 0x000fec000383ffff */
.L_x_307:
[----:B------:R-:W-:Y:S01]  /*8de0*/  BSSY B2, `(.L_x_390) ;  /* 0x0000006000027945 */ /* 0x000fe20003800000 */
[----:B------:R-:W-:Y:S01]  /*8df0*/  PLOP3.LUT P6, PT, P6, PT, PT, 0x8, 0x80 ;  /* 0x000000000080781c */ /* 0x000fe200037ce170 */
[----:B------:R-:W-:-:S12]  /*8e00*/  IMAD.MOV.U32 R25, RZ, RZ, -0x1 ;  /* 0xffffffffff197424 */ /* 0x000fd800078e00ff */
[----:B------:R-:W-:Y:S05]  /*8e10*/  WARPSYNC.COLLECTIVE R25, `(.L_x_391) ;  /* 0x0000000019087348 */ /* 0x000fea0003c00000 */
[----:B------:R-:W-:Y:S01]  /*8e20*/  VOTE.ANY P6, P6 ;  /* 0x0000000000ff7806 */ /* 0x000fe200030c0100 */
[----:B------:R-:W-:-:S12]  /*8e30*/  ENDCOLLECTIVE ;  /* 0x000000000000791b */ /* 0x000fd80003800000 */
.L_x_391:
[----:B------:R-:W-:Y:S05]  /*8e40*/  BSYNC B2 ;  /* 0x0000000000027941 */ /* 0x000fea0003800000 */
.L_x_390:
[----:B------:R-:W-:Y:S05]  /*8e50*/  BRA `(.L_x_392) ;  /* 0xffffffd400907947 */ /* 0x000fea000383ffff */
.L_x_311:
[----:B------:R-:W-:Y:S01]  /*8e60*/  BSSY B2, `(.L_x_393) ;  /* 0x0000006000027945 */ /* 0x000fe20003800000 */
[----:B------:R-:W-:Y:S01]  /*8e70*/  PLOP3.LUT P6, PT, P6, PT, PT, 0x8, 0x80 ;  /* 0x000000000080781c */ /* 0x000fe200037ce170 */
[----:B------:R-:W-:-:S12]  /*8e80*/  IMAD.MOV.U32 R25, RZ, RZ, -0x1 ;  /* 0xffffffffff197424 */ /* 0x000fd800078e00ff */
[----:B------:R-:W-:Y:S05]  /*8e90*/  WARPSYNC.COLLECTIVE R25, `(.L_x_394) ;  /* 0x0000000019087348 */ /* 0x000fea0003c00000 */
[----:B------:R-:W-:Y:S01]  /*8ea0*/  VOTE.ANY P6, P6 ;  /* 0x0000000000ff7806 */ /* 0x000fe200030c0100 */
[----:B------:R-:W-:-:S12]  /*8eb0*/  ENDCOLLECTIVE ;  /* 0x000000000000791b */ /* 0x000fd80003800000 */
.L_x_394:
[----:B------:R-:W-:Y:S05]  /*8ec0*/  BSYNC B2 ;  /* 0x0000000000027941 */ /* 0x000fea0003800000 */
.L_x_393:
[----:B------:R-:W-:Y:S05]  /*8ed0*/  BRA `(.L_x_395) ;  /* 0xffffffd400a07947 */ /* 0x000fea000383ffff */
.L_x_313:
[----:B------:R-:W0:Y:S01]  /*8ee0*/  S2R R36, SR_GEMASK ;  /* 0x0000000000247919 */ /* 0x000e220000003c00 */
[----:B------:R-:W-:Y:S01]  /*8ef0*/  BSSY B2, `(.L_x_396) ;  /* 0x0000006000027945 */ /* 0x000fe20003800000 */
[----:B------:R-:W-:Y:S01]  /*8f00*/  PLOP3.LUT P5, PT, P5, PT, PT, 0x8, 0x80 ;  /* 0x000000000080781c */ /* 0x000fe20002fae170 */
[----:B------:R-:W-:-:S12]  /*8f10*/  IMAD.MOV.U32 R25, RZ, RZ, -0x1 ;  /* 0xffffffffff197424 */ /* 0x000fd800078e00ff */
[----:B0-----:R-:W-:Y:S05]  /*8f20*/  WARPSYNC.COLLECTIVE R25, `(.L_x_397) ;  /* 0x0000000019087348 */ /* 0x001fea0003c00000 */
[----:B------:R-:W-:Y:S01]  /*8f30*/  VOTE.ANY R25, PT, P5 ;  /* 0x0000000000197806 */ /* 0x000fe200028e0100 */
[----:B0-----:R-:W-:Y:S06]  /*8f40*/  ENDCOLLECTIVE ;  /* 0x000000000000791b */ /* 0x001fec0003800000 */
.L_x_397:
[----:B------:R-:W-:Y:S05]  /*8f50*/  BSYNC B2 ;  /* 0x0000000000027941 */ /* 0x000fea0003800000 */
.L_x_396:
[----:B------:R-:W-:Y:S01]  /*8f60*/  LOP3.LUT R25, R25, 0x80000000, R36, 0xec, !PT ;  /* 0x8000000019197812 */ /* 0x000fe200078eec24 */
[----:B------:R-:W-:Y:S02]  /*8f70*/  IMAD.MOV.U32 R30, RZ, RZ, R9 ;  /* 0x000000ffff1e7224 */ /* 0x000fe400078e0009 */
[----:B------:R-:W-:Y:S02]  /*8f80*/  IMAD.MOV.U32 R21, RZ, RZ, 0x1 ;  /* 0x00000001ff157424 */ /* 0x000fe400078e00ff */
[----:B------:R-:W-:Y:S02]  /*8f90*/  VIADD R10, R25, 0xffffffff ;  /* 0xffffffff190a7836 */ /* 0x000fe40000000000 */
[C---:B------:R-:W-:Y:S02]  /*8fa0*/  VIADD R22, R35.reuse, 0x2 ;  /* 0x0000000223167836 */ /* 0x040fe40000000000 */
[----:B------:R-:W-:Y:S01]  /*8fb0*/  VIADD R19, R35, 0x4 ;  /* 0x0000000423137836 */ /* 0x000fe20000000000 */
[----:B------:R-:W-:Y:S01]  /*8fc0*/  LOP3.LUT R10, R25, R10, RZ, 0xc, !PT ;  /* 0x0000000a190a7212 */ /* 0x000fe200078e0cff */
[----:B------:R-:W-:-:S02]  /*8fd0*/  IMAD.MOV.U32 R25, RZ, RZ, -0x1 ;  /* 0xffffffffff197424 */ /* 0x000fc400078e00ff */
[C---:B------:R-:W-:Y:S01]  /*8fe0*/  VIADD R23, R35.reuse, 0x10 ;  /* 0x0000001023177836 */ /* 0x040fe20000000000 */
[----:B------:R0:W1:Y:S02]  /*8ff0*/  POPC R37, R10 ;  /* 0x0000000a00257309 */ /* 0x0000640000000000 */
[C---:B0-----:R-:W-:Y:S02]  /*9000*/  VIADD R10, R35.reuse, 0x8 ;  /* 0x00000008230a7836 */ /* 0x041fe40000000000 */
[----:B-1----:R-:W-:Y:S01]  /*9010*/  IMAD.MOV.U32 R20, RZ, RZ, R37 ;  /* 0x000000ffff147224 */ /* 0x002fe200078e0025 */
[----:B------:R-:W-:-:S13]  /*9020*/  ISETP.GE.AND P5, PT, R35, R37, PT ;  /* 0x000000252300720c */ /* 0x000fda0003fa6270 */
[----:B------:R-:W-:Y:S05]  /*9030*/  WARPSYNC.COLLECTIVE R25, `(.L_x_398) ;  /* 0x0000000019087348 */ /* 0x000fea0003c00000 */
[----:B------:R0:W1:Y:S02]  /*9040*/  SHFL.DOWN P6, R31, R30, R21, R20 ;  /* 0x080000151e1f7389 */ /* 0x00006400000c0014 */
[----:B01----:R-:W-:Y:S05]  /*9050*/  ENDCOLLECTIVE ;  /* 0x000000000000791b */ /* 0x003fea0003800000 */
.L_x_398:
[----:B------:R-:W-:Y:S01]  /*9060*/  IMAD.MOV.U32 R21, RZ, RZ, 0x2 ;  /* 0x00000002ff157424 */ /* 0x000fe200078e00ff */
[----:B------:R-:W-:Y:S02]  /*9070*/  SEL R24, R31, RZ, !P5 ;  /* 0x000000ff1f187207 */ /* 0x000fe40006800000 */
[----:B------:R-:W-:-:S03]  /*9080*/  ISETP.NE.AND P5, PT, R8, 0x65, PT ;  /* 0x000000650800780c */ /* 0x000fc60003fa5270 */
[----:B------:R-:W-:-:S04]  /*9090*/  IMAD.IADD R24, R24, 0x1, R9 ;  /* 0x0000000118187824 */ /* 0x000fc800078e0209 */
[----:B------:R-:W-:-:S07]  /*90a0*/  IMAD.MOV.U32 R30, RZ, RZ, R24 ;  /* 0x000000ffff1e7224 */ /* 0x000fce00078e0018 */
[----:B------:R-:W-:Y:S05]  /*90b0*/  WARPSYNC.COLLECTIVE R25, `(.L_x_399) ;  /* 0x0000000019087348 */ /* 0x000fea0003c00000 */
[----:B------:R0:W1:Y:S02]  /*90c0*/  SHFL.DOWN P6, R31, R30, R21, R20 ;  /* 0x080000151e1f7389 */ /* 0x00006400000c0014 */
[----:B01----:R-:W-:Y:S05]  /*90d0*/  ENDCOLLECTIVE ;  /* 0x000000000000791b */ /* 0x003fea0003800000 */
.L_x_399:
[----:B------:R-:W-:Y:S01]  /*90e0*/  IMAD.MOV.U32 R21, RZ, RZ, 0x4 ;  /* 0x00000004ff157424 */ /* 0x000fe200078e00ff */
[----:B------:R-:W-:-:S04]  /*90f0*/  ISETP.GT.AND P6, PT, R22, R37, PT ;  /* 0x000000251600720c */ /* 0x000fc80003fc4270 */
[----:B------:R-:W-:-:S05]  /*9100*/  SEL R31, R31, RZ, !P6 ;  /* 0x000000ff1f1f7207 */ /* 0x000fca0007000000 */
[----:B------:R-:W-:-:S04]  /*9110*/  IMAD.IADD R26, R24, 0x1, R31 ;  /* 0x00000001181a7824 */ /* 0x000fc800078e021f */
[----:B------:R-:W-:-:S07]  /*9120*/  IMAD.MOV.U32 R30, RZ, RZ, R26 ;  /* 0x000000ffff1e7224 */ /* 0x000fce00078e001a */
[----:B------:R-:W-:Y:S05]  /*9130*/  WARPSYNC.COLLECTIVE R25, `(.L_x_400) ;  /* 0x0000000019087348 */ /* 0x000fea0003c00000 */
[----:B------:R0:W1:Y:S02]  /*9140*/  SHFL.DOWN P6, R31, R30, R21, R20 ;  /* 0x080000151e1f7389 */ /* 0x00006400000c0014 */
[----:B01----:R-:W-:Y:S05]  /*9150*/  ENDCOLLECTIVE ;  /* 0x000000000000791b */ /* 0x003fea0003800000 */
.L_x_400:
        /* <DEDUP_REMOVED lines=8> */
.L_x_401:
        /* <DEDUP_REMOVED lines=8> */
.L_x_402:
[----:B------:R-:W-:Y:S05]  /*9260*/  WARPSYNC.COLLECTIVE R25, `(.L_x_403) ;  /* 0x0000000019087348 */ /* 0x000fea0003c00000 */
[----:B------:R-:W-:Y:S01]  /*9270*/  VOTE.ALL P5, P5 ;  /* 0x0000000000ff7806 */ /* 0x000fe200028a0000 */
[----:B------:R-:W-:-:S12]  /*9280*/  ENDCOLLECTIVE ;  /* 0x000000000000791b */ /* 0x000fd80003800000 */
.L_x_403:
[----:B------:R-:W-:-:S04]  /*9290*/  ISETP.GT.AND P6, PT, R23, R37, PT ;  /* 0x000000251700720c */ /* 0x000fc80003fc4270 */
[----:B------:R-:W-:-:S05]  /*92a0*/  SEL R24, R31, RZ, !P6 ;  /* 0x000000ff1f187207 */ /* 0x000fca0007000000 */
[----:B------:R-:W-:Y:S02]  /*92b0*/  IMAD.IADD R24, R9, 0x1, R24 ;  /* 0x0000000109187824 */ /* 0x000fe400078e0218 */
[----:B------:R-:W0:Y:S02]  /*92c0*/  LDC.64 R8, c[0x0][0x3a0] ;  /* 0x0000e800ff087b82 */ /* 0x000e240000000a00 */
[----:B0-----:R-:W-:-:S05]  /*92d0*/  IADD3 R26, P6, PT, R8, 0x100, RZ ;  /* 0x00000100081a7810 */ /* 0x001fca0007fde0ff */
[----:B------:R-:W-:Y:S01]  /*92e0*/  IMAD.X R28, RZ, RZ, R9, P6 ;  /* 0x000000ffff1c7224 */ /* 0x000fe200030e0609 */
[----:B------:R-:W-:Y:S07]  /*92f0*/  BRA `(.L_x_404) ;  /* 0xffffffd400347947 */ /* 0x000fee000383ffff */
.L_x_315:
[----:B------:R-:W-:Y:S01]  /*9300*/  BSSY B2, `(.L_x_405) ;  /* 0x0000006000027945 */ /* 0x000fe20003800000 */
[----:B------:R-:W-:Y:S01]  /*9310*/  PLOP3.LUT P6, PT, P6, PT, PT, 0x8, 0x80 ;  /* 0x000000000080781c */ /* 0x000fe200037ce170 */
[----:B------:R-:W-:-:S12]  /*9320*/  IMAD.MOV.U32 R25, RZ, RZ, -0x1 ;  /* 0xffffffffff197424 */ /* 0x000fd800078e00ff */
[----:B------:R-:W-:Y:S05]  /*9330*/  WARPSYNC.COLLECTIVE R25, `(.L_x_406) ;  /* 0x0000000019087348 */ /* 0x000fea0003c00000 */
[----:B------:R-:W-:Y:S01]  /*9340*/  VOTE.ANY P6, P6 ;  /* 0x0000000000ff7806 */ /* 0x000fe200030c0100 */
[----:B------:R-:W-:-:S12]  /*9350*/  ENDCOLLECTIVE ;  /* 0x000000000000791b */ /* 0x000fd80003800000 */
.L_x_406:
[----:B------:R-:W-:Y:S05]  /*9360*/  BSYNC B2 ;  /* 0x0000000000027941 */ /* 0x000fea0003800000 */
.L_x_405:
[----:B------:R-:W-:Y:S05]  /*9370*/  BRA `(.L_x_407) ;  /* 0xffffffd4003c7947 */ /* 0x000fea000383ffff */
.L_x_319:
[----:B------:R-:W-:Y:S01]  /*9380*/  BSSY B2, `(.L_x_408) ;  /* 0x0000006000027945 */ /* 0x000fe20003800000 */
[----:B------:R-:W-:Y:S01]  /*9390*/  PLOP3.LUT P6, PT, P6, PT, PT, 0x8, 0x80 ;  /* 0x000000000080781c */ /* 0x000fe200037ce170 */
[----:B------:R-:W-:-:S12]  /*93a0*/  IMAD.MOV.U32 R25, RZ, RZ, -0x1 ;  /* 0xffffffffff197424 */ /* 0x000fd800078e00ff */
[----:B------:R-:W-:Y:S05]  /*93b0*/  WARPSYNC.COLLECTIVE R25, `(.L_x_409) ;  /* 0x0000000019087348 */ /* 0x000fea0003c00000 */
[----:B------:R-:W-:Y:S01]  /*93c0*/  VOTE.ANY P6, P6 ;  /* 0x0000000000ff7806 */ /* 0x000fe200030c0100 */
[----:B------:R-:W-:-:S12]  /*93d0*/  ENDCOLLECTIVE ;  /* 0x000000000000791b */ /* 0x000fd80003800000 */
.L_x_409:
[----:B------:R-:W-:Y:S05]  /*93e0*/  BSYNC B2 ;  /* 0x0000000000027941 */ /* 0x000fea0003800000 */
.L_x_408:
[----:B------:R-:W-:Y:S05]  /*93f0*/  BRA `(.L_x_410) ;  /* 0xffffffd400507947 */ /* 0x000fea000383ffff */
.L_x_321:
[----:B------:R-:W-:Y:S01]  /*9400*/  BSSY B2, `(.L_x_411) ;  /* 0x0000006000027945 */ /* 0x000fe20003800000 */
[----:B------:R-:W-:Y:S01]  /*9410*/  PLOP3.LUT P5, PT, P5, PT, PT, 0x8, 0x80 ;  /* 0x000000000080781c */ /* 0x000fe20002fae170 */
[----:B------:R-:W-:-:S12]  /*9420*/  IMAD.MOV.U32 R25, RZ, RZ, -0x1 ;  /* 0xffffffffff197424 */ /* 0x000fd800078e00ff */
[----:B------:R-:W-:Y:S05]  /*9430*/  WARPSYNC.COLLECTIVE R25, `(.L_x_412) ;  /* 0x0000000019087348 */ /* 0x000fea0003c00000 */
[----:B------:R-:W-:Y:S01]  /*9440*/  VOTE.ANY R25, PT, P5 ;  /* 0x0000000000197806 */ /* 0x000fe200028e0100 */
[----:B------:R-:W-:Y:S06]  /*9450*/  ENDCOLLECTIVE ;  /* 0x000000000000791b */ /* 0x000fec0003800000 */
.L_x_412:
[----:B------:R-:W-:Y:S05]  /*9460*/  BSYNC B2 ;  /* 0x0000000000027941 */ /* 0x000fea0003800000 */
.L_x_411:
[----:B------:R-:W-:Y:S01]  /*9470*/  LOP3.LUT R25, R25, 0x80000000, R36, 0xec, !PT ;  /* 0x8000000019197812 */ /* 0x000fe200078eec24 */
[----:B------:R-:W-:Y:S02]  /*9480*/  IMAD.MOV.U32 R30, RZ, RZ, R9 ;  /* 0x000000ffff1e7224 */ /* 0x000fe400078e0009 */
[----:B------:R-:W-:Y:S02]  /*9490*/  IMAD.MOV.U32 R21, RZ, RZ, 0x1 ;  /* 0x00000001ff157424 */ /* 0x000fe400078e00ff */
[----:B------:R-:W-:Y:S02]  /*94a0*/  VIADD R20, R25, 0xffffffff ;  /* 0xffffffff19147836 */ /* 0x000fe40000000000 */
[----:B------:R-:W-:-:S03]  /*94b0*/  VIADD R17, R17, 0xffffffe0 ;  /* 0xffffffe011117836 */ /* 0x000fc60000000000 */
[----:B------:R-:W-:Y:S01]  /*94c0*/  LOP3.LUT R20, R25, R20, RZ, 0xc, !PT ;  /* 0x0000001419147212 */ /* 0x000fe200078e0cff */
[----:B------:R-:W-:-:S05]  /*94d0*/  IMAD.MOV.U32 R25, RZ, RZ, -0x1 ;  /* 0xffffffffff197424 */ /* 0x000fca00078e00ff */
[----:B------:R-:W0:Y:S02]  /*94e0*/  POPC R20, R20 ;  /* 0x0000001400147309 */ /* 0x000e240000000000 */
[----:B0-----:R-:W-:Y:S05]  /*94f0*/  WARPSYNC.COLLECTIVE R25, `(.L_x_413) ;  /* 0x0000000019087348 */ /* 0x001fea0003c00000 */
[----:B0-----:R0:W1:Y:S02]  /*9500*/  SHFL.DOWN P6, R31, R30, R21, R20 ;  /* 0x080000151e1f7389 */ /* 0x00106400000c0014 */
[----:B01----:R-:W-:Y:S05]  /*9510*/  ENDCOLLECTIVE ;  /* 0x000000000000791b */ /* 0x003fea0003800000 */
.L_x_413:
[----:B------:R-:W-:Y:S01]  /*9520*/  ISETP.GE.AND P5, PT, R35, R20, PT ;  /* 0x000000142300720c */ /* 0x000fe20003fa6270 */
[----:B------:R-:W-:-:S03]  /*9530*/  IMAD.MOV.U32 R21, RZ, RZ, 0x2 ;  /* 0x00000002ff157424 */ /* 0x000fc600078e00ff */
[----:B------:R-:W-:Y:S02]  /*9540*/  SEL R31, R31, RZ, !P5 ;  /* 0x000000ff1f1f7207 */ /* 0x000fe40006800000 */
[----:B------:R-:W-:-:S03]  /*9550*/  ISETP.GT.AND P5, PT, R22, R20, PT ;  /* 0x000000141600720c */ /* 0x000fc60003fa4270 */
[----:B------:R-:W-:-:S04]  /*9560*/  IMAD.IADD R37, R31, 0x1, R9 ;  /* 0x000000011f257824 */ /* 0x000fc800078e0209 */
[----:B------:R-:W-:-:S07]  /*9570*/  IMAD.MOV.U32 R30, RZ, RZ, R37 ;  /* 0x000000ffff1e7224 */ /* 0x000fce00078e0025 */
[----:B------:R-:W-:Y:S05]  /*9580*/  WARPSYNC.COLLECTIVE R25, `(.L_x_414) ;  /* 0x0000000019087348 */ /* 0x000fea0003c00000 */
[----:B------:R0:W1:Y:S02]  /*9590*/  SHFL.DOWN P6, R31, R30, R21, R20 ;  /* 0x080000151e1f7389 */ /* 0x00006400000c0014 */
[----:B01----:R-:W-:Y:S05]  /*95a0*/  ENDCOLLECTIVE ;  /* 0x000000000000791b */ /* 0x003fea0003800000 */
.L_x_414:
[----:B------:R-:W-:Y:S01]  /*95b0*/  IMAD.MOV.U32 R21, RZ, RZ, 0x4 ;  /* 0x00000004ff157424 */ /* 0x000fe200078e00ff */
[----:B------:R-:W-:Y:S02]  /*95c0*/  SEL R31, R31, RZ, !P5 ;  /* 0x000000ff1f1f7207 */ /* 0x000fe40006800000 */
[----:B------:R-:W-:-:S03]  /*95d0*/  ISETP.GT.AND P5, PT, R19, R20, PT ;  /* 0x000000141300720c */ /* 0x000fc60003fa4270 */
[----:B------:R-:W-:-:S10]  /*95e0*/  IMAD.IADD R30, R37, 0x1, R31 ;  /* 0x00000001251e7824 */ /* 0x000fd400078e021f */
[----:B------:R-:W-:Y:S05]  /*95f0*/  WARPSYNC.COLLECTIVE R25, `(.L_x_415) ;  /* 0x0000000019087348 */ /* 0x000fea0003c00000 */
[----:B------:R0:W1:Y:S02]  /*9600*/  SHFL.DOWN P6, R31, R30, R21, R20 ;  /* 0x080000151e1f7389 */ /* 0x00006400000c0014 */
[----:B01----:R-:W-:Y:S05]  /*9610*/  ENDCOLLECTIVE ;  /* 0x000000000000791b */ /* 0x003fea0003800000 */
.L_x_415:
        /* <DEDUP_REMOVED lines=8> */
.L_x_416:
        /* <DEDUP_REMOVED lines=8> */
.L_x_417:
[----:B------:R-:W-:Y:S02]  /*9720*/  SEL R31, R31, RZ, !P5 ;  /* 0x000000ff1f1f7207 */ /* 0x000fe40006800000 */
[----:B------:R-:W-:Y:S02]  /*9730*/  ISETP.NE.AND P5, PT, R8, 0x65, PT ;  /* 0x000000650800780c */ /* 0x000fe40003fa5270 */
[----:B------:R-:W-:-:S11]  /*9740*/  IADD3 R24, PT, PT, R37, R31, R24 ;  /* 0x0000001f25187210 */ /* 0x000fd60007ffe018 */
[----:B------:R-:W-:Y:S05]  /*9750*/  WARPSYNC.COLLECTIVE R25, `(.L_x_418) ;  /* 0x0000000019087348 */ /* 0x000fea0003c00000 */
[----:B------:R-:W-:Y:S01]  /*9760*/  VOTE.ALL P5, P5 ;  /* 0x0000000000ff7806 */ /* 0x000fe200028a0000 */
[----:B------:R-:W-:-:S12]  /*9770*/  ENDCOLLECTIVE ;  /* 0x000000000000791b */ /* 0x000fd80003800000 */
.L_x_418:
[----:B------:R-:W-:Y:S05]  /*9780*/  BRA `(.L_x_419) ;  /* 0xffffffd000ec7947 */ /* 0x000fea000383ffff */
.L_x_420:
        /* <DEDUP_REMOVED lines=15> */
.L_x_1264:


//--------------------- .text._ZN3cub18CUB_300001_SM_10006detail6select23DeviceSelectSweepKernelINS2_10policy_hubIjNS0_8NullTypeElLb0ELNS0_10SelectImplE2EE10Policy1000EPjPS5_S9_PmNS0_13ScanTileStateIiLb1EEE11IsProducingS5_iNS2_19streaming_context_tIlLb1EEELS6_2EEEvT0_T1_T2_T3_T4_T5_T6_T7_iT8_NS1_7vsmem_tE --------------------------
	.section	.text._ZN3cub18CUB_300001_SM_10006detail6select23DeviceSelectSweepKernelINS2_10policy_hubIjNS0_8NullTypeElLb0ELNS0_10SelectImplE2EE10Policy1000EPjPS5_S9_PmNS0_13ScanTileStateIiLb1EEE11IsProducingS5_iNS2_19streaming_context_tIlLb1EEELS6_2EEEvT0_T1_T2_T3_T4_T5_T6_T7_iT8_NS1_7vsmem_tE,"ax",@progbits
	.align	128
        .global         _ZN3cub18CUB_300001_SM_10006detail6select23DeviceSelectSweepKernelINS2_10policy_hubIjNS0_8NullTypeElLb0ELNS0_10SelectImplE2EE10Policy1000EPjPS5_S9_PmNS0_13ScanTileStateIiLb1EEE11IsProducingS5_iNS2_19streaming_context_tIlLb1EEELS6_2EEEvT0_T1_T2_T3_T4_T5_T6_T7_iT8_NS1_7vsmem_tE
        .type           _ZN3cub18CUB_300001_SM_10006detail6select23DeviceSelectSweepKernelINS2_10policy_hubIjNS0_8NullTypeElLb0ELNS0_10SelectImplE2EE10Policy1000EPjPS5_S9_PmNS0_13ScanTileStateIiLb1EEE11IsProducingS5_iNS2_19streaming_context_tIlLb1EEELS6_2EEEvT0_T1_T2_T3_T4_T5_T6_T7_iT8_NS1_7vsmem_tE,@function
        .size           _ZN3cub18CUB_300001_SM_10006detail6select23DeviceSelectSweepKernelINS2_10policy_hubIjNS0_8NullTypeElLb0ELNS0_10SelectImplE2EE10Policy1000EPjPS5_S9_PmNS0_13ScanTileStateIiLb1EEE11IsProducingS5_iNS2_19streaming_context_tIlLb1EEELS6_2EEEvT0_T1_T2_T3_T4_T5_T6_T7_iT8_NS1_7vsmem_tE,(.L_x_1260 - _ZN3cub18CUB_300001_SM_10006detail6select23DeviceSelectSweepKernelINS2_10policy_hubIjNS0_8NullTypeElLb0ELNS0_10SelectImplE2EE10Policy1000EPjPS5_S9_PmNS0_13ScanTileStateIiLb1EEE11IsProducingS5_iNS2_19streaming_context_tIlLb1EEELS6_2EEEvT0_T1_T2_T3_T4_T5_T6_T7_iT8_NS1_7vsmem_tE)
        .other          _ZN3cub18CUB_300001_SM_10006detail6select23DeviceSelectSweepKernelINS2_10policy_hubIjNS0_8NullTypeElLb0ELNS0_10SelectImplE2EE10Policy1000EPjPS5_S9_PmNS0_13ScanTileStateIiLb1EEE11IsProducingS5_iNS2_19streaming_context_tIlLb1EEELS6_2EEEvT0_T1_T2_T3_T4_T5_T6_T7_iT8_NS1_7vsmem_tE,@"STO_CUDA_ENTRY STV_DEFAULT"
_ZN3cub18CUB_300001_SM_10006detail6select23DeviceSelectSweepKernelINS2_10policy_hubIjNS0_8NullTypeElLb0ELNS0_10SelectImplE2EE10Policy1000EPjPS5_S9_PmNS0_13ScanTileStateIiLb1EEE11IsProducingS5_iNS2_19streaming_context_tIlLb1EEELS6_2EEEvT0_T1_T2_T3_T4_T5_T6_T7_iT8_NS1_7vsmem_tE:
.text._ZN3cub18CUB_300001_SM_10006detail6select23DeviceSelectSweepKernelINS2_10policy_hubIjNS0_8NullTypeElLb0ELNS0_10SelectImplE2EE10Policy1000EPjPS5_S9_PmNS0_13ScanTileStateIiLb1EEE11IsProducingS5_iNS2_19streaming_context_tIlLb1EEELS6_2EEEvT0_T1_T2_T3_T4_T5_T6_T7_iT8_NS1_7vsmem_tE:
[----:B------:R-:W-:Y:S08]  /*0000*/  LDC R1, c[0x0][0x37c] ;  /* 0x0000df00ff017b82 */ /* 0x000ff00000000800 */
[----:B------:R-:W-:Y:S01]  /*0010*/  S2UR UR4, SR_CTAID.X ;  /* 0x00000000000479c3 */ /* 0x000fe20000002500 */
[----:B------:R-:W0:Y:S01]  /*0020*/  LDCU UR5, c[0x0][0x374] ;  /* 0x00006e80ff0577ac */ /* 0x000e220008000800 */
[----:B------:R-:W1:Y:S06]  /*0030*/  LDCU UR9, c[0x0][0x3c0] ;  /* 0x00007800ff0977ac */ /* 0x000e6c0008000800 */
[----:B------:R-:W0:Y:S01]  /*0040*/  S2UR UR8, SR_CTAID.Y ;  /* 0x00000000000879c3 */ /* 0x000e220000002600 */
[----:B------:R-:W2:Y:S01]  /*0050*/  LDCU.64 UR10, c[0x0][0x358] ;  /* 0x00006b00ff0a77ac */ /* 0x000ea20008000a00 */
[----:B------:R-:W3:Y:S01]  /*0060*/  LDCU.64 UR6, c[0x0][0x3b0] ;  /* 0x00007600ff0677ac */ /* 0x000ee20008000a00 */
[----:B0-----:R-:W-:-:S02]  /*0070*/  UIMAD UR4, UR4, UR5, UR8 ;  /* 0x00000005040472a4 */ /* 0x001fc4000f8e0208 */
[----:B-1----:R-:W-:Y:S02]  /*0080*/  UIADD3 UR5, UPT, UPT, UR9, -0x1, URZ ;  /* 0xffffffff09057890 */ /* 0x002fe4000fffe0ff */
[----:B------:R-:W-:Y:S02]  /*0090*/  UIMAD UR9, UR4, 0x2d20, URZ ;  /* 0x00002d20040978a4 */ /* 0x000fe4000f8e02ff */
[----:B------:R-:W-:Y:S02]  /*00a0*/  UISETP.GE.AND UP0, UPT, UR4, UR5, UPT ;  /* 0x000000050400728c */ /* 0x000fe4000bf06270 */
[----:B------:R-:W-:Y:S01]  /*00b0*/  IMAD.U32 R51, RZ, RZ, UR4 ;  /* 0x00000004ff337e24 */ /* 0x000fe2000f8e00ff */
[----:B------:R-:W-:-:S06]  /*00c0*/  UMOV UR4, URZ ;  /* 0x000000ff00047c82 */ /* 0x000fcc0008000000 */
[----:B--23--:R-:W-:Y:S05]  /*00d0*/  BRA.U UP0, `(.L_x_421) ;  /* 0x000000dd00507547 */ /* 0x00cfea000b800000 */
[----:B------:R-:W-:Y:S01]  /*00e0*/  ISETP.NE.AND P0, PT, R51, RZ, PT ;  /* 0x000000ff3300720c */ /* 0x000fe20003f05270 */
[----:B------:R-:W0:-:S12]  /*00f0*/  LDCU.64 UR12, c[0x0][0x3b0] ;  /* 0x00007600ff0c77ac */ /* 0x000e180008000a00 */
[----:B------:R-:W-:Y:S05]  /*0100*/  @P0 BRA `(.L_x_422) ;  /* 0x0000006800300947 */ /* 0x000fea0003800000 */
[----:B------:R-:W1:Y:S01]  /*0110*/  S2R R0, SR_TID.X ;  /* 0x0000000000007919 */ /* 0x000e620000002100 */
[----:B------:R-:W2:Y:S01]  /*0120*/  LDC.64 R4, c[0x0][0x3d8] ;  /* 0x0000f600ff047b82 */ /* 0x000ea20000000a00 */
[----:B------:R-:W3:Y:S01]  /*0130*/  LDCU.U8 UR5, c[0x0][0x3c8] ;  /* 0x00007900ff0577ac */ /* 0x000ee20008000000 */
[----:B------:R-:W4:Y:S01]  /*0140*/  LDCU.64 UR14, c[0x0][0x380] ;  /* 0x00007000ff0e77ac */ /* 0x000f220008000a00 */
[----:B---3--:R-:W-:Y:S02]  /*0150*/  ISETP.NE.AND P0, PT, RZ, UR5, PT ;  /* 0x00000005ff007c0c */ /* 0x008fe4000bf05270 */
[C---:B-1----:R-:W-:Y:S02]  /*0160*/  LOP3.LUT R2, R0.reuse, 0x1f, RZ, 0xc0, !PT ;  /* 0x0000001f00027812 */ /* 0x042fe400078ec0ff */
[----:B------:R-:W-:-:S05]  /*0170*/  LOP3.LUT R3, R0, 0x3e0, RZ, 0xc0, !PT ;  /* 0x000003e000037812 */ /* 0x000fca00078ec0ff */
[----:B------:R-:W-:Y:S01]  /*0180*/  IMAD R2, R3, 0x13, R2 ;  /* 0x0000001303027824 */ /* 0x000fe200078e0202 */
[----:B--2---:R-:W-:Y:S02]  /*0190*/  SEL R3, R4, RZ, !P0 ;  /* 0x000000ff04037207 */ /* 0x004fe40004000000 */
[----:B------:R-:W-:Y:S02]  /*01a0*/  SEL R4, R5, RZ, !P0 ;  /* 0x000000ff05047207 */ /* 0x000fe40004000000 */
[----:B------:R-:W-:-:S04]  /*01b0*/  IADD3 R2, P0, P1, R2, UR9, R3 ;  /* 0x0000000902027c10 */ /* 0x000fc8000f91e003 */
[----:B------:R-:W-:Y:S02]  /*01c0*/  IADD3.X R3, PT, PT, RZ, R4, RZ, P0, P1 ;  /* 0x00000004ff037210 */ /* 0x000fe400007e24ff */
[----:B----4-:R-:W-:-:S04]  /*01d0*/  LEA R4, P0, R2, UR14, 0x2 ;  /* 0x0000000e02047c11 */ /* 0x010fc8000f8010ff */
[----:B------:R-:W-:-:S05]  /*01e0*/  LEA.HI.X R5, R2, UR15, R3, 0x2, P0 ;  /* 0x0000000f02057c11 */ /* 0x000fca00080f1403 */
[----:B------:R-:W2:Y:S04]  /*01f0*/  LDG.E R3, desc[UR10][R4.64] ;  /* 0x0000000a04037981 */ /* 0x000ea8000c1e1900 */
[----:B------:R-:W3:Y:S04]  /*0200*/  LDG.E R6, desc[UR10][R4.64+0x80] ;  /* 0x0000800a04067981 */ /* 0x000ee8000c1e1900 */
[----:B------:R-:W4:Y:S04]  /*0210*/  LDG.E R7, desc[UR10][R4.64+0x100] ;  /* 0x0001000a04077981 */ /* 0x000f28000c1e1900 */
[----:B------:R-:W5:Y:S04]  /*0220*/  LDG.E R8, desc[UR10][R4.64+0x180] ;  /* 0x0001800a04087981 */ /* 0x000f68000c1e1900 */
        /* <DEDUP_REMOVED lines=14> */
[----:B------:R-:W5:Y:S01]  /*0310*/  LDG.E R23, desc[UR10][R4.64+0x900] ;  /* 0x0009000a04177981 */ /* 0x000f62000c1e1900 */
[----:B------:R-:W1:Y:S01]  /*0320*/  S2UR UR8, SR_CgaCtaId ;  /* 0x00000000000879c3 */ /* 0x000e620000008800 */
[----:B------:R-:W-:Y:S01]  /*0330*/  SHF.R.U32.HI R2, RZ, 0x5, R0 ;  /* 0x00000005ff027819 */ /* 0x000fe20000011600 */
[----:B------:R-:W-:Y:S01]  /*0340*/  UMOV UR5, 0x400 ;  /* 0x0000040000057882 */ /* 0x000fe20000000000 */
[----:B------:R-:W1:Y:S01]  /*0350*/  S2R R52, SR_LANEID ;  /* 0x0000000000347919 */ /* 0x000e620000000000 */
[----:B0-----:R-:W-:Y:S01]  /*0360*/  UISETP.NE.AND.EX UP0, UPT, UR13, URZ, UPT, !UPT ;  /* 0x000000ff0d00728c */ /* 0x001fe2000bf053f0 */
[----:B------:R-:W-:Y:S01]  /*0370*/  UMOV UR9, 0xffffffff ;  /* 0xffffffff00097882 */ /* 0x000fe20000000000 */
[----:B-1----:R-:W-:-:S03]  /*0380*/  ULEA UR5, UR8, UR5, 0x18 ;  /* 0x0000000508057291 */ /* 0x002fc6000f8ec0ff */
[----:B------:R-:W-:Y:S02]  /*0390*/  UMOV UR8, 0xffffffff ;  /* 0xffffffff00087882 */ /* 0x000fe40000000000 */
[----:B------:R-:W-:Y:S01]  /*03a0*/  UIMAD.WIDE.U32 UR8, UR12, 0x1, UR8 ;  /* 0x000000010c0878a5 */ /* 0x000fe2000f8e0008 */
[----:B------:R-:W-:-:S05]  /*03b0*/  IMAD R24, R2, 0x260, R52 ;  /* 0x0000026002187824 */ /* 0x000fca00078e0234 */
[----:B------:R-:W-:Y:S01]  /*03c0*/  LEA R24, R24, UR5, 0x2 ;  /* 0x0000000518187c11 */ /* 0x000fe2000f8e10ff */
[----:B------:R-:W-:-:S04]  /*03d0*/  UIADD3 UR5, UPT, UPT, UR9, UR13, URZ ;  /* 0x0000000d09057290 */ /* 0x000fc8000fffe0ff */
[----:B------:R-:W-:Y:S01]  /*03e0*/  IMAD R25, R52, 0x48, R24 ;  /* 0x0000004834197824 */ /* 0x000fe200078e0218 */
[----:B--2---:R-:W-:Y:S04]  /*03f0*/  STS [R24], R3 ;  /* 0x0000000318007388 */ /* 0x004fe80000000800 */
[----:B---3--:R-:W-:Y:S04]  /*0400*/  STS [R24+0x80], R6 ;  /* 0x0000800618007388 */ /* 0x008fe80000000800 */
[----:B----4-:R-:W-:Y:S04]  /*0410*/  STS [R24+0x100], R7 ;  /* 0x0001000718007388 */ /* 0x010fe80000000800 */
[----:B-----5:R-:W-:Y:S04]  /*0420*/  STS [R24+0x180], R8 ;  /* 0x0001800818007388 */ /* 0x020fe80000000800 */
        /* <DEDUP_REMOVED lines=16> */
[----:B------:R-:W0:Y:S04]  /*0530*/  LDS R3, [R25] ;  /* 0x0000000019037984 */ /* 0x000e280000000800 */
[----:B------:R1:W2:Y:S04]  /*0540*/  LDS R4, [R25+0x4] ;  /* 0x0000040019047984 */ /* 0x0002a80000000800 */
[----:B------:R1:W3:Y:S04]  /*0550*/  LDS R5, [R25+0x8] ;  /* 0x0000080019057984 */ /* 0x0002e80000000800 */
[----:B------:R1:W4:Y:S04]  /*0560*/  LDS R6, [R25+0xc] ;  /* 0x00000c0019067984 */ /* 0x0003280000000800 */
[----:B------:R1:W1:Y:S04]  /*0570*/  LDS R7, [R25+0x10] ;  /* 0x0000100019077984 */ /* 0x0002680000000800 */
[----:B------:R0:W1:Y:S04]  /*0580*/  LDS R8, [R25+0x14] ;  /* 0x0000140019087984 */ /* 0x0000680000000800 */
[----:B------:R0:W1:Y:S04]  /*0590*/  LDS R9, [R25+0x18] ;  /* 0x0000180019097984 */ /* 0x0000680000000800 */
[----:B------:R0:W1:Y:S04]  /*05a0*/  LDS R10, [R25+0x1c] ;  /* 0x00001c00190a7984 */ /* 0x0000680000000800 */
[----:B------:R0:W1:Y:S04]  /*05b0*/  LDS R11, [R25+0x20] ;  /* 0x00002000190b7984 */ /* 0x0000680000000800 */
[----:B------:R1:W1:Y:S04]  /*05c0*/  LDS R12, [R25+0x24] ;  /* 0x00002400190c7984 */ /* 0x0002680000000800 */
[----:B------:R1:W1:Y:S01]  /*05d0*/  LDS R13, [R25+0x28] ;  /* 0x00002800190d7984 */ /* 0x0002620000000800 */
[----:B0-----:R-:W-:-:S03]  /*05e0*/  VIADD R29, R3, 0x1 ;  /* 0x00000001031d7836 */ /* 0x001fc60000000000 */
[----:B------:R0:W0:Y:S04]  /*05f0*/  LDS R14, [R25+0x2c] ;  /* 0x00002c00190e7984 */ /* 0x0000280000000800 */
[----:B------:R0:W0:Y:S04]  /*0600*/  LDS R15, [R25+0x30] ;  /* 0x00003000190f7984 */ /* 0x0000280000000800 */
[----:B------:R0:W0:Y:S04]  /*0610*/  LDS R16, [R25+0x34] ;  /* 0x0000340019107984 */ /* 0x0000280000000800 */
[----:B------:R0:W0:Y:S04]  /*0620*/  LDS R17, [R25+0x38] ;  /* 0x0000380019117984 */ /* 0x0000280000000800 */
[----:B------:R0:W0:Y:S04]  /*0630*/  LDS R18, [R25+0x3c] ;  /* 0x00003c0019127984 */ /* 0x0000280000000800 */
[----:B------:R0:W0:Y:S04]  /*0640*/  LDS R19, [R25+0x40] ;  /* 0x0000400019137984 */ /* 0x0000280000000800 */
[----:B------:R0:W0:Y:S04]  /*0650*/  LDS R32, [R25+0x44] ;  /* 0x0000440019207984 */ /* 0x0000280000000800 */
[----:B------:R0:W0:Y:S01]  /*0660*/  LDS R33, [R25+0x48] ;  /* 0x0000480019217984 */ /* 0x0000220000000800 */
[----:B--234-:R-:W-:Y:S05]  /*0670*/  BRA.U UP0, `(.L_x_423) ;  /* 0x00000001004c7547 */ /* 0x01cfea000b800000 */
[----:B------:R-:W2:Y:S01]  /*0680*/  I2F.U32.RP R22, UR12 ;  /* 0x0000000c00167d06 */ /* 0x000ea20008209000 */
[----:B------:R-:W-:Y:S01]  /*0690*/  ISETP.NE.U32.AND P1, PT, RZ, UR12, PT ;  /* 0x0000000cff007c0c */ /* 0x000fe2000bf25070 */
[----:B------:R-:W-:-:S06]  /*06a0*/  IMAD.MOV.U32 R27, RZ, RZ, RZ ;  /* 0x000000ffff1b7224 */ /* 0x000fcc00078e00ff */
[----:B--2---:R-:W2:Y:S02]  /*06b0*/  MUFU.RCP R22, R22 ;  /* 0x0000001600167308 */ /* 0x004ea40000001000 */
[----:B--2---:R-:W-:-:S06]  /*06c0*/  VIADD R20, R22, 0xffffffe ;  /* 0x0ffffffe16147836 */ /* 0x004fcc0000000000 */
[----:B------:R2:W3:Y:S02]  /*06d0*/  F2I.FTZ.U32.TRUNC.NTZ R21, R20 ;  /* 0x0000001400157305 */ /* 0x0004e4000021f000 */
[----:B--2---:R-:W-:Y:S02]  /*06e0*/  IMAD.MOV.U32 R20, RZ, RZ, RZ ;  /* 0x000000ffff147224 */ /* 0x004fe400078e00ff */
[----:B---3--:R-:W-:-:S04]  /*06f0*/  IMAD.MOV R23, RZ, RZ, -R21 ;  /* 0x000000ffff177224 */ /* 0x008fc800078e0a15 */
[----:B------:R-:W-:-:S04]  /*0700*/  IMAD R23, R23, UR12, RZ ;  /* 0x0000000c17177c24 */ /* 0x000fc8000f8e02ff */
[----:B------:R-:W-:-:S06]  /*0710*/  IMAD.HI.U32 R24, R21, R23, R20 ;  /* 0x0000001715187227 */ /* 0x000fcc00078e0014 */
[----:B------:R-:W-:-:S04]  /*0720*/  IMAD.HI.U32 R24, R24, R29, RZ ;  /* 0x0000001d18187227 */ /* 0x000fc800078e00ff */
[----:B------:R-:W-:-:S04]  /*0730*/  IMAD.MOV R24, RZ, RZ, -R24 ;  /* 0x000000ffff187224 */ /* 0x000fc800078e0a18 */
[----:B------:R-:W-:-:S05]  /*0740*/  IMAD R26, R24, UR12, R29 ;  /* 0x0000000c181a7c24 */ /* 0x000fca000f8e021d */
[----:B------:R-:W-:-:S13]  /*0750*/  ISETP.GE.U32.AND P0, PT, R26, UR12, PT ;  /* 0x0000000c1a007c0c */ /* 0x000fda000bf06070 */
[----:B------:R-:W-:-:S05]  /*0760*/  @P0 VIADD R26, R26, -UR12 ;  /* 0x8000000c1a1a0c36 */ /* 0x000fca0008000000 */
[----:B------:R-:W-:-:S13]  /*0770*/  ISETP.GE.U32.AND P0, PT, R26, UR12, PT ;  /* 0x0000000c1a007c0c */ /* 0x000fda000bf06070 */
[----:B------:R-:W-:Y:S01]  /*0780*/  @P0 VIADD R26, R26, -UR12 ;  /* 0x8000000c1a1a0c36 */ /* 0x000fe20008000000 */
[----:B------:R-:W-:Y:S01]  /*0790*/  @!P1 LOP3.LUT R26, RZ, UR12, RZ, 0x33, !PT ;  /* 0x0000000cff1a9c12 */ /* 0x000fe2000f8e33ff */
[----:B------:R-:W-:Y:S06]  /*07a0*/  BRA `(.L_x_424) ;  /* 0x0000000000087947 */ /* 0x000fec0003800000 */
.L_x_423:
[----:B------:R-:W-:-:S07]  /*07b0*/  MOV R28, 0x7d0 ;  /* 0x000007d0001c7802 */ /* 0x000fce0000000f00 */
[----:B01----:R-:W-:Y:S05]  /*07c0*/  CALL.REL.NOINC `($__internal_0_$__cuda_sm20_rem_u64) ;  /* 0x000001dc00007944 */ /* 0x003fea0003c00000 */
.L_x_424:
[----:B------:R-:W-:Y:S01]  /*07d0*/  ISETP.NE.U32.AND P0, PT, R3, UR8, PT ;  /* 0x0000000803007c0c */ /* 0x000fe2000bf05070 */
[----:B------:R-:W2:Y:S03]  /*07e0*/  LDCU UR12, c[0x0][0x3b4] ;  /* 0x00007680ff0c77ac */ /* 0x000ea60008000800 */
[----:B------:R-:W-:-:S13]  /*07f0*/  ISETP.NE.AND.EX P0, PT, RZ, UR5, PT, P0 ;  /* 0x00000005ff007c0c */ /* 0x000fda000bf05300 */
[----:B------:R-:W3:Y:S02]  /*0800*/  @P0 LDC.64 R20, c[0x0][0x3a8] ;  /* 0x0000ea00ff140b82 */ /* 0x000ee40000000a00 */
[----:B---3--:R-:W-:-:S04]  /*0810*/  @P0 LEA R20, P1, R26, R20, 0x1 ;  /* 0x000000141a140211 */ /* 0x008fc800078208ff */
[----:B------:R-:W-:-:S05]  /*0820*/  @P0 LEA.HI.X R21, R26, R21, R27, 0x1, P1 ;  /* 0x000000151a150211 */ /* 0x000fca00008f0c1b */
[----:B------:R-:W3:Y:S01]  /*0830*/  @P0 LDG.E.U8 R20, desc[UR10][R20.64+0x1] ;  /* 0x0000010a14140981 */ /* 0x000ee2000c1e1100 */
[----:B--2---:R-:W-:Y:S01]  /*0840*/  ISETP.NE.AND.EX P1, PT, RZ, UR12, PT, !PT ;  /* 0x0000000cff007c0c */ /* 0x004fe2000bf253f0 */
[----:B------:R-:W-:Y:S02]  /*0850*/  IMAD.MOV.U32 R34, RZ, RZ, 0x1 ;  /* 0x00000001ff227424 */ /* 0x000fe400078e00ff */
[----:B------:R-:W-:Y:S01]  /*0860*/  VIADD R29, R4, 0x1 ;  /* 0x00000001041d7836 */ /* 0x000fe20000000000 */
[----:B---3--:R-:W-:-:S09]  /*0870*/  @P0 LOP3.LUT R34, R20, 0x1, RZ, 0xc0, !PT ;  /* 0x0000000114220812 */ /* 0x008fd200078ec0ff */
[----:B------:R-:W-:Y:S05]  /*0880*/  @P1 BRA `(.L_x_425) ;  /* 0x0000000000501947 */ /* 0x000fea0003800000 */
[----:B------:R-:W2:Y:S01]  /*0890*/  LDCU UR12, c[0x0][0x3b0] ;  /* 0x00007600ff0c77ac */ /* 0x000ea20008000800 */
[----:B------:R-:W-:Y:S02]  /*08a0*/  IMAD.MOV.U32 R20, RZ, RZ, RZ ;  /* 0x000000ffff147224 */ /* 0x000fe400078e00ff */
[----:B------:R-:W-:Y:S01]  /*08b0*/  IMAD.MOV.U32 R27, RZ, RZ, RZ ;  /* 0x000000ffff1b7224 */ /* 0x000fe200078e00ff */
[----:B--2---:R-:W2:Y:S01]  /*08c0*/  I2F.U32.RP R22, UR12 ;  /* 0x0000000c00167d06 */ /* 0x004ea20008209000 */
[----:B------:R-:W-:-:S07]  /*08d0*/  ISETP.NE.U32.AND P2, PT, RZ, UR12, PT ;  /* 0x0000000cff007c0c */ /* 0x000fce000bf45070 */
[----:B--2---:R-:W2:Y:S02]  /*08e0*/  MUFU.RCP R22, R22 ;  /* 0x0000001600167308 */ /* 0x004ea40000001000 */
[----:B--2---:R-:W-:-:S06]  /*08f0*/  VIADD R21, R22, 0xffffffe ;  /* 0x0ffffffe16157836 */ /* 0x004fcc0000000000 */
[----:B------:R-:W2:Y:S02]  /*0900*/  F2I.FTZ.U32.TRUNC.NTZ R21, R21 ;  /* 0x0000001500157305 */ /* 0x000ea4000021f000 */
[----:B--2---:R-:W-:-:S04]  /*0910*/  IMAD.MOV R23, RZ, RZ, -R21 ;  /* 0x000000ffff177224 */ /* 0x004fc800078e0a15 */
        /* <DEDUP_REMOVED lines=11> */
.L_x_425:
[----:B------:R-:W-:-:S07]  /*09d0*/  MOV R28, 0x9f0 ;  /* 0x000009f0001c7802 */ /* 0x000fce0000000f00 */
[----:B01----:R-:W-:Y:S05]  /*09e0*/  CALL.REL.NOINC `($__internal_0_$__cuda_sm20_rem_u64) ;  /* 0x000001d800787944 */ /* 0x003fea0003c00000 */
.L_x_426:
[----:B------:R-:W-:Y:S01]  /*09f0*/  ISETP.NE.U32.AND P0, PT, R4, UR8, PT ;  /* 0x0000000804007c0c */ /* 0x000fe2000bf05070 */
[----:B01----:R-:W0:Y:S03]  /*0a00*/  @!P1 LDC R25, c[0x0][0x3b0] ;  /* 0x0000ec00ff199b82 */ /* 0x003e260000000800 */
[----:B------:R-:W-:-:S13]  /*0a10*/  ISETP.NE.AND.EX P0, PT, RZ, UR5, PT, P0 ;  /* 0x00000005ff007c0c */ /* 0x000fda000bf05300 */
[----:B------:R-:W1:Y:S02]  /*0a20*/  @P0 LDC.64 R20, c[0x0][0x3a8] ;  /* 0x0000ea00ff140b82 */ /* 0x000e640000000a00 */
[----:B-1----:R-:W-:-:S04]  /*0a30*/  @P0 LEA R20, P2, R26, R20, 0x1 ;  /* 0x000000141a140211 */ /* 0x002fc800078408ff */
[----:B------:R-:W-:-:S05]  /*0a40*/  @P0 LEA.HI.X R21, R26, R21, R27, 0x1, P2 ;  /* 0x000000151a150211 */ /* 0x000fca00010f0c1b */
[----:B------:R1:W2:Y:S01]  /*0a50*/  @P0 LDG.E.U8 R20, desc[UR10][R20.64+0x1] ;  /* 0x0000010a14140981 */ /* 0x0002a2000c1e1100 */
[----:B0-----:R-:W0:Y:S01]  /*0a60*/  @!P1 I2F.U32.RP R24, R25 ;  /* 0x0000001900189306 */ /* 0x001e220000209000 */
[----:B------:R-:W-:Y:S01]  /*0a70*/  VIADD R29, R5, 0x1 ;  /* 0x00000001051d7836 */ /* 0x000fe20000000000 */
[----:B------:R-:W-:Y:S01]  /*0a80*/  PLOP3.LUT P3, PT, PT, PT, PT, 0x8, 0x80 ;  /* 0x000000000080781c */ /* 0x000fe20003f6e170 */
[----:B------:R-:W-:-:S05]  /*0a90*/  IMAD.MOV.U32 R35, RZ, RZ, 0x1 ;  /* 0x00000001ff237424 */ /* 0x000fca00078e00ff */
[----:B0-----:R-:W0:Y:S02]  /*0aa0*/  @!P1 MUFU.RCP R24, R24 ;  /* 0x0000001800189308 */ /* 0x001e240000001000 */
[----:B0-----:R-:W-:-:S06]  /*0ab0*/  @!P1 VIADD R22, R24, 0xffffffe ;  /* 0x0ffffffe18169836 */ /* 0x001fcc0000000000 */
[----:B------:R0:W3:Y:S02]  /*0ac0*/  @!P1 F2I.FTZ.U32.TRUNC.NTZ R23, R22 ;  /* 0x0000001600179305 */ /* 0x0000e4000021f000 */
[----:B0-----:R-:W-:Y:S02]  /*0ad0*/  @!P1 IMAD.MOV.U32 R22, RZ, RZ, RZ ;  /* 0x000000ffff169224 */ /* 0x001fe400078e00ff */
[----:B---3--:R-:W-:-:S04]  /*0ae0*/  IMAD.MOV R26, RZ, RZ, -R23 ;  /* 0x000000ffff1a7224 */ /* 0x008fc800078e0a17 */
[----:B------:R-:W-:-:S04]  /*0af0*/  @!P1 IMAD R27, R26, R25, RZ ;  /* 0x000000191a1b9224 */ /* 0x000fc800078e02ff */
[----:B------:R-:W-:-:S04]  /*0b00*/  @!P1 IMAD.HI.U32 R26, R23, R27, R22 ;  /* 0x0000001b171a9227 */ /* 0x000fc800078e0016 */
[----:B------:R-:W-:Y:S02]  /*0b10*/  @!P1 IMAD.MOV.U32 R27, RZ, RZ, RZ ;  /* 0x000000ffff1b9224 */ /* 0x000fe400078e00ff */
[----:B-1----:R-:W-:-:S04]  /*0b20*/  @!P1 IMAD.HI.U32 R21, R26, R29, RZ ;  /* 0x0000001d1a159227 */ /* 0x002fc800078e00ff */
[----:B------:R-:W-:-:S04]  /*0b30*/  @!P1 IMAD.MOV R26, RZ, RZ, -R21 ;  /* 0x000000ffff1a9224 */ /* 0x000fc800078e0a15 */
[----:B------:R-:W-:-:S05]  /*0b40*/  @!P1 IMAD R26, R25, R26, R29 ;  /* 0x0000001a191a9224 */ /* 0x000fca00078e021d */
[----:B------:R-:W-:-:S04]  /*0b50*/  @!P1 ISETP.GE.U32.AND P2, PT, R26, R25, PT ;  /* 0x000000191a00920c */ /* 0x000fc80003f46070 */
[----:B------:R-:W-:-:S13]  /*0b60*/  @!P1 PLOP3.LUT P3, PT, P2, PT, PT, 0x80, 0x8 ;  /* 0x000000000008981c */ /* 0x000fda000176f070 */
[----:B------:R-:W-:Y:S01]  /*0b70*/  @P3 IMAD.IADD R26, R26, 0x1, -R25 ;  /* 0x000000011a1a3824 */ /* 0x000fe200078e0a19 */
[----:B------:R-:W-:-:S04]  /*0b80*/  PLOP3.LUT P3, PT, PT, PT, PT, 0x8, 0x80 ;  /* 0x000000000080781c */ /* 0x000fc80003f6e170 */
[----:B------:R-:W-:-:S04]  /*0b90*/  @!P1 ISETP.GE.U32.AND P2, PT, R26, R25, PT ;  /* 0x000000191a00920c */ /* 0x000fc80003f46070 */
[----:B------:R-:W-:Y:S02]  /*0ba0*/  @!P1 PLOP3.LUT P3, PT, P2, PT, PT, 0x80, 0x8 ;  /* 0x000000000008981c */ /* 0x000fe4000176f070 */
[----:B------:R-:W-:-:S11]  /*0bb0*/  ISETP.NE.U32.OR P2, PT, R25, RZ, P1 ;  /* 0x000000ff1900720c */ /* 0x000fd60000f45470 */
[----:B------:R-:W-:Y:S02]  /*0bc0*/  @P3 IMAD.IADD R26, R26, 0x1, -R25 ;  /* 0x000000011a1a3824 */ /* 0x000fe400078e0a19 */
[----:B------:R-:W-:Y:S02]  /*0bd0*/  @!P2 LOP3.LUT R26, RZ, R25, RZ, 0x33, !PT ;  /* 0x00000019ff1aa212 */ /* 0x000fe400078e33ff */
[----:B--2---:R-:W-:Y:S01]  /*0be0*/  @P0 LOP3.LUT R35, R20, 0x1, RZ, 0xc0, !PT ;  /* 0x0000000114230812 */ /* 0x004fe200078ec0ff */
[----:B------:R-:W-:Y:S06]  /*0bf0*/  @!P1 BRA `(.L_x_427) ;  /* 0x0000000000089947 */ /* 0x000fec0003800000 */
[----:B------:R-:W-:-:S07]  /*0c00*/  MOV R28, 0xc20 ;  /* 0x00000c20001c7802 */ /* 0x000fce0000000f00 */
[----:B------:R-:W-:Y:S05]  /*0c10*/  CALL.REL.NOINC `($__internal_0_$__cuda_sm20_rem_u64) ;  /* 0x000001d400ec7944 */ /* 0x000fea0003c00000 */
.L_x_427:
[----:B------:R-:W-:Y:S01]  /*0c20*/  ISETP.NE.U32.AND P0, PT, R5, UR8, PT ;  /* 0x0000000805007c0c */ /* 0x000fe2000bf05070 */
[----:B------:R-:W0:Y:S03]  /*0c30*/  @!P1 LDC R25, c[0x0][0x3b0] ;  /* 0x0000ec00ff199b82 */ /* 0x000e260000000800 */
        /* <DEDUP_REMOVED lines=33> */
.L_x_428:
        /* <DEDUP_REMOVED lines=35> */
.L_x_429:
        /* <DEDUP_REMOVED lines=35> */
.L_x_430:
        /* <DEDUP_REMOVED lines=35> */
.L_x_431:
        /* <DEDUP_REMOVED lines=35> */
.L_x_432:
        /* <DEDUP_REMOVED lines=35> */
.L_x_433:
[----:B------:R-:W-:Y:S01]  /*1940*/  ISETP.NE.U32.AND P0, PT, R11, UR8, PT ;  /* 0x000000080b007c0c */ /* 0x000fe2000bf05070 */
[----:B------:R-:W0:Y:S03]  /*1950*/  LDCU UR12, c[0x0][0x3b4] ;  /* 0x00007680ff0c77ac */ /* 0x000e260008000800 */
[----:B------:R-:W-:-:S13]  /*1960*/  ISETP.NE.AND.EX P0, PT, RZ, UR5, PT, P0 ;  /* 0x00000005ff007c0c */ /* 0x000fda000bf05300 */
[----:B------:R-:W1:Y:S02]  /*1970*/  @P0 LDC.64 R20, c[0x0][0x3a8] ;  /* 0x0000ea00ff140b82 */ /* 0x000e640000000a00 */
[----:B-1----:R-:W-:-:S04]  /*1980*/  @P0 LEA R20, P1, R26, R20, 0x1 ;  /* 0x000000141a140211 */ /* 0x002fc800078208ff */
[----:B------:R-:W-:-:S05]  /*1990*/  @P0 LEA.HI.X R21, R26, R21, R27, 0x1, P1 ;  /* 0x000000151a150211 */ /* 0x000fca00008f0c1b */
[----:B------:R-:W2:Y:S01]  /*19a0*/  @P0 LDG.E.U8 R20, desc[UR10][R20.64+0x1] ;  /* 0x0000010a14140981 */ /* 0x000ea2000c1e1100 */
[----:B0-----:R-:W-:Y:S01]  /*19b0*/  UISETP.NE.U32.AND UP0, UPT, UR12, URZ, UPT ;  /* 0x000000ff0c00728c */ /* 0x001fe2000bf05070 */
[----:B------:R-:W-:Y:S02]  /*19c0*/  IMAD.MOV.U32 R42, RZ, RZ, 0x1 ;  /* 0x00000001ff2a7424 */ /* 0x000fe400078e00ff */
[----:B------:R-:W-:Y:S01]  /*19d0*/  VIADD R29, R12, 0x1 ;  /* 0x000000010c1d7836 */ /* 0x000fe20000000000 */
[----:B--2---:R-:W-:-:S05]  /*19e0*/  @P0 LOP3.LUT R42, R20, 0x1, RZ, 0xc0, !PT ;  /* 0x00000001142a0812 */ /* 0x004fca00078ec0ff */
[----:B------:R-:W-:Y:S05]  /*19f0*/  BRA.U UP0, `(.L_x_434) ;  /* 0x0000000100507547 */ /* 0x000fea000b800000 */
[----:B------:R-:W0:Y:S01]  /*1a00*/  LDCU UR12, c[0x0][0x3b0] ;  /* 0x00007600ff0c77ac */ /* 0x000e220008000800 */
[----:B------:R-:W-:Y:S02]  /*1a10*/  IMAD.MOV.U32 R20, RZ, RZ, RZ ;  /* 0x000000ffff147224 */ /* 0x000fe400078e00ff */
[----:B------:R-:W-:Y:S01]  /*1a20*/  IMAD.MOV.U32 R27, RZ, RZ, RZ ;  /* 0x000000ffff1b7224 */ /* 0x000fe200078e00ff */
[----:B0-----:R-:W0:Y:S01]  /*1a30*/  I2F.U32.RP R22, UR12 ;  /* 0x0000000c00167d06 */ /* 0x001e220008209000 */
[----:B------:R-:W-:-:S07]  /*1a40*/  ISETP.NE.U32.AND P1, PT, RZ, UR12, PT ;  /* 0x0000000cff007c0c */ /* 0x000fce000bf25070 */
[----:B0-----:R-:W0:Y:S02]  /*1a50*/  MUFU.RCP R22, R22 ;  /* 0x0000001600167308 */ /* 0x001e240000001000 */
[----:B0-----:R-:W-:-:S06]  /*1a60*/  VIADD R21, R22, 0xffffffe ;  /* 0x0ffffffe16157836 */ /* 0x001fcc0000000000 */
[----:B------:R-:W0:Y:S02]  /*1a70*/  F2I.FTZ.U32.TRUNC.NTZ R21, R21 ;  /* 0x0000001500157305 */ /* 0x000e24000021f000 */
[----:B0-----:R-:W-:-:S04]  /*1a80*/  IMAD.MOV R23, RZ, RZ, -R21 ;  /* 0x000000ffff177224 */ /* 0x001fc800078e0a15 */
        /* <DEDUP_REMOVED lines=11> */
.L_x_434:
[----:B------:R-:W-:-:S07]  /*1b40*/  MOV R28, 0x1b60 ;  /* 0x00001b60001c7802 */ /* 0x000fce0000000f00 */
[----:B------:R-:W-:Y:S05]  /*1b50*/  CALL.REL.NOINC `($__internal_0_$__cuda_sm20_rem_u64) ;  /* 0x000001c8001c7944 */ /* 0x000fea0003c00000 */
.L_x_435:
        /* <DEDUP_REMOVED lines=32> */
.L_x_436:
[----:B------:R-:W-:-:S07]  /*1d60*/  MOV R28, 0x1d80 ;  /* 0x00001d80001c7802 */ /* 0x000fce0000000f00 */
[----:B------:R-:W-:Y:S05]  /*1d70*/  CALL.REL.NOINC `($__internal_0_$__cuda_sm20_rem_u64) ;  /* 0x000001c400947944 */ /* 0x000fea0003c00000 */
.L_x_437:
        /* <DEDUP_REMOVED lines=32> */
.L_x_438:
[----:B------:R-:W-:-:S07]  /*1f80*/  MOV R28, 0x1fa0 ;  /* 0x00001fa0001c7802 */ /* 0x000fce0000000f00 */
[----:B------:R-:W-:Y:S05]  /*1f90*/  CALL.REL.NOINC `($__internal_0_$__cuda_sm20_rem_u64) ;  /* 0x000001c4000c7944 */ /* 0x000fea0003c00000 */
.L_x_439:
        /* <DEDUP_REMOVED lines=32> */
.L_x_440:
[----:B------:R-:W-:-:S07]  /*21a0*/  MOV R28, 0x21c0 ;  /* 0x000021c0001c7802 */ /* 0x000fce0000000f00 */
[----:B------:R-:W-:Y:S05]  /*21b0*/  CALL.REL.NOINC `($__internal_0_$__cuda_sm20_rem_u64) ;  /* 0x000001c000847944 */ /* 0x000fea0003c00000 */
.L_x_441:
        /* <DEDUP_REMOVED lines=32> */
.L_x_442:
[----:B------:R-:W-:-:S07]  /*23c0*/  MOV R28, 0x23e0 ;  /* 0x000023e0001c7802 */ /* 0x000fce0000000f00 */
[----:B------:R-:W-:Y:S05]  /*23d0*/  CALL.REL.NOINC `($__internal_0_$__cuda_sm20_rem_u64) ;  /* 0x000001bc00fc7944 */ /* 0x000fea0003c00000 */
.L_x_443:
        /* <DEDUP_REMOVED lines=32> */
.L_x_444:
[----:B------:R-:W-:-:S07]  /*25e0*/  MOV R28, 0x2600 ;  /* 0x00002600001c7802 */ /* 0x000fce0000000f00 */
[----:B------:R-:W-:Y:S05]  /*25f0*/  CALL.REL.NOINC `($__internal_0_$__cuda_sm20_rem_u64) ;  /* 0x000001bc00747944 */ /* 0x000fea0003c00000 */
.L_x_445:
        /* <DEDUP_REMOVED lines=32> */
.L_x_446:
[----:B------:R-:W-:-:S07]  /*2800*/  MOV R28, 0x2820 ;  /* 0x00002820001c7802 */ /* 0x000fce0000000f00 */
[----:B------:R-:W-:Y:S05]  /*2810*/  CALL.REL.NOINC `($__internal_0_$__cuda_sm20_rem_u64) ;  /* 0x000001b800ec7944 */ /* 0x000fea0003c00000 */
.L_x_447:
        /* <DEDUP_REMOVED lines=32> */
.L_x_448:
[----:B------:R-:W-:-:S07]  /*2a20*/  MOV R28, 0x2a40 ;  /* 0x00002a40001c7802 */ /* 0x000fce0000000f00 */
[----:B------:R-:W-:Y:S05]  /*2a30*/  CALL.REL.NOINC `($__internal_0_$__cuda_sm20_rem_u64) ;  /* 0x000001b800647944 */ /* 0x000fea0003c00000 */
.L_x_449:
        /* <DEDUP_REMOVED lines=32> */
.L_x_450:
[----:B------:R-:W-:-:S07]  /*2c40*/  MOV R28, 0x2c60 ;  /* 0x00002c60001c7802 */ /* 0x000fce0000000f00 */
[----:B------:R-:W-:Y:S05]  /*2c50*/  CALL.REL.NOINC `($__internal_0_$__cuda_sm20_rem_u64) ;  /* 0x000001b400dc7944 */ /* 0x000fea0003c00000 */
.L_x_451:
        /* <DEDUP_REMOVED lines=32> */
.L_x_452:
[----:B------:R-:W-:-:S07]  /*2e60*/  MOV R28, 0x2e80 ;  /* 0x00002e80001c7802 */ /* 0x000fce0000000f00 */
[----:B------:R-:W-:Y:S05]  /*2e70*/  CALL.REL.NOINC `($__internal_0_$__cuda_sm20_rem_u64) ;  /* 0x000001b400547944 */ /* 0x000fea0003c00000 */
.L_x_453:
[----:B------:R-:W-:-:S04]  /*2e80*/  ISETP.NE.U32.AND P0, PT, R33, UR8, PT ;  /* 0x0000000821007c0c */ /* 0x000fc8000bf05070 */
[----:B------:R-:W-:-:S13]  /*2e90*/  ISETP.NE.AND.EX P0, PT, RZ, UR5, PT, P0 ;  /* 0x00000005ff007c0c */ /* 0x000fda000bf05300 */
[----:B------:R-:W0:Y:S02]  /*2ea0*/  @P0 LDC.64 R20, c[0x0][0x3a8] ;  /* 0x0000ea00ff140b82 */ /* 0x000e240000000a00 */
[----:B0-----:R-:W-:-:S04]  /*2eb0*/  @P0 LEA R20, P1, R26, R20, 0x1 ;  /* 0x000000141a140211 */ /* 0x001fc800078208ff */
[----:B------:R-:W-:-:S05]  /*2ec0*/  @P0 LEA.HI.X R21, R26, R21, R27, 0x1, P1 ;  /* 0x000000151a150211 */ /* 0x000fca00008f0c1b */
[----:B------:R-:W2:Y:S01]  /*2ed0*/  @P0 LDG.E.U8 R20, desc[UR10][R20.64+0x1] ;  /* 0x0000010a14140981 */ /* 0x000ea2000c1e1100 */
[----:B------:R-:W-:Y:S01]  /*2ee0*/  IMAD.IADD R65, R35, 0x1, R34 ;  /* 0x0000000123417824 */ /* 0x000fe200078e0222 */
[----:B------:R-:W0:Y:S01]  /*2ef0*/  S2UR UR5, SR_CgaCtaId ;  /* 0x00000000000579c3 */ /* 0x000e220000008800 */
[----:B------:R-:W-:Y:S01]  /*2f00*/  IMAD.MOV.U32 R70, RZ, RZ, 0x1 ;  /* 0x00000001ff467424 */ /* 0x000fe200078e00ff */
[C---:B------:R-:W-:Y:S01]  /*2f10*/  ISETP.NE.AND P1, PT, R52.reuse, 0x1f, PT ;  /* 0x0000001f3400780c */ /* 0x040fe20003f25270 */
[----:B------:R-:W-:Y:S01]  /*2f20*/  IMAD.IADD R64, R65, 0x1, R36 ;  /* 0x0000000141407824 */ /* 0x000fe200078e0224 */
[----:B------:R-:W-:Y:S01]  /*2f30*/  UMOV UR4, 0x400 ;  /* 0x0000040000047882 */ /* 0x000fe20000000000 */
[----:B------:R-:W-:Y:S01]  /*2f40*/  ISETP.NE.AND P2, PT, R52, RZ, PT ;  /* 0x000000ff3400720c */ /* 0x000fe20003f45270 */
[----:B------:R-:W-:Y:S01]  /*2f50*/  BSSY.RECONVERGENT B0, `(.L_x_454) ;  /* 0x0000118000007945 */ /* 0x000fe20003800200 */
[----:B------:R-:W-:Y:S01]  /*2f60*/  IMAD.IADD R69, R64, 0x1, R37 ;  /* 0x0000000140457824 */ /* 0x000fe200078e0225 */
[----:B------:R-:W-:Y:S01]  /*2f70*/  BAR.SYNC.DEFER_BLOCKING 0x0 ;  /* 0x0000000000007b1d */ /* 0x000fe20000010000 */
[----:B------:R-:W-:-:S02]  /*2f80*/  ISETP.NE.AND P3, PT, R36, RZ, PT ;  /* 0x000000ff2400720c */ /* 0x000fc40003f65270 */
[----:B------:R-:W-:Y:S01]  /*2f90*/  IMAD.IADD R66, R69, 0x1, R38 ;  /* 0x0000000145427824 */ /* 0x000fe200078e0226 */
[----:B------:R-:W-:Y:S02]  /*2fa0*/  ISETP.NE.AND P4, PT, R40, RZ, PT ;  /* 0x000000ff2800720c */ /* 0x000fe40003f85270 */
[----:B------:R-:W-:Y:S01]  /*2fb0*/  ISETP.NE.AND P5, PT, R44, RZ, PT ;  /* 0x000000ff2c00720c */ /* 0x000fe20003fa5270 */
[----:B------:R-:W-:-:S04]  /*2fc0*/  IMAD.IADD R67, R66, 0x1, R39 ;  /* 0x0000000142437824 */ /* 0x000fc800078e0227 */
[----:B------:R-:W-:-:S04]  /*2fd0*/  IMAD.IADD R68, R67, 0x1, R40 ;  /* 0x0000000143447824 */ /* 0x000fc800078e0228 */
[----:B------:R-:W-:Y:S01]  /*2fe0*/  IMAD.IADD R63, R68, 0x1, R41 ;  /* 0x00000001443f7824 */ /* 0x000fe200078e0229 */
[----:B0-----:R-:W-:Y:S01]  /*2ff0*/  ULEA UR4, UR5, UR4, 0x18 ;  /* 0x0000000405047291 */ /* 0x001fe2000f8ec0ff */
[----:B------:R-:W0:Y:S02]  /*3000*/  LDCU.U8 UR5, c[0x0][0x3c8] ;  /* 0x00007900ff0577ac */ /* 0x000e240008000000 */
[----:B------:R-:W-:-:S03]  /*3010*/  IMAD.IADD R62, R63, 0x1, R42 ;  /* 0x000000013f3e7824 */ /* 0x000fc600078e022a */
[----:B------:R-:W-:Y:S01]  /*3020*/  @!P1 LEA R73, R2, UR4, 0x2 ;  /* 0x0000000402499c11 */ /* 0x000fe2000f8e10ff */
[----:B------:R-:W-:-:S04]  /*3030*/  IMAD.IADD R61, R62, 0x1, R43 ;  /* 0x000000013e3d7824 */ /* 0x000fc800078e022b */
[----:B------:R-:W-:-:S04]  /*3040*/  IMAD.IADD R60, R61, 0x1, R44 ;  /* 0x000000013d3c7824 */ /* 0x000fc800078e022c */
[----:B------:R-:W-:-:S04]  /*3050*/  IMAD.IADD R59, R60, 0x1, R45 ;  /* 0x000000013c3b7824 */ /* 0x000fc800078e022d */
[----:B------:R-:W-:-:S04]  /*3060*/  IMAD.IADD R58, R59, 0x1, R46 ;  /* 0x000000013b3a7824 */ /* 0x000fc800078e022e */
[----:B------:R-:W-:-:S04]  /*3070*/  IMAD.IADD R57, R58, 0x1, R47 ;  /* 0x000000013a397824 */ /* 0x000fc800078e022f */
[----:B------:R-:W-:-:S04]  /*3080*/  IMAD.IADD R56, R57, 0x1, R48 ;  /* 0x0000000139387824 */ /* 0x000fc800078e0230 */
[----:B------:R-:W-:-:S04]  /*3090*/  IMAD.IADD R55, R56, 0x1, R49 ;  /* 0x0000000138377824 */ /* 0x000fc800078e0231 */
[----:B------:R-:W-:-:S04]  /*30a0*/  IMAD.IADD R54, R55, 0x1, R50 ;  /* 0x0000000137367824 */ /* 0x000fc800078e0232 */
[----:B------:R-:W-:Y:S01]  /*30b0*/  IMAD.IADD R53, R54, 0x1, R51 ;  /* 0x0000000136357824 */ /* 0x000fe200078e0233 */
[----:B--2---:R-:W-:-:S05]  /*30c0*/  @P0 LOP3.LUT R70, R20, 0x1, RZ, 0xc0, !PT ;  /* 0x0000000114460812 */ /* 0x004fca00078ec0ff */
[----:B------:R-:W-:-:S05]  /*30d0*/  IMAD.IADD R71, R53, 0x1, R70 ;  /* 0x0000000135477824 */ /* 0x000fca00078e0246 */
[----:B------:R-:W1:Y:S02]  /*30e0*/  SHFL.UP P0, R20, R71, 0x1, RZ ;  /* 0x0420000047147989 */ /* 0x000e6400000000ff */
[----:B-1----:R-:W-:-:S05]  /*30f0*/  @P0 IMAD.IADD R20, R71, 0x1, R20 ;  /* 0x0000000147140824 */ /* 0x002fca00078e0214 */
[----:B------:R-:W1:Y:S02]  /*3100*/  SHFL.UP P0, R21, R20, 0x2, RZ ;  /* 0x0440000014157989 */ /* 0x000e6400000000ff */
[----:B-1----:R-:W-:-:S05]  /*3110*/  @P0 IMAD.IADD R21, R20, 0x1, R21 ;  /* 0x0000000114150824 */ /* 0x002fca00078e0215 */
[----:B------:R-:W1:Y:S02]  /*3120*/  SHFL.UP P0, R22, R21, 0x4, RZ ;  /* 0x0480000015167989 */ /* 0x000e6400000000ff */
[----:B-1----:R-:W-:-:S05]  /*3130*/  @P0 IMAD.IADD R22, R21, 0x1, R22 ;  /* 0x0000000115160824 */ /* 0x002fca00078e0216 */
[----:B------:R-:W1:Y:S02]  /*3140*/  SHFL.UP P0, R25, R22, 0x8, RZ ;  /* 0x0500000016197989 */ /* 0x000e6400000000ff */
[----:B-1----:R-:W-:-:S05]  /*3150*/  @P0 IMAD.IADD R25, R22, 0x1, R25 ;  /* 0x0000000116190824 */ /* 0x002fca00078e0219 */
[----:B------:R-:W1:Y:S02]  /*3160*/  SHFL.UP P0, R72, R25, 0x10, RZ ;  /* 0x0600000019487989 */ /* 0x000e6400000000ff */
[----:B-1----:R-:W-:Y:S01]  /*3170*/  @P0 IMAD.IADD R72, R25, 0x1, R72 ;  /* 0x0000000119480824 */ /* 0x002fe200078e0248 */
[----:B------:R-:W-:-:S03]  /*3180*/  ISETP.NE.AND P0, PT, R2, 0x2, PT ;  /* 0x000000020200780c */ /* 0x000fc60003f05270 */
[----:B------:R-:W-:Y:S01]  /*3190*/  IMAD.IADD R71, R72, 0x1, -R71 ;  /* 0x0000000148477824 */ /* 0x000fe200078e0a47 */
[----:B------:R-:W-:Y:S01]  /*31a0*/  @!P1 STS [R73], R72 ;  /* 0x0000004849009388 */ /* 0x000fe20000000800 */
[----:B------:R-:W-:Y:S01]  /*31b0*/  BAR.SYNC.DEFER_BLOCKING 0x0 ;  /* 0x0000000000007b1d */ /* 0x000fe20000010000 */
[----:B------:R-:W-:-:S05]  /*31c0*/  ISETP.NE.AND P1, PT, R2, 0x11, PT ;  /* 0x000000110200780c */ /* 0x000fca0003f25270 */
[----:B------:R-:W1:Y:S04]  /*31d0*/  LDS.128 R28, [UR4] ;  /* 0x00000004ff1c7984 */ /* 0x000e680008000c00 */
[----:B------:R-:W2:Y:S04]  /*31e0*/  LDS.128 R20, [UR4+0x10] ;  /* 0x00001004ff147984 */ /* 0x000ea80008000c00 */
[----:B------:R-:W3:Y:S01]  /*31f0*/  LDS.128 R24, [UR4+0x20] ;  /* 0x00002004ff187984 */ /* 0x000ee20008000c00 */
[----:B-1----:R-:W-:-:S04]  /*3200*/  IMAD.IADD R29, R28, 0x1, R29 ;  /* 0x000000011c1d7824 */ /* 0x002fc800078e021d */
[----:B------:R-:W-:Y:S01]  /*3210*/  IMAD.IADD R30, R30, 0x1, R29 ;  /* 0x000000011e1e7824 */ /* 0x000fe200078e021d */
[----:B------:R-:W-:Y:S02]  /*3220*/  SEL R28, R29, R28, !P0 ;  /* 0x0000001c1d1c7207 */ /* 0x000fe40004000000 */
[----:B------:R-:W-:Y:S01]  /*3230*/  ISETP.NE.AND P0, PT, R2, 0x3, PT ;  /* 0x000000030200780c */ /* 0x000fe20003f05270 */
[----:B------:R-:W-:-:S03]  /*3240*/  IMAD.IADD R31, R31, 0x1, R30 ;  /* 0x000000011f1f7824 */ /* 0x000fc600078e021e */
[----:B------:R-:W-:Y:S01]  /*3250*/  SEL R28, R30, R28, !P0 ;  /* 0x0000001c1e1c7207 */ /* 0x000fe20004000000 */
[----:B--2---:R-:W-:Y:S01]  /*3260*/  IMAD.IADD R20, R31, 0x1, R20 ;  /* 0x000000011f147824 */ /* 0x004fe200078e0214 */
[----:B------:R-:W-:-:S03]  /*3270*/  ISETP.NE.AND P0, PT, R2, 0x4, PT ;  /* 0x000000040200780c */ /* 0x000fc60003f05270 */
[----:B------:R-:W-:Y:S01]  /*3280*/  IMAD.IADD R21, R21, 0x1, R20 ;  /* 0x0000000115157824 */ /* 0x000fe200078e0214 */
[----:B------:R-:W-:Y:S02]  /*3290*/  SEL R28, R31, R28, !P0 ;  /* 0x0000001c1f1c7207 */ /* 0x000fe40004000000 */
[----:B------:R-:W-:Y:S01]  /*32a0*/  ISETP.NE.AND P0, PT, R2, 0x5, PT ;  /* 0x000000050200780c */ /* 0x000fe20003f05270 */
[----:B------:R-:W-:-:S03]  /*32b0*/  IMAD.IADD R22, R22, 0x1, R21 ;  /* 0x0000000116167824 */ /* 0x000fc600078e0215 */
[----:B------:R-:W-:Y:S01]  /*32c0*/  SEL R73, R20, R28, !P0 ;  /* 0x0000001c14497207 */ /* 0x000fe20004000000 */
[----:B------:R-:W-:Y:S01]  /*32d0*/  IMAD.IADD R23, R23, 0x1, R22 ;  /* 0x0000000117177824 */ /* 0x000fe200078e0216 */
[----:B------:R-:W1:Y:S01]  /*32e0*/  LDS.128 R28, [UR4+0x30] ;  /* 0x00003004ff1c7984 */ /* 0x000e620008000c00 */
[C---:B------:R-:W-:Y:S02]  /*32f0*/  ISETP.NE.AND P0, PT, R2.reuse, 0x6, PT ;  /* 0x000000060200780c */ /* 0x040fe40003f05270 */
[----:B---3--:R-:W-:Y:S02]  /*3300*/  IMAD.IADD R24, R23, 0x1, R24 ;  /* 0x0000000117187824 */ /* 0x008fe400078e0218 */
[----:B------:R-:W-:Y:S02]  /*3310*/  SEL R73, R21, R73, !P0 ;  /* 0x0000004915497207 */ /* 0x000fe40004000000 */
[----:B------:R-:W-:Y:S01]  /*3320*/  ISETP.NE.AND P0, PT, R2, 0x7, PT ;  /* 0x000000070200780c */ /* 0x000fe20003f05270 */
[----:B------:R-:W-:-:S03]  /*3330*/  IMAD.IADD R25, R25, 0x1, R24 ;  /* 0x0000000119197824 */ /* 0x000fc600078e0218 */
[----:B------:R-:W-:Y:S01]  /*3340*/  SEL R73, R22, R73, !P0 ;  /* 0x0000004916497207 */ /* 0x000fe20004000000 */
[----:B------:R-:W-:Y:S01]  /*3350*/  IMAD.IADD R26, R26, 0x1, R25 ;  /* 0x000000011a1a7824 */ /* 0x000fe200078e0219 */
[----:B------:R-:W-:-:S03]  /*3360*/  ISETP.NE.AND P0, PT, R2, 0x8, PT ;  /* 0x000000080200780c */ /* 0x000fc60003f05270 */
[----:B------:R-:W-:Y:S01]  /*3370*/  IMAD.IADD R27, R27, 0x1, R26 ;  /* 0x000000011b1b7824 */ /* 0x000fe200078e021a */
[----:B------:R-:W-:Y:S02]  /*3380*/  SEL R73, R23, R73, !P0 ;  /* 0x0000004917497207 */ /* 0x000fe40004000000 */
[----:B------:R-:W2:Y:S01]  /*3390*/  LDS.128 R20, [UR4+0x40] ;  /* 0x00004004ff147984 */ /* 0x000ea20008000c00 */
[----:B------:R-:W-:-:S04]  /*33a0*/  ISETP.NE.AND P0, PT, R2, 0x9, PT ;  /* 0x000000090200780c */ /* 0x000fc80003f05270 */
[----:B------:R-:W-:Y:S02]  /*33b0*/  SEL R73, R24, R73, !P0 ;  /* 0x0000004918497207 */ /* 0x000fe40004000000 */
[----:B------:R-:W-:-:S04]  /*33c0*/  ISETP.NE.AND P0, PT, R2, 0xa, PT ;  /* 0x0000000a0200780c */ /* 0x000fc80003f05270 */
[----:B------:R-:W-:Y:S02]  /*33d0*/  SEL R73, R25, R73, !P0 ;  /* 0x0000004919497207 */ /* 0x000fe40004000000 */
[----:B------:R-:W-:-:S04]  /*33e0*/  ISETP.NE.AND P0, PT, R2, 0xb, PT ;  /* 0x0000000b0200780c */ /* 0x000fc80003f05270 */
[----:B------:R-:W-:Y:S02]  /*33f0*/  SEL R73, R26, R73, !P0 ;  /* 0x000000491a497207 */ /* 0x000fe40004000000 */
[----:B------:R-:W-:Y:S01]  /*3400*/  ISETP.NE.AND P0, PT, R2, 0xc, PT ;  /* 0x0000000c0200780c */ /* 0x000fe20003f05270 */
[----:B-1----:R-:W-:-:S03]  /*3410*/  IMAD.IADD R28, R27, 0x1, R28 ;  /* 0x000000011b1c7824 */ /* 0x002fc600078e021c */
        /* <DEDUP_REMOVED lines=8> */
[----:B------:R-:W-:Y:S01]  /*34a0*/  ISETP.NE.AND P0, PT, R2, 0xf, PT ;  /* 0x0000000f0200780c */ /* 0x000fe20003f05270 */
[----:B--2---:R-:W-:-:S03]  /*34b0*/  IMAD.IADD R20, R31, 0x1, R20 ;  /* 0x000000011f147824 */ /* 0x004fc600078e0214 */
[----:B------:R-:W-:Y:S02]  /*34c0*/  SEL R73, R30, R73, !P0 ;  /* 0x000000491e497207 */ /* 0x000fe40004000000 */
[----:B------:R-:W-:Y:S01]  /*34d0*/  ISETP.NE.AND P0, PT, R2, 0x10, PT ;  /* 0x000000100200780c */ /* 0x000fe20003f05270 */
[----:B------:R-:W-:-:S03]  /*34e0*/  IMAD.IADD R21, R21, 0x1, R20 ;  /* 0x0000000115157824 */ /* 0x000fc600078e0214 */
[----:B------:R-:W-:Y:S02]  /*34f0*/  SEL R73, R31, R73, !P0 ;  /* 0x000000491f497207 */ /* 0x000fe40004000000 */
[----:B------:R-:W-:Y:S02]  /*3500*/  ISETP.NE.AND P0, PT, R2, 0x12, PT ;  /* 0x000000120200780c */ /* 0x000fe40003f05270 */
[----:B------:R-:W-:Y:S02]  /*3510*/  SEL R73, R20, R73, !P1 ;  /* 0x0000004914497207 */ /* 0x000fe40004800000 */
[----:B------:R-:W-:Y:S02]  /*3520*/  ISETP.GE.U32.AND P1, PT, R0, 0x20, PT ;  /* 0x000000200000780c */ /* 0x000fe40003f26070 */
[----:B------:R-:W-:Y:S01]  /*3530*/  SEL R73, R21, R73, !P0 ;  /* 0x0000004915497207 */ /* 0x000fe20004000000 */
[----:B------:R-:W-:Y:S01]  /*3540*/  IMAD.IADD R21, R22, 0x1, R21 ;  /* 0x0000000116157824 */ /* 0x000fe200078e0215 */
[----:B------:R-:W-:-:S02]  /*3550*/  SEL R2, R71, RZ, P2 ;  /* 0x000000ff47027207 */ /* 0x000fc40001000000 */
[----:B------:R-:W-:Y:S02]  /*3560*/  SEL R73, R73, RZ, P1 ;  /* 0x000000ff49497207 */ /* 0x000fe40000800000 */
[----:B------:R-:W-:Y:S02]  /*3570*/  IADD3 R25, PT, PT, -R21, 0x2d20, RZ ;  /* 0x00002d2015197810 */ /* 0x000fe40007ffe1ff */
[----:B------:R-:W-:Y:S01]  /*3580*/  ISETP.NE.AND P2, PT, R35, RZ, PT ;  /* 0x000000ff2300720c */ /* 0x000fe20003f45270 */
[----:B------:R-:W-:Y:S01]  /*3590*/  IMAD.IADD R22, R73, 0x1, R2 ;  /* 0x0000000149167824 */ /* 0x000fe200078e0202 */
[----:B------:R-:W-:Y:S02]  /*35a0*/  ISETP.NE.AND P1, PT, R34, RZ, PT ;  /* 0x000000ff2200720c */ /* 0x000fe40003f25270 */
[----:B------:R-:W-:Y:S01]  /*35b0*/  ISETP.NE.AND P0, PT, R70, RZ, PT ;  /* 0x000000ff4600720c */ /* 0x000fe20003f05270 */
[--C-:B------:R-:W-:Y:S02]  /*35c0*/  IMAD.IADD R75, R69, 0x1, R22.reuse ;  /* 0x00000001454b7824 */ /* 0x100fe400078e0216 */
[----:B------:R-:W-:-:S02]  /*35d0*/  IMAD.IADD R71, R65, 0x1, R22 ;  /* 0x0000000141477824 */ /* 0x000fc400078e0216 */
[----:B------:R-:W-:Y:S02]  /*35e0*/  IMAD.IADD R69, R22, 0x1, R25 ;  /* 0x0000000116457824 */ /* 0x000fe400078e0219 */
[----:B------:R-:W-:Y:S02]  /*35f0*/  IMAD R71, R0, 0x13, -R71 ;  /* 0x0000001300477824 */ /* 0x000fe400078e0a47 */
[----:B------:R-:W-:Y:S02]  /*3600*/  IMAD.IADD R24, R69, 0x1, R34 ;  /* 0x0000000145187824 */ /* 0x000fe400078e0222 */
[----:B------:R-:W-:Y:S02]  /*3610*/  IMAD.IADD R79, R67, 0x1, R22 ;  /* 0x00000001434f7824 */ /* 0x000fe400078e0216 */
[----:B------:R-:W-:Y:S02]  /*3620*/  IMAD.IADD R67, R22, 0x1, R34 ;  /* 0x0000000116437824 */ /* 0x000fe400078e0222 */
[----:B------:R-:W-:-:S02]  /*3630*/  VIADD R26, R71, 0x2 ;  /* 0x00000002471a7836 */ /* 0x000fc40000000000 */
[----:B------:R-:W-:Y:S02]  /*3640*/  IMAD.IADD R35, R24, 0x1, R35 ;  /* 0x0000000118237824 */ /* 0x000fe400078e0223 */
[--C-:B------:R-:W-:Y:S02]  /*3650*/  IMAD.IADD R73, R64, 0x1, R22.reuse ;  /* 0x0000000140497824 */ /* 0x100fe400078e0216 */
[----:B------:R-:W-:Y:S01]  /*3660*/  IMAD R20, R0, 0x13, -R67 ;  /* 0x0000001300147824 */ /* 0x000fe200078e0a43 */
[----:B------:R-:W-:Y:S01]  /*3670*/  SEL R26, R26, R35, !P3 ;  /* 0x000000231a1a7207 */ /* 0x000fe20005800000 */
[C---:B------:R-:W-:Y:S01]  /*3680*/  IMAD R2, R0.reuse, 0x13, -R22 ;  /* 0x0000001300027824 */ /* 0x040fe200078e0a16 */
[----:B------:R-:W-:Y:S01]  /*3690*/  ISETP.NE.AND P3, PT, R39, RZ, PT ;  /* 0x000000ff2700720c */ /* 0x000fe20003f65270 */
[----:B------:R-:W-:Y:S01]  /*36a0*/  IMAD R73, R0, 0x13, -R73 ;  /* 0x0000001300497824 */ /* 0x000fe200078e0a49 */
[----:B------:R-:W-:Y:S01]  /*36b0*/  LEA R26, R26, UR4, 0x2 ;  /* 0x000000041a1a7c11 */ /* 0x000fe2000f8e10ff */
[----:B------:R-:W-:Y:S01]  /*36c0*/  IMAD.IADD R35, R35, 0x1, R36 ;  /* 0x0000000123237824 */ /* 0x000fe200078e0224 */
[----:B------:R-:W-:Y:S01]  /*36d0*/  SEL R2, R2, R69, !P1 ;  /* 0x0000004502027207 */ /* 0x000fe20004800000 */
[----:B------:R-:W-:Y:S01]  /*36e0*/  VIADD R20, R20, 0x1 ;  /* 0x0000000114147836 */ /* 0x000fe20000000000 */
[----:B------:R-:W-:Y:S01]  /*36f0*/  ISETP.NE.AND P1, PT, R37, RZ, PT ;  /* 0x000000ff2500720c */ /* 0x000fe20003f25270 */
[----:B------:R-:W-:Y:S01]  /*3700*/  VIADD R28, R73, 0x3 ;  /* 0x00000003491c7836 */ /* 0x000fe20000000000 */
[----:B------:R-:W-:Y:S01]  /*3710*/  LEA R2, R2, UR4, 0x2 ;  /* 0x0000000402027c11 */ /* 0x000fe2000f8e10ff */
[----:B------:R-:W-:Y:S01]  /*3720*/  IMAD.IADD R37, R35, 0x1, R37 ;  /* 0x0000000123257824 */ /* 0x000fe200078e0225 */
[----:B------:R-:W-:Y:S01]  /*3730*/  SEL R24, R20, R24, !P2 ;  /* 0x0000001814187207 */ /* 0x000fe20005000000 */
[----:B------:R-:W-:Y:S01]  /*3740*/  IMAD R75, R0, 0x13, -R75 ;  /* 0x00000013004b7824 */ /* 0x000fe200078e0a4b */
[----:B------:R-:W-:Y:S01]  /*3750*/  ISETP.NE.AND P2, PT, R38, RZ, PT ;  /* 0x000000ff2600720c */ /* 0x000fe20003f45270 */
[----:B------:R-:W-:Y:S01]  /*3760*/  IMAD.IADD R23, R68, 0x1, R22 ;  /* 0x0000000144177824 */ /* 0x000fe200078e0216 */
[----:B------:R-:W-:Y:S01]  /*3770*/  SEL R28, R28, R35, !P1 ;  /* 0x000000231c1c7207 */ /* 0x000fe20004800000 */
[----:B------:R-:W-:Y:S01]  /*3780*/  IMAD.IADD R38, R37, 0x1, R38 ;  /* 0x0000000125267824 */ /* 0x000fe200078e0226 */
[----:B------:R-:W-:Y:S01]  /*3790*/  ISETP.NE.AND P1, PT, R0, RZ, PT ;  /* 0x000000ff0000720c */ /* 0x000fe20003f25270 */
[----:B------:R-:W-:-:S02]  /*37a0*/  VIADD R30, R75, 0x4 ;  /* 0x000000044b1e7836 */ /* 0x000fc40000000000 */
[----:B------:R-:W-:Y:S02]  /*37b0*/  IMAD.IADD R31, R62, 0x1, R22 ;  /* 0x000000013e1f7824 */ /* 0x000fe400078e0216 */
[----:B------:R-:W-:Y:S01]  /*37c0*/  IMAD.IADD R39, R38, 0x1, R39 ;  /* 0x0000000126277824 */ /* 0x000fe200078e0227 */
[----:B------:R-:W-:Y:S01]  /*37d0*/  SEL R30, R30, R37, !P2 ;  /* 0x000000251e1e7207 */ /* 0x000fe20005000000 */
[----:B------:R-:W-:Y:S01]  /*37e0*/  IMAD R23, R0, 0x13, -R23 ;  /* 0x0000001300177824 */ /* 0x000fe200078e0a17 */
[----:B------:R-:W-:Y:S01]  /*37f0*/  ISETP.NE.AND P2, PT, R41, RZ, PT ;  /* 0x000000ff2900720c */ /* 0x000fe20003f45270 */
[----:B------:R-:W-:Y:S01]  /*3800*/  IMAD.IADD R40, R39, 0x1, R40 ;  /* 0x0000000127287824 */ /* 0x000fe200078e0228 */
[----:B------:R-:W-:Y:S01]  /*3810*/  LEA R30, R30, UR4, 0x2 ;  /* 0x000000041e1e7c11 */ /* 0x000fe2000f8e10ff */
[----:B------:R-:W-:Y:S02]  /*3820*/  IMAD R31, R0, 0x13, -R31 ;  /* 0x00000013001f7824 */ /* 0x000fe400078e0a1f */
[----:B------:R-:W-:-:S02]  /*3830*/  VIADD R23, R23, 0x7 ;  /* 0x0000000717177836 */ /* 0x000fc40000000000 */
[--C-:B------:R-:W-:Y:S02]  /*3840*/  IMAD.IADD R65, R61, 0x1, R22.reuse ;  /* 0x000000013d417824 */ /* 0x100fe400078e0216 */
[--C-:B------:R-:W-:Y:S02]  /*3850*/  IMAD.IADD R77, R66, 0x1, R22.reuse ;  /* 0x00000001424d7824 */ /* 0x100fe400078e0216 */
[--C-:B------:R-:W-:Y:S02]  /*3860*/  IMAD.IADD R61, R57, 0x1, R22.reuse ;  /* 0x00000001393d7824 */ /* 0x100fe400078e0216 */
[----:B------:R-:W-:Y:S01]  /*3870*/  VIADD R20, R31, 0x9 ;  /* 0x000000091f147836 */ /* 0x000fe20000000000 */
[----:B------:R-:W-:Y:S01]  /*3880*/  SEL R31, R23, R40, !P2 ;  /* 0x00000028171f7207 */ /* 0x000fe20005000000 */
[--C-:B------:R-:W-:Y:S01]  /*3890*/  IMAD.IADD R63, R63, 0x1, R22.reuse ;  /* 0x000000013f3f7824 */ /* 0x100fe200078e0216 */
[----:B------:R-:W-:Y:S01]  /*38a0*/  ISETP.NE.AND P2, PT, R45, RZ, PT ;  /* 0x000000ff2d00720c */ /* 0x000fe20003f45270 */
[--C-:B------:R-:W-:Y:S01]  /*38b0*/  IMAD.IADD R27, R60, 0x1, R22.reuse ;  /* 0x000000013c1b7824 */ /* 0x100fe200078e0216 */
[----:B------:R-:W-:Y:S01]  /*38c0*/  LEA R31, R31, UR4, 0x2 ;  /* 0x000000041f1f7c11 */ /* 0x000fe2000f8e10ff */
[----:B------:R-:W-:-:S02]  /*38d0*/  IMAD.IADD R59, R59, 0x1, R22 ;  /* 0x000000013b3b7824 */ /* 0x000fc400078e0216 */
[--C-:B------:R-:W-:Y:S02]  /*38e0*/  IMAD.IADD R29, R58, 0x1, R22.reuse ;  /* 0x000000013a1d7824 */ /* 0x100fe400078e0216 */
[--C-:B------:R-:W-:Y:S02]  /*38f0*/  IMAD.IADD R57, R56, 0x1, R22.reuse ;  /* 0x0000000138397824 */ /* 0x100fe400078e0216 */
[--C-:B------:R-:W-:Y:S02]  /*3900*/  IMAD.IADD R55, R55, 0x1, R22.reuse ;  /* 0x0000000137377824 */ /* 0x100fe400078e0216 */
[--C-:B------:R-:W-:Y:S02]  /*3910*/  IMAD.IADD R67, R54, 0x1, R22.reuse ;  /* 0x0000000136437824 */ /* 0x100fe400078e0216 */
[----:B------:R-:W-:Y:S02]  /*3920*/  IMAD.IADD R53, R53, 0x1, R22 ;  /* 0x0000000135357824 */ /* 0x000fe400078e0216 */
[----:B------:R-:W1:Y:S01]  /*3930*/  @!P1 LDC.64 R22, c[0x0][0x3a0] ;  /* 0x0000e800ff169b82 */ /* 0x000e620000000a00 */
[----:B------:R-:W-:-:S02]  /*3940*/  IMAD R77, R0, 0x13, -R77 ;  /* 0x00000013004d7824 */ /* 0x000fc400078e0a4d */
[----:B------:R-:W-:Y:S02]  /*3950*/  IMAD R79, R0, 0x13, -R79 ;  /* 0x00000013004f7824 */ /* 0x000fe400078e0a4f */
[----:B------:R-:W-:Y:S02]  /*3960*/  VIADD R34, R77, 0x5 ;  /* 0x000000054d227836 */ /* 0x000fe40000000000 */
[----:B------:R-:W-:Y:S02]  /*3970*/  VIADD R79, R79, 0x6 ;  /* 0x000000064f4f7836 */ /* 0x000fe40000000000 */
[----:B------:R-:W-:Y:S01]  /*3980*/  IMAD.IADD R41, R40, 0x1, R41 ;  /* 0x0000000128297824 */ /* 0x000fe200078e0229 */
[----:B------:R-:W-:Y:S01]  /*3990*/  SEL R34, R34, R38, !P3 ;  /* 0x0000002622227207 */ /* 0x000fe20005800000 */
[----:B------:R-:W-:Y:S01]  /*39a0*/  IMAD R63, R0, 0x13, -R63 ;  /* 0x00000013003f7824 */ /* 0x000fe200078e0a3f */
[----:B------:R-:W-:Y:S01]  /*39b0*/  ISETP.NE.AND P3, PT, R42, RZ, PT ;  /* 0x000000ff2a00720c */ /* 0x000fe20003f65270 */
[----:B------:R-:W-:Y:S01]  /*39c0*/  IMAD.IADD R42, R41, 0x1, R42 ;  /* 0x00000001292a7824 */ /* 0x000fe200078e022a */
[----:B------:R-:W-:Y:S01]  /*39d0*/  SEL R35, R79, R39, !P4 ;  /* 0x000000274f237207 */ /* 0x000fe20006000000 */
[----:B------:R-:W-:Y:S01]  /*39e0*/  VIADD R36, R63, 0x8 ;  /* 0x000000083f247836 */ /* 0x000fe20000000000 */
[----:B------:R-:W-:Y:S01]  /*39f0*/  ISETP.NE.AND P4, PT, R43, RZ, PT ;  /* 0x000000ff2b00720c */ /* 0x000fe20003f85270 */
[----:B------:R-:W-:-:S02]  /*3a00*/  IMAD.IADD R43, R42, 0x1, R43 ;  /* 0x000000012a2b7824 */ /* 0x000fc400078e022b */
[----:B------:R-:W-:Y:S01]  /*3a10*/  IMAD R65, R0, 0x13, -R65 ;  /* 0x0000001300417824 */ /* 0x000fe200078e0a41 */
[----:B------:R-:W-:Y:S01]  /*3a20*/  SEL R42, R20, R42, !P4 ;  /* 0x0000002a142a7207 */ /* 0x000fe20006000000 */
[----:B------:R-:W-:Y:S01]  /*3a30*/  @!P1 IMAD.MOV.U32 R20, RZ, RZ, 0x65 ;  /* 0x00000065ff149424 */ /* 0x000fe200078e00ff */
[----:B------:R-:W-:Y:S01]  /*3a40*/  SEL R36, R36, R41, !P3 ;  /* 0x0000002924247207 */ /* 0x000fe20005800000 */
[----:B------:R-:W-:Y:S01]  /*3a50*/  IMAD.IADD R44, R43, 0x1, R44 ;  /* 0x000000012b2c7824 */ /* 0x000fe200078e022c */
[----:B------:R-:W-:Y:S01]  /*3a60*/  ISETP.NE.AND P3, PT, R46, RZ, PT ;  /* 0x000000ff2e00720c */ /* 0x000fe20003f65270 */
[----:B------:R-:W-:Y:S01]  /*3a70*/  IMAD R27, R0, 0x13, -R27 ;  /* 0x00000013001b7824 */ /* 0x000fe200078e0a1b */
[----:B-1----:R1:W-:Y:S01]  /*3a80*/  @!P1 ST.E.64.STRONG.GPU desc[UR10][R22.64+0x100], R20 ;  /* 0x0001001416009985 */ /* 0x0023e2000c10fb0a */
[----:B------:R-:W-:Y:S01]  /*3a90*/  IMAD.IADD R45, R44, 0x1, R45 ;  /* 0x000000012c2d7824 */ /* 0x000fe200078e022d */
[----:B------:R-:W-:Y:S01]  /*3aa0*/  ISETP.NE.AND P4, PT, R47, RZ, PT ;  /* 0x000000ff2f00720c */ /* 0x000fe20003f85270 */
[----:B------:R-:W-:Y:S01]  /*3ab0*/  VIADD R65, R65, 0xa ;  /* 0x0000000a41417836 */ /* 0x000fe20000000000 */
[----:B------:R-:W-:Y:S01]  /*3ac0*/  BAR.SYNC.DEFER_BLOCKING 0x0 ;  /* 0x0000000000007b1d */ /* 0x000fe20000010000 */
[----:B------:R-:W-:Y:S01]  /*3ad0*/  IMAD.IADD R46, R45, 0x1, R46 ;  /* 0x000000012d2e7824 */ /* 0x000fe200078e022e */
[----:B------:R-:W-:Y:S01]  /*3ae0*/  LEA R36, R36, UR4, 0x2 ;  /* 0x0000000424247c11 */ /* 0x000fe2000f8e10ff */
[----:B------:R-:W-:Y:S01]  /*3af0*/  IMAD R29, R0, 0x13, -R29 ;  /* 0x00000013001d7824 */ /* 0x000fe200078e0a1d */
[----:B------:R-:W-:Y:S01]  /*3b00*/  SEL R65, R65, R43, !P5 ;  /* 0x0000002b41417207 */ /* 0x000fe20006800000 */
[----:B------:R-:W-:Y:S01]  /*3b10*/  VIADD R27, R27, 0xb ;  /* 0x0000000b1b1b7836 */ /* 0x000fe20000000000 */
[----:B------:R-:W-:Y:S01]  /*3b20*/  ISETP.NE.AND P5, PT, R48, RZ, PT ;  /* 0x000000ff3000720c */ /* 0x000fe20003fa5270 */
[----:B------:R-:W-:-:S02]  /*3b30*/  IMAD.IADD R47, R46, 0x1, R47 ;  /* 0x000000012e2f7824 */ /* 0x000fc400078e022f */
[----:B------:R-:W-:Y:S01]  /*3b40*/  IMAD R59, R0, 0x13, -R59 ;  /* 0x00000013003b7824 */ /* 0x000fe200078e0a3b */
[----:B------:R-:W-:Y:S01]  /*3b50*/  SEL R44, R27, R44, !P2 ;  /* 0x0000002c1b2c7207 */ /* 0x000fe20005000000 */
[----:B------:R-:W-:Y:S01]  /*3b60*/  VIADD R29, R29, 0xd ;  /* 0x0000000d1d1d7836 */ /* 0x000fe20000000000 */
[----:B------:R-:W-:Y:S01]  /*3b70*/  LEA R27, R24, UR4, 0x2 ;  /* 0x00000004181b7c11 */ /* 0x000fe2000f8e10ff */
[----:B------:R-:W-:Y:S01]  /*3b80*/  IMAD.IADD R48, R47, 0x1, R48 ;  /* 0x000000012f307824 */ /* 0x000fe200078e0230 */
[----:B------:R-:W-:Y:S01]  /*3b90*/  ISETP.NE.AND P2, PT, R49, RZ, PT ;  /* 0x000000ff3100720c */ /* 0x000fe20003f45270 */
[----:B------:R-:W-:Y:S01]  /*3ba0*/  VIADD R59, R59, 0xc ;  /* 0x0000000c3b3b7836 */ /* 0x000fe20000000000 */
[----:B------:R-:W-:Y:S01]  /*3bb0*/  SEL R46, R29, R46, !P4 ;  /* 0x0000002e1d2e7207 */ /* 0x000fe20006000000 */
[----:B------:R-:W-:Y:S01]  /*3bc0*/  IMAD R61, R0, 0x13, -R61 ;  /* 0x00000013003d7824 */ /* 0x000fe200078e0a3d */
[----:B------:R-:W-:Y:S01]  /*3bd0*/  LEA R29, R28, UR4, 0x2 ;  /* 0x000000041c1d7c11 */ /* 0x000fe2000f8e10ff */
[C---:B------:R-:W-:Y:S01]  /*3be0*/  IMAD R57, R0.reuse, 0x13, -R57 ;  /* 0x0000001300397824 */ /* 0x040fe200078e0a39 */
[----:B------:R-:W-:Y:S01]  /*3bf0*/  SEL R59, R59, R45, !P3 ;  /* 0x0000002d3b3b7207 */ /* 0x000fe20005800000 */
[----:B------:R-:W-:Y:S01]  /*3c00*/  IMAD R55, R0, 0x13, -R55 ;  /* 0x0000001300377824 */ /* 0x000fe200078e0a37 */
[----:B-1----:R-:W-:Y:S01]  /*3c10*/  LEA R21, R34, UR4, 0x2 ;  /* 0x0000000422157c11 */ /* 0x002fe2000f8e10ff */
[----:B------:R-:W-:Y:S01]  /*3c20*/  IMAD.IADD R49, R48, 0x1, R49 ;  /* 0x0000000130317824 */ /* 0x000fe200078e0231 */
[----:B------:R1:W-:Y:S01]  /*3c30*/  STS [R2], R3 ;  /* 0x0000000302007388 */ /* 0x0003e20000000800 */
[----:B------:R-:W-:Y:S01]  /*3c40*/  IMAD R67, R0, 0x13, -R67 ;  /* 0x0000001300437824 */ /* 0x000fe200078e0a43 */
[----:B------:R-:W-:Y:S01]  /*3c50*/  ISETP.NE.AND P3, PT, R50, RZ, PT ;  /* 0x000000ff3200720c */ /* 0x000fe20003f65270 */
[----:B------:R-:W-:Y:S01]  /*3c60*/  VIADD R61, R61, 0xe ;  /* 0x0000000e3d3d7836 */ /* 0x000fe20000000000 */
[----:B------:R-:W-:Y:S01]  /*3c70*/  STS [R27], R4 ;  /* 0x000000041b007388 */ /* 0x000fe20000000800 */
[----:B------:R-:W-:Y:S01]  /*3c80*/  IMAD R53, R0, 0x13, -R53 ;  /* 0x0000001300357824 */ /* 0x000fe200078e0a35 */
[----:B------:R-:W-:Y:S01]  /*3c90*/  LEA R20, R35, UR4, 0x2 ;  /* 0x0000000423147c11 */ /* 0x000fe2000f8e10ff */
[----:B------:R-:W-:Y:S01]  /*3ca0*/  VIADD R57, R57, 0xf ;  /* 0x0000000f39397836 */ /* 0x000fe20000000000 */
[----:B------:R2:W-:Y:S01]  /*3cb0*/  STS [R26], R5 ;  /* 0x000000051a007388 */ /* 0x0005e20000000800 */
[----:B------:R-:W-:Y:S01]  /*3cc0*/  VIADD R55, R55, 0x10 ;  /* 0x0000001037377836 */ /* 0x000fe20000000000 */
[----:B------:R-:W-:Y:S01]  /*3cd0*/  ISETP.NE.AND P4, PT, R51, RZ, PT ;  /* 0x000000ff3300720c */ /* 0x000fe20003f85270 */
[----:B------:R-:W-:Y:S01]  /*3ce0*/  IMAD.IADD R50, R49, 0x1, R50 ;  /* 0x0000000131327824 */ /* 0x000fe200078e0232 */
[----:B------:R3:W-:Y:S01]  /*3cf0*/  STS [R29], R6 ;  /* 0x000000061d007388 */ /* 0x0007e20000000800 */
[----:B------:R-:W-:Y:S01]  /*3d00*/  VIADD R67, R67, 0x11 ;  /* 0x0000001143437836 */ /* 0x000fe20000000000 */
[----:B-1----:R-:W-:Y:S01]  /*3d10*/  LEA R3, R42, UR4, 0x2 ;  /* 0x000000042a037c11 */ /* 0x002fe2000f8e10ff */
[----:B------:R-:W-:Y:S01]  /*3d20*/  VIADD R53, R53, 0x12 ;  /* 0x0000001235357836 */ /* 0x000fe20000000000 */
[----:B------:R-:W-:Y:S01]  /*3d30*/  STS [R30], R7 ;  /* 0x000000071e007388 */ /* 0x000fe20000000800 */
[----:B------:R-:W-:Y:S01]  /*3d40*/  SEL R61, R61, R47, !P5 ;  /* 0x0000002f3d3d7207 */ /* 0x000fe20006800000 */
[----:B------:R-:W-:Y:S01]  /*3d50*/  @P0 IMAD.IADD R53, R50, 0x1, R51 ;  /* 0x0000000132350824 */ /* 0x000fe200078e0233 */
[----:B------:R-:W-:Y:S01]  /*3d60*/  LEA R2, R65, UR4, 0x2 ;  /* 0x0000000441027c11 */ /* 0x000fe2000f8e10ff */
[----:B------:R1:W-:Y:S01]  /*3d70*/  STS [R21], R8 ;  /* 0x0000000815007388 */ /* 0x0003e20000000800 */
[----:B------:R-:W-:-:S02]  /*3d80*/  SEL R57, R57, R48, !P2 ;  /* 0x0000003039397207 */ /* 0x000fc40005000000 */
[----:B--2---:R-:W-:Y:S01]  /*3d90*/  LEA R5, R44, UR4, 0x2 ;  /* 0x000000042c057c11 */ /* 0x004fe2000f8e10ff */
[----:B------:R-:W-:Y:S01]  /*3da0*/  STS [R20], R9 ;  /* 0x0000000914007388 */ /* 0x000fe20000000800 */
[----:B------:R-:W-:Y:S02]  /*3db0*/  SEL R55, R55, R49, !P3 ;  /* 0x0000003137377207 */ /* 0x000fe40005800000 */
[----:B------:R-:W-:Y:S01]  /*3dc0*/  LEA R4, R59, UR4, 0x2 ;  /* 0x000000043b047c11 */ /* 0x000fe2000f8e10ff */
[----:B------:R2:W-:Y:S01]  /*3dd0*/  STS [R31], R10 ;  /* 0x0000000a1f007388 */ /* 0x0005e20000000800 */
[----:B------:R-:W-:Y:S02]  /*3de0*/  ISETP.GE.AND P0, PT, R0, R25, PT ;  /* 0x000000190000720c */ /* 0x000fe40003f06270 */
[----:B------:R-:W-:Y:S01]  /*3df0*/  SEL R67, R67, R50, !P4 ;  /* 0x0000003243437207 */ /* 0x000fe20006000000 */
[----:B------:R4:W-:Y:S01]  /*3e00*/  STS [R36], R11 ;  /* 0x0000000b24007388 */ /* 0x0009e20000000800 */
[----:B------:R-:W-:-:S02]  /*3e10*/  LEA R23, R46, UR4, 0x2 ;  /* 0x000000042e177c11 */ /* 0x000fc4000f8e10ff */
[----:B---3--:R-:W-:Y:S01]  /*3e20*/  LEA R6, R61, UR4, 0x2 ;  /* 0x000000043d067c11 */ /* 0x008fe2000f8e10ff */
[----:B------:R4:W-:Y:S01]  /*3e30*/  STS [R3], R12 ;  /* 0x0000000c03007388 */ /* 0x0009e20000000800 */
[----:B------:R-:W-:Y:S02]  /*3e40*/  LEA R57, R57, UR4, 0x2 ;  /* 0x0000000439397c11 */ /* 0x000fe4000f8e10ff */
[----:B-1----:R-:W-:Y:S01]  /*3e50*/  LEA R8, R55, UR4, 0x2 ;  /* 0x0000000437087c11 */ /* 0x002fe2000f8e10ff */
[----:B------:R4:W-:Y:S01]  /*3e60*/  STS [R2], R13 ;  /* 0x0000000d02007388 */ /* 0x0009e20000000800 */
[----:B------:R-:W-:Y:S02]  /*3e70*/  LEA R67, R67, UR4, 0x2 ;  /* 0x0000000443437c11 */ /* 0x000fe4000f8e10ff */
[----:B--2---:R-:W-:Y:S01]  /*3e80*/  LEA R10, R53, UR4, 0x2 ;  /* 0x00000004350a7c11 */ /* 0x004fe2000f8e10ff */
[----:B------:R4:W-:Y:S04]  /*3e90*/  STS [R5], R14 ;  /* 0x0000000e05007388 */ /* 0x0009e80000000800 */
[----:B------:R4:W-:Y:S04]  /*3ea0*/  STS [R4], R15 ;  /* 0x0000000f04007388 */ /* 0x0009e80000000800 */
[----:B------:R4:W-:Y:S04]  /*3eb0*/  STS [R23], R16 ;  /* 0x0000001017007388 */ /* 0x0009e80000000800 */
[----:B------:R4:W-:Y:S04]  /*3ec0*/  STS [R6], R17 ;  /* 0x0000001106007388 */ /* 0x0009e80000000800 */
[----:B------:R4:W-:Y:S04]  /*3ed0*/  STS [R57], R18 ;  /* 0x0000001239007388 */ /* 0x0009e80000000800 */
[----:B------:R4:W-:Y:S04]  /*3ee0*/  STS [R8], R19 ;  /* 0x0000001308007388 */ /* 0x0009e80000000800 */
[----:B------:R4:W-:Y:S04]  /*3ef0*/  STS [R67], R32 ;  /* 0x0000002043007388 */ /* 0x0009e80000000800 */
[----:B------:R4:W-:Y:S01]  /*3f00*/  STS [R10], R33 ;  /* 0x000000210a007388 */ /* 0x0009e20000000800 */
[----:B------:R-:W-:Y:S06]  /*3f10*/  BAR.SYNC.DEFER_BLOCKING 0x0 ;  /* 0x0000000000007b1d */ /* 0x000fec0000010000 */
[----:B0-----:R-:W-:Y:S05]  /*3f20*/  @P0 BRA `(.L_x_455) ;  /* 0x0000000000440947 */ /* 0x001fea0003800000 */
[----:B------:R-:W-:Y:S01]  /*3f30*/  UISETP.NE.AND UP0, UPT, UR5, URZ, UPT ;  /* 0x000000ff0500728c */ /* 0x000fe2000bf05270 */
[----:B----4-:R-:W-:Y:S01]  /*3f40*/  CS2R R4, SRZ ;  /* 0x0000000000047805 */ /* 0x010fe2000001ff00 */
        /* <DEDUP_REMOVED lines=8> */
.L_x_456:
[----:B------:R-:W-:-:S04]  /*3fd0*/  IADD3 R6, P1, PT, R0, R5, RZ ;  /* 0x0000000500067210 */ /* 0x000fc80007f3e0ff */
[----:B------:R-:W-:Y:S01]  /*3fe0*/  LOP3.LUT R6, RZ, R6, RZ, 0x33, !PT ;  /* 0x00000006ff067212 */ /* 0x000fe200078e33ff */
[----:B------:R-:W-:-:S03]  /*3ff0*/  IMAD.X R5, RZ, RZ, R4, P1 ;  /* 0x000000ffff057224 */ /* 0x000fc600008e0604 */
[----:B0-----:R-:W-:Y:S02]  /*4000*/  IADD3 R6, P1, PT, R6, UR6, RZ ;  /* 0x0000000606067c10 */ /* 0x001fe4000ff3e0ff */
[----:B------:R-:W-:-:S04]  /*4010*/  LOP3.LUT R5, RZ, R5, RZ, 0x33, !PT ;  /* 0x00000005ff057212 */ /* 0x000fc800078e33ff */
[----:B------:R-:W-:Y:S01]  /*4020*/  IADD3.X R5, PT, PT, R5, UR7, RZ, P1, !PT ;  /* 0x0000000705057c10 */ /* 0x000fe20008ffe4ff */
[----:B------:R-:W-:Y:S06]  /*4030*/  BRA `(.L_x_457) ;  /* 0x0000000000247947 */ /* 0x000fec0003800000 */
.L_x_455:
[----:B------:R-:W-:Y:S01]  /*4040*/  UISETP.NE.AND UP0, UPT, UR5, URZ, UPT ;  /* 0x000000ff0500728c */ /* 0x000fe2000bf05270 */
[----:B----4-:R-:W-:Y:S01]  /*4050*/  IMAD.IADD R5, R0, 0x1, -R25 ;  /* 0x0000000100057824 */ /* 0x010fe200078e0a19 */
[----:B------:R-:W-:-:S04]  /*4060*/  CS2R R2, SRZ ;  /* 0x0000000000027805 */ /* 0x000fc8000001ff00 */
[----:B------:R-:W-:-:S13]  /*4070*/  PLOP3.LUT P0, PT, PT, PT, UP0, 0x80, 0x8 ;  /* 0x000000000008781c */ /* 0x000fda0003f0f008 */
[----:B------:R-:W-:Y:S05]  /*4080*/  @P0 BRA `(.L_x_458) ;  /* 0x0000000000080947 */ /* 0x000fea0003800000 */
[----:B------:R-:W0:Y:S02]  /*4090*/  LDC.64 R2, c[0x0][0x3e0] ;  /* 0x0000f800ff027b82 */ /* 0x000e240000000a00 */
[----:B0-----:R-:W5:Y:S02]  /*40a0*/  LDG.E.64 R2, desc[UR10][R2.64] ;  /* 0x0000000a02027981 */ /* 0x001f64000c1e1b00 */
.L_x_458:
[----:B-----5:R-:W-:-:S04]  /*40b0*/  IADD3 R6, P1, PT, R5, R2, RZ ;  /* 0x0000000205067210 */ /* 0x020fc80007f3e0ff */
[----:B------:R-:W-:-:S09]  /*40c0*/  LEA.HI.X.SX32 R5, R5, R3, 0x1, P1 ;  /* 0x0000000305057211 */ /* 0x000fd200008f0eff */
.L_x_457:
[----:B------:R-:W-:Y:S05]  /*40d0*/  BSYNC.RECONVERGENT B0 ;  /* 0x0000000000007941 */ /* 0x000fea0003800200 */
.L_x_454:
[----:B------:R-:W-:Y:S01]  /*40e0*/  LEA R2, R0, UR4, 0x2 ;  /* 0x0000000400027c11 */ /* 0x000fe2000f8e10ff */
[----:B------:R-:W0:Y:S01]  /*40f0*/  LDCU.64 UR4, c[0x0][0x390] ;  /* 0x00007200ff0477ac */ /* 0x000e220008000a00 */
[----:B------:R-:W-:Y:S03]  /*4100*/  BSSY.RECONVERGENT B0, `(.L_x_459) ;  /* 0x0000023000007945 */ /* 0x000fe60003800200 */
[----:B------:R-:W1:Y:S01]  /*4110*/  LDS R3, [R2] ;  /* 0x0000000002037984 */ /* 0x000e620000000800 */
[----:B0-----:R-:W-:-:S04]  /*4120*/  LEA R4, P1, R6, UR4, 0x2 ;  /* 0x0000000406047c11 */ /* 0x001fc8000f8210ff */
[----:B------:R-:W-:Y:S01]  /*4130*/  LEA.HI.X R5, R6, UR5, R5, 0x2, P1 ;  /* 0x0000000506057c11 */ /* 0x000fe200088f1405 */
[----:B------:R-:W-:-:S05]  /*4140*/  VIADD R6, R0, 0x260 ;  /* 0x0000026000067836 */ /* 0x000fca0000000000 */
[----:B------:R-:W-:Y:S01]  /*4150*/  ISETP.GE.AND P1, PT, R6, R25, PT ;  /* 0x000000190600720c */ /* 0x000fe20003f26270 */
[----:B-1----:R0:W-:-:S12]  /*4160*/  STG.E desc[UR10][R4.64], R3 ;  /* 0x0000000304007986 */ /* 0x0021d8000c10190a */
[----:B------:R-:W-:Y:S05]  /*4170*/  @!P1 BRA `(.L_x_460) ;  /* 0x0000000000289947 */ /* 0x000fea0003800000 */
[----:B------:R-:W-:Y:S01]  /*4180*/  BSSY.RECONVERGENT B1, `(.L_x_461) ;  /* 0x0000006000017945 */ /* 0x000fe20003800200 */
[----:B0-----:R-:W-:Y:S01]  /*4190*/  IMAD.IADD R3, R6, 0x1, -R25 ;  /* 0x0000000106037824 */ /* 0x001fe200078e0a19 */
[----:B------:R-:W-:Y:S02]  /*41a0*/  CS2R R4, SRZ ;  /* 0x0000000000047805 */ /* 0x000fe4000001ff00 */
[----:B------:R-:W-:Y:S05]  /*41b0*/  @P0 BRA `(.L_x_462) ;  /* 0x0000000000080947 */ /* 0x000fea0003800000 */
[----:B------:R-:W0:Y:S02]  /*41c0*/  LDC.64 R4, c[0x0][0x3e0] ;  /* 0x0000f800ff047b82 */ /* 0x000e240000000a00 */
[----:B0-----:R-:W5:Y:S02]  /*41d0*/  LDG.E.64 R4, desc[UR10][R4.64] ;  /* 0x0000000a04047981 */ /* 0x001f64000c1e1b00 */
.L_x_462:
[----:B------:R-:W-:Y:S05]  /*41e0*/  BSYNC.RECONVERGENT B1 ;  /* 0x0000000000017941 */ /* 0x000fea0003800200 */
.L_x_461:
[----:B-----5:R-:W-:-:S04]  /*41f0*/  IADD3 R6, P1, PT, R3, R4, RZ ;  /* 0x0000000403067210 */ /* 0x020fc80007f3e0ff */
[----:B------:R-:W-:Y:S01]  /*4200*/  LEA.HI.X.SX32 R5, R3, R5, 0x1, P1 ;  /* 0x0000000503057211 */ /* 0x000fe200008f0eff */
[----:B------:R-:W-:Y:S08]  /*4210*/  BRA `(.L_x_463) ;  /* 0x0000000000447947 */ /* 0x000ff00003800000 */
.L_x_460:
        /* <DEDUP_REMOVED lines=9> */
.L_x_465:
[----:B------:R-:W-:Y:S05]  /*42b0*/  BSYNC.RECONVERGENT B1 ;  /* 0x0000000000017941 */ /* 0x000fea0003800200 */
.L_x_464:
[----:B------:R-:W0:Y:S01]  /*42c0*/  LDCU.64 UR6, c[0x0][0x3d0] ;  /* 0x00007a00ff0677ac */ /* 0x000e220008000a00 */
[----:B------:R-:W-:-:S04]  /*42d0*/  IADD3 R3, P1, PT, R6, R3, RZ ;  /* 0x0000000306037210 */ /* 0x000fc80007f3e0ff */
[----:B------:R-:W-:Y:S01]  /*42e0*/  LOP3.LUT R3, RZ, R3, RZ, 0x33, !PT ;  /* 0x00000003ff037212 */ /* 0x000fe200078e33ff */
[----:B------:R-:W-:-:S03]  /*42f0*/  IMAD.X R4, RZ, RZ, R7, P1 ;  /* 0x000000ffff047224 */ /* 0x000fc600008e0607 */
[----:B0-----:R-:W-:Y:S02]  /*4300*/  IADD3 R6, P1, PT, R3, UR6, RZ ;  /* 0x0000000603067c10 */ /* 0x001fe4000ff3e0ff */
[----:B------:R-:W-:-:S04]  /*4310*/  LOP3.LUT R3, RZ, R4, RZ, 0x33, !PT ;  /* 0x00000004ff037212 */ /* 0x000fc800078e33ff */
[----:B------:R-:W-:-:S07]  /*4320*/  IADD3.X R5, PT, PT, R3, UR7, RZ, P1, !PT ;  /* 0x0000000703057c10 */ /* 0x000fce0008ffe4ff */
.L_x_463:
[----:B------:R-:W-:Y:S05]  /*4330*/  BSYNC.RECONVERGENT B0 ;  /* 0x0000000000007941 */ /* 0x000fea0003800200 */
.L_x_459:
[----:B------:R-:W0:Y:S01]  /*4340*/  LDS R3, [R2+0x980] ;  /* 0x0009800002037984 */ /* 0x000e220000000800 */
[C---:B------:R-:W-:Y:S01]  /*4350*/  LEA R4, P1, R6.reuse, UR4, 0x2 ;  /* 0x0000000406047c11 */ /* 0x040fe2000f8210ff */
[----:B------:R-:W-:Y:S03]  /*4360*/  BSSY.RECONVERGENT B0, `(.L_x_466) ;  /* 0x0000021000007945 */ /* 0x000fe60003800200 */
[----:B------:R-:W-:Y:S01]  /*4370*/  LEA.HI.X R5, R6, UR5, R5, 0x2, P1 ;  /* 0x0000000506057c11 */ /* 0x000fe200088f1405 */
[----:B------:R-:W-:-:S05]  /*4380*/  VIADD R6, R0, 0x4c0 ;  /* 0x000004c000067836 */ /* 0x000fca0000000000 */
[----:B------:R-:W-:Y:S01]  /*4390*/  ISETP.GE.AND P1, PT, R6, R25, PT ;  /* 0x000000190600720c */ /* 0x000fe20003f26270 */
[----:B0-----:R0:W-:-:S12]  /*43a0*/  STG.E desc[UR10][R4.64], R3 ;  /* 0x0000000304007986 */ /* 0x0011d8000c10190a */
[----:B------:R-:W-:Y:S05]  /*43b0*/  @!P1 BRA `(.L_x_467) ;  /* 0x0000000000289947 */ /* 0x000fea0003800000 */
[----:B------:R-:W-:Y:S01]  /*43c0*/  BSSY.RECONVERGENT B1, `(.L_x_468) ;  /* 0x0000006000017945 */ /* 0x000fe20003800200 */
[----:B0-----:R-:W-:Y:S01]  /*43d0*/  IMAD.IADD R3, R6, 0x1, -R25 ;  /* 0x0000000106037824 */ /* 0x001fe200078e0a19 */
[----:B------:R-:W-:Y:S02]  /*43e0*/  CS2R R4, SRZ ;  /* 0x0000000000047805 */ /* 0x000fe4000001ff00 */
[----:B------:R-:W-:Y:S05]  /*43f0*/  @P0 BRA `(.L_x_469) ;  /* 0x0000000000080947 */ /* 0x000fea0003800000 */
[----:B------:R-:W0:Y:S02]  /*4400*/  LDC.64 R4, c[0x0][0x3e0] ;  /* 0x0000f800ff047b82 */ /* 0x000e240000000a00 */
[----:B0-----:R-:W5:Y:S02]  /*4410*/  LDG.E.64 R4, desc[UR10][R4.64] ;  /* 0x0000000a04047981 */ /* 0x001f64000c1e1b00 */
.L_x_469:
[----:B------:R-:W-:Y:S05]  /*4420*/  BSYNC.RECONVERGENT B1 ;  /* 0x0000000000017941 */ /* 0x000fea0003800200 */
.L_x_468:
[----:B-----5:R-:W-:-:S04]  /*4430*/  IADD3 R6, P1, PT, R3, R4, RZ ;  /* 0x0000000403067210 */ /* 0x020fc80007f3e0ff */
[----:B------:R-:W-:Y:S01]  /*4440*/  LEA.HI.X.SX32 R5, R3, R5, 0x1, P1 ;  /* 0x0000000503057211 */ /* 0x000fe200008f0eff */
[----:B------:R-:W-:Y:S08]  /*4450*/  BRA `(.L_x_470) ;  /* 0x0000000000447947 */ /* 0x000ff00003800000 */
.L_x_467:
        /* <DEDUP_REMOVED lines=9> */
.L_x_472:
[----:B------:R-:W-:Y:S05]  /*44f0*/  BSYNC.RECONVERGENT B1 ;  /* 0x0000000000017941 */ /* 0x000fea0003800200 */
.L_x_471:
[----:B------:R-:W0:Y:S01]  /*4500*/  LDCU.64 UR6, c[0x0][0x3d0] ;  /* 0x00007a00ff0677ac */ /* 0x000e220008000a00 */
[----:B------:R-:W-:-:S04]  /*4510*/  IADD3 R3, P1, PT, R6, R3, RZ ;  /* 0x0000000306037210 */ /* 0x000fc80007f3e0ff */
[----:B------:R-:W-:Y:S01]  /*4520*/  LOP3.LUT R3, RZ, R3, RZ, 0x33, !PT ;  /* 0x00000003ff037212 */ /* 0x000fe200078e33ff */
[----:B------:R-:W-:-:S03]  /*4530*/  IMAD.X R4, RZ, RZ, R7, P1 ;  /* 0x000000ffff047224 */ /* 0x000fc600008e0607 */
[----:B0-----:R-:W-:Y:S02]  /*4540*/  IADD3 R6, P1, PT, R3, UR6, RZ ;  /* 0x0000000603067c10 */ /* 0x001fe4000ff3e0ff */
[----:B------:R-:W-:-:S04]  /*4550*/  LOP3.LUT R3, RZ, R4, RZ, 0x33, !PT ;  /* 0x00000004ff037212 */ /* 0x000fc800078e33ff */
[----:B------:R-:W-:-:S07]  /*4560*/  IADD3.X R5, PT, PT, R3, UR7, RZ, P1, !PT ;  /* 0x0000000703057c10 */ /* 0x000fce0008ffe4ff */
.L_x_470:
[----:B------:R-:W-:Y:S05]  /*4570*/  BSYNC.RECONVERGENT B0 ;  /* 0x0000000000007941 */ /* 0x000fea0003800200 */
.L_x_466:
        /* <DEDUP_REMOVED lines=14> */
.L_x_476:
[----:B------:R-:W-:Y:S05]  /*4660*/  BSYNC.RECONVERGENT B1 ;  /* 0x0000000000017941 */ /* 0x000fea0003800200 */
.L_x_475:
[----:B-----5:R-:W-:-:S04]  /*4670*/  IADD3 R6, P1, PT, R3, R4, RZ ;  /* 0x0000000403067210 */ /* 0x020fc80007f3e0ff */
[----:B------:R-:W-:Y:S01]  /*4680*/  LEA.HI.X.SX32 R5, R3, R5, 0x1, P1 ;  /* 0x0000000503057211 */ /* 0x000fe200008f0eff */
[----:B------:R-:W-:Y:S08]  /*4690*/  BRA `(.L_x_477) ;  /* 0x0000000000447947 */ /* 0x000ff00003800000 */
.L_x_474:
        /* <DEDUP_REMOVED lines=9> */
.L_x_479:
[----:B------:R-:W-:Y:S05]  /*4730*/  BSYNC.RECONVERGENT B1 ;  /* 0x0000000000017941 */ /* 0x000fea0003800200 */
.L_x_478:
[----:B------:R-:W0:Y:S01]  /*4740*/  LDCU.64 UR6, c[0x0][0x3d0] ;  /* 0x00007a00ff0677ac */ /* 0x000e220008000a00 */
[----:B------:R-:W-:-:S04]  /*4750*/  IADD3 R3, P1, PT, R6, R3, RZ ;  /* 0x0000000306037210 */ /* 0x000fc80007f3e0ff */
[----:B------:R-:W-:Y:S01]  /*4760*/  LOP3.LUT R3, RZ, R3, RZ, 0x33, !PT ;  /* 0x00000003ff037212 */ /* 0x000fe200078e33ff */
[----:B------:R-:W-:-:S03]  /*4770*/  IMAD.X R4, RZ, RZ, R7, P1 ;  /* 0x000000ffff047224 */ /* 0x000fc600008e0607 */
[----:B0-----:R-:W-:Y:S02]  /*4780*/  IADD3 R6, P1, PT, R3, UR6, RZ ;  /* 0x0000000603067c10 */ /* 0x001fe4000ff3e0ff */
[----:B------:R-:W-:-:S04]  /*4790*/  LOP3.LUT R3, RZ, R4, RZ, 0x33, !PT ;  /* 0x00000004ff037212 */ /* 0x000fc800078e33ff */
[----:B------:R-:W-:-:S07]  /*47a0*/  IADD3.X R5, PT, PT, R3, UR7, RZ, P1, !PT ;  /* 0x0000000703057c10 */ /* 0x000fce0008ffe4ff */
.L_x_477:
[----:B------:R-:W-:Y:S05]  /*47b0*/  BSYNC.RECONVERGENT B0 ;  /* 0x0000000000007941 */ /* 0x000fea0003800200 */
.L_x_473:
        /* <DEDUP_REMOVED lines=14> */
.L_x_483:
[----:B------:R-:W-:Y:S05]  /*48a0*/  BSYNC.RECONVERGENT B1 ;  /* 0x0000000000017941 */ /* 0x000fea0003800200 */
.L_x_482:
[----:B-----5:R-:W-:-:S04]  /*48b0*/  IADD3 R6, P1, PT, R3, R4, RZ ;  /* 0x0000000403067210 */ /* 0x020fc80007f3e0ff */
[----:B------:R-:W-:Y:S01]  /*48c0*/  LEA.HI.X.SX32 R5, R3, R5, 0x1, P1 ;  /* 0x0000000503057211 */ /* 0x000fe200008f0eff */
[----:B------:R-:W-:Y:S08]  /*48d0*/  BRA `(.L_x_484) ;  /* 0x0000000000447947 */ /* 0x000ff00003800000 */
.L_x_481:
        /* <DEDUP_REMOVED lines=9> */
.L_x_486:
[----:B------:R-:W-:Y:S05]  /*4970*/  BSYNC.RECONVERGENT B1 ;  /* 0x0000000000017941 */ /* 0x000fea0003800200 */
.L_x_485:
[----:B------:R-:W0:Y:S01]  /*4980*/  LDCU.64 UR6, c[0x0][0x3d0] ;  /* 0x00007a00ff0677ac */ /* 0x000e220008000a00 */
[----:B------:R-:W-:-:S04]  /*4990*/  IADD3 R3, P1, PT, R6, R3, RZ ;  /* 0x0000000306037210 */ /* 0x000fc80007f3e0ff */
[----:B------:R-:W-:Y:S01]  /*49a0*/  LOP3.LUT R3, RZ, R3, RZ, 0x33, !PT ;  /* 0x00000003ff037212 */ /* 0x000fe200078e33ff */
[----:B------:R-:W-:-:S03]  /*49b0*/  IMAD.X R4, RZ, RZ, R7, P1 ;  /* 0x000000ffff047224 */ /* 0x000fc600008e0607 */
[----:B0-----:R-:W-:Y:S02]  /*49c0*/  IADD3 R6, P1, PT, R3, UR6, RZ ;  /* 0x0000000603067c10 */ /* 0x001fe4000ff3e0ff */
[----:B------:R-:W-:-:S04]  /*49d0*/  LOP3.LUT R3, RZ, R4, RZ, 0x33, !PT ;  /* 0x00000004ff037212 */ /* 0x000fc800078e33ff */
[----:B------:R-:W-:-:S07]  /*49e0*/  IADD3.X R5, PT, PT, R3, UR7, RZ, P1, !PT ;  /* 0x0000000703057c10 */ /* 0x000fce0008ffe4ff */
.L_x_484:
[----:B------:R-:W-:Y:S05]  /*49f0*/  BSYNC.RECONVERGENT B0 ;  /* 0x0000000000007941 */ /* 0x000fea0003800200 */
.L_x_480:
        /* <DEDUP_REMOVED lines=14> */
.L_x_490:
[----:B------:R-:W-:Y:S05]  /*4ae0*/  BSYNC.RECONVERGENT B1 ;  /* 0x0000000000017941 */ /* 0x000fea0003800200 */
.L_x_489:
[----:B-----5:R-:W-:-:S04]  /*4af0*/  IADD3 R6, P1, PT, R3, R4, RZ ;  /* 0x0000000403067210 */ /* 0x020fc80007f3e0ff */
[----:B------:R-:W-:Y:S01]  /*4b00*/  LEA.HI.X.SX32 R5, R3, R5, 0x1, P1 ;  /* 0x0000000503057211 */ /* 0x000fe200008f0eff */
[----:B------:R-:W-:Y:S08]  /*4b10*/  BRA `(.L_x_491) ;  /* 0x0000000000447947 */ /* 0x000ff00003800000 */
.L_x_488:
        /* <DEDUP_REMOVED lines=9> */
.L_x_493:
[----:B------:R-:W-:Y:S05]  /*4bb0*/  BSYNC.RECONVERGENT B1 ;  /* 0x0000000000017941 */ /* 0x000fea0003800200 */
.L_x_492:
[----:B------:R-:W0:Y:S01]  /*4bc0*/  LDCU.64 UR6, c[0x0][0x3d0] ;  /* 0x00007a00ff0677ac */ /* 0x000e220008000a00 */
[----:B------:R-:W-:-:S04]  /*4bd0*/  IADD3 R3, P1, PT, R6, R3, RZ ;  /* 0x0000000306037210 */ /* 0x000fc80007f3e0ff */
[----:B------:R-:W-:Y:S01]  /*4be0*/  LOP3.LUT R3, RZ, R3, RZ, 0x33, !PT ;  /* 0x00000003ff037212 */ /* 0x000fe200078e33ff */
[----:B------:R-:W-:-:S03]  /*4bf0*/  IMAD.X R4, RZ, RZ, R7, P1 ;  /* 0x000000ffff047224 */ /* 0x000fc600008e0607 */
[----:B0-----:R-:W-:Y:S02]  /*4c00*/  IADD3 R6, P1, PT, R3, UR6, RZ ;  /* 0x0000000603067c10 */ /* 0x001fe4000ff3e0ff */
[----:B------:R-:W-:-:S04]  /*4c10*/  LOP3.LUT R3, RZ, R4, RZ, 0x33, !PT ;  /* 0x00000004ff037212 */ /* 0x000fc800078e33ff */
[----:B------:R-:W-:-:S07]  /*4c20*/  IADD3.X R5, PT, PT, R3, UR7, RZ, P1, !PT ;  /* 0x0000000703057c10 */ /* 0x000fce0008ffe4ff */
.L_x_491:
[----:B------:R-:W-:Y:S05]  /*4c30*/  BSYNC.RECONVERGENT B0 ;  /* 0x0000000000007941 */ /* 0x000fea0003800200 */
.L_x_487:
        /* <DEDUP_REMOVED lines=14> */
.L_x_497:
[----:B------:R-:W-:Y:S05]  /*4d20*/  BSYNC.RECONVERGENT B1 ;  /* 0x0000000000017941 */ /* 0x000fea0003800200 */
.L_x_496:
[----:B-----5:R-:W-:-:S04]  /*4d30*/  IADD3 R6, P1, PT, R3, R4, RZ ;  /* 0x0000000403067210 */ /* 0x020fc80007f3e0ff */
[----:B------:R-:W-:Y:S01]  /*4d40*/  LEA.HI.X.SX32 R5, R3, R5, 0x1, P1 ;  /* 0x0000000503057211 */ /* 0x000fe200008f0eff */
[----:B------:R-:W-:Y:S08]  /*4d50*/  BRA `(.L_x_498) ;  /* 0x0000000000447947 */ /* 0x000ff00003800000 */
.L_x_495:
        /* <DEDUP_REMOVED lines=9> */
.L_x_500:
[----:B------:R-:W-:Y:S05]  /*4df0*/  BSYNC.RECONVERGENT B1 ;  /* 0x0000000000017941 */ /* 0x000fea0003800200 */
.L_x_499:
[----:B------:R-:W0:Y:S01]  /*4e00*/  LDCU.64 UR6, c[0x0][0x3d0] ;  /* 0x00007a00ff0677ac */ /* 0x000e220008000a00 */
[----:B------:R-:W-:-:S04]  /*4e10*/  IADD3 R3, P1, PT, R6, R3, RZ ;  /* 0x0000000306037210 */ /* 0x000fc80007f3e0ff */
[----:B------:R-:W-:Y:S01]  /*4e20*/  LOP3.LUT R3, RZ, R3, RZ, 0x33, !PT ;  /* 0x00000003ff037212 */ /* 0x000fe200078e33ff */
[----:B------:R-:W-:-:S03]  /*4e30*/  IMAD.X R4, RZ, RZ, R7, P1 ;  /* 0x000000ffff047224 */ /* 0x000fc600008e0607 */
[----:B0-----:R-:W-:Y:S02]  /*4e40*/  IADD3 R6, P1, PT, R3, UR6, RZ ;  /* 0x0000000603067c10 */ /* 0x001fe4000ff3e0ff */
[----:B------:R-:W-:-:S04]  /*4e50*/  LOP3.LUT R3, RZ, R4, RZ, 0x33, !PT ;  /* 0x00000004ff037212 */ /* 0x000fc800078e33ff */
[----:B------:R-:W-:-:S07]  /*4e60*/  IADD3.X R5, PT, PT, R3, UR7, RZ, P1, !PT ;  /* 0x0000000703057c10 */ /* 0x000fce0008ffe4ff */
.L_x_498:
[----:B------:R-:W-:Y:S05]  /*4e70*/  BSYNC.RECONVERGENT B0 ;  /* 0x0000000000007941 */ /* 0x000fea0003800200 */
.L_x_494:
        /* <DEDUP_REMOVED lines=14> */
.L_x_504:
[----:B------:R-:W-:Y:S05]  /*4f60*/  BSYNC.RECONVERGENT B1 ;  /* 0x0000000000017941 */ /* 0x000fea0003800200 */
.L_x_503:
[----:B-----5:R-:W-:-:S04]  /*4f70*/  IADD3 R6, P1, PT, R3, R4, RZ ;  /* 0x0000000403067210 */ /* 0x020fc80007f3e0ff */
[----:B------:R-:W-:Y:S01]  /*4f80*/  LEA.HI.X.SX32 R5, R3, R5, 0x1, P1 ;  /* 0x0000000503057211 */ /* 0x000fe200008f0eff */
[----:B------:R-:W-:Y:S08]  /*4f90*/  BRA `(.L_x_505) ;  /* 0x0000000000447947 */ /* 0x000ff00003800000 */
.L_x_502:
        /* <DEDUP_REMOVED lines=9> */
.L_x_507:
[----:B------:R-:W-:Y:S05]  /*5030*/  BSYNC.RECONVERGENT B1 ;  /* 0x0000000000017941 */ /* 0x000fea0003800200 */
.L_x_506:
[----:B------:R-:W0:Y:S01]  /*5040*/  LDCU.64 UR6, c[0x0][0x3d0] ;  /* 0x00007a00ff0677ac */ /* 0x000e220008000a00 */
[----:B------:R-:W-:-:S04]  /*5050*/  IADD3 R3, P1, PT, R6, R3, RZ ;  /* 0x0000000306037210 */ /* 0x000fc80007f3e0ff */
[----:B------:R-:W-:Y:S01]  /*5060*/  LOP3.LUT R3, RZ, R3, RZ, 0x33, !PT ;  /* 0x00000003ff037212 */ /* 0x000fe200078e33ff */
[----:B------:R-:W-:-:S03]  /*5070*/  IMAD.X R4, RZ, RZ, R7, P1 ;  /* 0x000000ffff047224 */ /* 0x000fc600008e0607 */
[----:B0-----:R-:W-:Y:S02]  /*5080*/  IADD3 R6, P1, PT, R3, UR6, RZ ;  /* 0x0000000603067c10 */ /* 0x001fe4000ff3e0ff */
[----:B------:R-:W-:-:S04]  /*5090*/  LOP3.LUT R3, RZ, R4, RZ, 0x33, !PT ;  /* 0x00000004ff037212 */ /* 0x000fc800078e33ff */
[----:B------:R-:W-:-:S07]  /*50a0*/  IADD3.X R5, PT, PT, R3, UR7, RZ, P1, !PT ;  /* 0x0000000703057c10 */ /* 0x000fce0008ffe4ff */
.L_x_505:
[----:B------:R-:W-:Y:S05]  /*50b0*/  BSYNC.RECONVERGENT B0 ;  /* 0x0000000000007941 */ /* 0x000fea0003800200 */
.L_x_501:
        /* <DEDUP_REMOVED lines=14> */
.L_x_511:
[----:B------:R-:W-:Y:S05]  /*51a0*/  BSYNC.RECONVERGENT B1 ;  /* 0x0000000000017941 */ /* 0x000fea0003800200 */
.L_x_510:
[----:B-----5:R-:W-:-:S04]  /*51b0*/  IADD3 R6, P1, PT, R3, R4, RZ ;  /* 0x0000000403067210 */ /* 0x020fc80007f3e0ff */
[----:B------:R-:W-:Y:S01]  /*51c0*/  LEA.HI.X.SX32 R5, R3, R5, 0x1, P1 ;  /* 0x0000000503057211 */ /* 0x000fe200008f0eff */
[----:B------:R-:W-:Y:S08]  /*51d0*/  BRA `(.L_x_512) ;  /* 0x0000000000447947 */ /* 0x000ff00003800000 */
.L_x_509:
        /* <DEDUP_REMOVED lines=9> */
.L_x_514:
[----:B------:R-:W-:Y:S05]  /*5270*/  BSYNC.RECONVERGENT B1 ;  /* 0x0000000000017941 */ /* 0x000fea0003800200 */
.L_x_513:
[----:B------:R-:W0:Y:S01]  /*5280*/  LDCU.64 UR6, c[0x0][0x3d0] ;  /* 0x00007a00ff0677ac */ /* 0x000e220008000a00 */
[----:B------:R-:W-:-:S04]  /*5290*/  IADD3 R3, P1, PT, R6, R3, RZ ;  /* 0x0000000306037210 */ /* 0x000fc80007f3e0ff */
[----:B------:R-:W-:Y:S01]  /*52a0*/  LOP3.LUT R3, RZ, R3, RZ, 0x33, !PT ;  /* 0x00000003ff037212 */ /* 0x000fe200078e33ff */
[----:B------:R-:W-:-:S03]  /*52b0*/  IMAD.X R4, RZ, RZ, R7, P1 ;  /* 0x000000ffff047224 */ /* 0x000fc600008e0607 */
[----:B0-----:R-:W-:Y:S02]  /*52c0*/  IADD3 R6, P1, PT, R3, UR6, RZ ;  /* 0x0000000603067c10 */ /* 0x001fe4000ff3e0ff */
[----:B------:R-:W-:-:S04]  /*52d0*/  LOP3.LUT R3, RZ, R4, RZ, 0x33, !PT ;  /* 0x00000004ff037212 */ /* 0x000fc800078e33ff */
[----:B------:R-:W-:-:S07]  /*52e0*/  IADD3.X R5, PT, PT, R3, UR7, RZ, P1, !PT ;  /* 0x0000000703057c10 */ /* 0x000fce0008ffe4ff */
.L_x_512:
[----:B------:R-:W-:Y:S05]  /*52f0*/  BSYNC.RECONVERGENT B0 ;  /* 0x0000000000007941 */ /* 0x000fea0003800200 */
.L_x_508:
        /* <DEDUP_REMOVED lines=14> */
.L_x_518:
[----:B------:R-:W-:Y:S05]  /*53e0*/  BSYNC.RECONVERGENT B1 ;  /* 0x0000000000017941 */ /* 0x000fea0003800200 */
.L_x_517:
[----:B-----5:R-:W-:-:S04]  /*53f0*/  IADD3 R6, P1, PT, R3, R4, RZ ;  /* 0x0000000403067210 */ /* 0x020fc80007f3e0ff */
[----:B------:R-:W-:Y:S01]  /*5400*/  LEA.HI.X.SX32 R5, R3, R5, 0x1, P1 ;  /* 0x0000000503057211 */ /* 0x000fe200008f0eff */
[----:B------:R-:W-:Y:S08]  /*5410*/  BRA `(.L_x_519) ;  /* 0x0000000000447947 */ /* 0x000ff00003800000 */
.L_x_516:
        /* <DEDUP_REMOVED lines=9> */
.L_x_521:
[----:B------:R-:W-:Y:S05]  /*54b0*/  BSYNC.RECONVERGENT B1 ;  /* 0x0000000000017941 */ /* 0x000fea0003800200 */
.L_x_520:
[----:B------:R-:W0:Y:S01]  /*54c0*/  LDCU.64 UR6, c[0x0][0x3d0] ;  /* 0x00007a00ff0677ac */ /* 0x000e220008000a00 */
[----:B------:R-:W-:-:S04]  /*54d0*/  IADD3 R3, P1, PT, R6, R3, RZ ;  /* 0x0000000306037210 */ /* 0x000fc80007f3e0ff */
[----:B------:R-:W-:Y:S01]  /*54e0*/  LOP3.LUT R3, RZ, R3, RZ, 0x33, !PT ;  /* 0x00000003ff037212 */ /* 0x000fe200078e33ff */
[----:B------:R-:W-:-:S03]  /*54f0*/  IMAD.X R4, RZ, RZ, R7, P1 ;  /* 0x000000ffff047224 */ /* 0x000fc600008e0607 */
[----:B0-----:R-:W-:Y:S02]  /*5500*/  IADD3 R6, P1, PT, R3, UR6, RZ ;  /* 0x0000000603067c10 */ /* 0x001fe4000ff3e0ff */
[----:B------:R-:W-:-:S04]  /*5510*/  LOP3.LUT R3, RZ, R4, RZ, 0x33, !PT ;  /* 0x00000004ff037212 */ /* 0x000fc800078e33ff */
[----:B------:R-:W-:-:S07]  /*5520*/  IADD3.X R5, PT, PT, R3, UR7, RZ, P1, !PT ;  /* 0x0000000703057c10 */ /* 0x000fce0008ffe4ff */
.L_x_519:
[----:B------:R-:W-:Y:S05]  /*5530*/  BSYNC.RECONVERGENT B0 ;  /* 0x0000000000007941 */ /* 0x000fea0003800200 */
.L_x_515:
        /* <DEDUP_REMOVED lines=14> */
.L_x_525:
[----:B------:R-:W-:Y:S05]  /*5620*/  BSYNC.RECONVERGENT B1 ;  /* 0x0000000000017941 */ /* 0x000fea0003800200 */
.L_x_524:
[----:B-----5:R-:W-:-:S04]  /*5630*/  IADD3 R6, P1, PT, R3, R4, RZ ;  /* 0x0000000403067210 */ /* 0x020fc80007f3e0ff */
[----:B------:R-:W-:Y:S01]  /*5640*/  LEA.HI.X.SX32 R5, R3, R5, 0x1, P1 ;  /* 0x0000000503057211 */ /* 0x000fe200008f0eff */
[----:B------:R-:W-:Y:S08]  /*5650*/  BRA `(.L_x_526) ;  /* 0x0000000000447947 */ /* 0x000ff00003800000 */
.L_x_523:
        /* <DEDUP_REMOVED lines=9> */
.L_x_528:
[----:B------:R-:W-:Y:S05]  /*56f0*/  BSYNC.RECONVERGENT B1 ;  /* 0x0000000000017941 */ /* 0x000fea0003800200 */
.L_x_527:
[----:B------:R-:W0:Y:S01]  /*5700*/  LDCU.64 UR6, c[0x0][0x3d0] ;  /* 0x00007a00ff0677ac */ /* 0x000e220008000a00 */
[----:B------:R-:W-:-:S04]  /*5710*/  IADD3 R3, P1, PT, R6, R3, RZ ;  /* 0x0000000306037210 */ /* 0x000fc80007f3e0ff */
[----:B------:R-:W-:Y:S01]  /*5720*/  LOP3.LUT R3, RZ, R3, RZ, 0x33, !PT ;  /* 0x00000003ff037212 */ /* 0x000fe200078e33ff */
[----:B------:R-:W-:-:S03]  /*5730*/  IMAD.X R4, RZ, RZ, R7, P1 ;  /* 0x000000ffff047224 */ /* 0x000fc600008e0607 */
[----:B0-----:R-:W-:Y:S02]  /*5740*/  IADD3 R6, P1, PT, R3, UR6, RZ ;  /* 0x0000000603067c10 */ /* 0x001fe4000ff3e0ff */
[----:B------:R-:W-:-:S04]  /*5750*/  LOP3.LUT R3, RZ, R4, RZ, 0x33, !PT ;  /* 0x00000004ff037212 */ /* 0x000fc800078e33ff */
[----:B------:R-:W-:-:S07]  /*5760*/  IADD3.X R5, PT, PT, R3, UR7, RZ, P1, !PT ;  /* 0x0000000703057c10 */ /* 0x000fce0008ffe4ff */
.L_x_526:
[----:B------:R-:W-:Y:S05]  /*5770*/  BSYNC.RECONVERGENT B0 ;  /* 0x0000000000007941 */ /* 0x000fea0003800200 */
.L_x_522:
        /* <DEDUP_REMOVED lines=14> */
.L_x_532:
[----:B------:R-:W-:Y:S05]  /*5860*/  BSYNC.RECONVERGENT B1 ;  /* 0x0000000000017941 */ /* 0x000fea0003800200 */
.L_x_531:
[----:B-----5:R-:W-:-:S04]  /*5870*/  IADD3 R6, P1, PT, R3, R4, RZ ;  /* 0x0000000403067210 */ /* 0x020fc80007f3e0ff */
[----:B------:R-:W-:Y:S01]  /*5880*/  LEA.HI.X.SX32 R5, R3, R5, 0x1, P1 ;  /* 0x0000000503057211 */ /* 0x000fe200008f0eff */
[----:B------:R-:W-:Y:S08]  /*5890*/  BRA `(.L_x_533) ;  /* 0x0000000000447947 */ /* 0x000ff00003800000 */
.L_x_530:
        /* <DEDUP_REMOVED lines=9> */
.L_x_535:
[----:B------:R-:W-:Y:S05]  /*5930*/  BSYNC.RECONVERGENT B1 ;  /* 0x0000000000017941 */ /* 0x000fea0003800200 */
.L_x_534:
[----:B------:R-:W0:Y:S01]  /*5940*/  LDCU.64 UR6, c[0x0][0x3d0] ;  /* 0x00007a00ff0677ac */ /* 0x000e220008000a00 */
[----:B------:R-:W-:-:S04]  /*5950*/  IADD3 R3, P1, PT, R6, R3, RZ ;  /* 0x0000000306037210 */ /* 0x000fc80007f3e0ff */
[----:B------:R-:W-:Y:S01]  /*5960*/  LOP3.LUT R3, RZ, R3, RZ, 0x33, !PT ;  /* 0x00000003ff037212 */ /* 0x000fe200078e33ff */
[----:B------:R-:W-:-:S03]  /*5970*/  IMAD.X R4, RZ, RZ, R7, P1 ;  /* 0x000000ffff047224 */ /* 0x000fc600008e0607 */
[----:B0-----:R-:W-:Y:S02]  /*5980*/  IADD3 R6, P1, PT, R3, UR6, RZ ;  /* 0x0000000603067c10 */ /* 0x001fe4000ff3e0ff */
[----:B------:R-:W-:-:S04]  /*5990*/  LOP3.LUT R3, RZ, R4, RZ, 0x33, !PT ;  /* 0x00000004ff037212 */ /* 0x000fc800078e33ff */
[----:B------:R-:W-:-:S07]  /*59a0*/  IADD3.X R5, PT, PT, R3, UR7, RZ, P1, !PT ;  /* 0x0000000703057c10 */ /* 0x000fce0008ffe4ff */
.L_x_533:
[----:B------:R-:W-:Y:S05]  /*59b0*/  BSYNC.RECONVERGENT B0 ;  /* 0x0000000000007941 */ /* 0x000fea0003800200 */
.L_x_529:
        /* <DEDUP_REMOVED lines=14> */
.L_x_539:
[----:B------:R-:W-:Y:S05]  /*5aa0*/  BSYNC.RECONVERGENT B1 ;  /* 0x0000000000017941 */ /* 0x000fea0003800200 */
.L_x_538:
[----:B-----5:R-:W-:-:S04]  /*5ab0*/  IADD3 R6, P1, PT, R3, R4, RZ ;  /* 0x0000000403067210 */ /* 0x020fc80007f3e0ff */
[----:B------:R-:W-:Y:S01]  /*5ac0*/  LEA.HI.X.SX32 R5, R3, R5, 0x1, P1 ;  /* 0x0000000503057211 */ /* 0x000fe200008f0eff */
[----:B------:R-:W-:Y:S08]  /*5ad0*/  BRA `(.L_x_540) ;  /* 0x0000000000447947 */ /* 0x000ff00003800000 */
.L_x_537:
        /* <DEDUP_REMOVED lines=9> */
.L_x_542:
[----:B------:R-:W-:Y:S05]  /*5b70*/  BSYNC.RECONVERGENT B1 ;  /* 0x0000000000017941 */ /* 0x000fea0003800200 */
.L_x_541:
[----:B------:R-:W0:Y:S01]  /*5b80*/  LDCU.64 UR6, c[0x0][0x3d0] ;  /* 0x00007a00ff0677ac */ /* 0x000e220008000a00 */
[----:B------:R-:W-:-:S04]  /*5b90*/  IADD3 R3, P1, PT, R6, R3, RZ ;  /* 0x0000000306037210 */ /* 0x000fc80007f3e0ff */
[----:B------:R-:W-:Y:S01]  /*5ba0*/  LOP3.LUT R3, RZ, R3, RZ, 0x33, !PT ;  /* 0x00000003ff037212 */ /* 0x000fe200078e33ff */
[----:B------:R-:W-:-:S03]  /*5bb0*/  IMAD.X R4, RZ, RZ, R7, P1 ;  /* 0x000000ffff047224 */ /* 0x000fc600008e0607 */
[----:B0-----:R-:W-:Y:S02]  /*5bc0*/  IADD3 R6, P1, PT, R3, UR6, RZ ;  /* 0x0000000603067c10 */ /* 0x001fe4000ff3e0ff */
[----:B------:R-:W-:-:S04]  /*5bd0*/  LOP3.LUT R3, RZ, R4, RZ, 0x33, !PT ;  /* 0x00000004ff037212 */ /* 0x000fc800078e33ff */
[----:B------:R-:W-:-:S07]  /*5be0*/  IADD3.X R5, PT, PT, R3, UR7, RZ, P1, !PT ;  /* 0x0000000703057c10 */ /* 0x000fce0008ffe4ff */
.L_x_540:
[----:B------:R-:W-:Y:S05]  /*5bf0*/  BSYNC.RECONVERGENT B0 ;  /* 0x0000000000007941 */ /* 0x000fea0003800200 */
.L_x_536:
        /* <DEDUP_REMOVED lines=14> */
.L_x_546:
[----:B------:R-:W-:Y:S05]  /*5ce0*/  BSYNC.RECONVERGENT B1 ;  /* 0x0000000000017941 */ /* 0x000fea0003800200 */
.L_x_545:
[----:B-----5:R-:W-:-:S04]  /*5cf0*/  IADD3 R6, P1, PT, R3, R4, RZ ;  /* 0x0000000403067210 */ /* 0x020fc80007f3e0ff */
[----:B------:R-:W-:Y:S01]  /*5d00*/  LEA.HI.X.SX32 R5, R3, R5, 0x1, P1 ;  /* 0x0000000503057211 */ /* 0x000fe200008f0eff */
[----:B------:R-:W-:Y:S08]  /*5d10*/  BRA `(.L_x_547) ;  /* 0x0000000000447947 */ /* 0x000ff00003800000 */
.L_x_544:
        /* <DEDUP_REMOVED lines=9> */
.L_x_549:
[----:B------:R-:W-:Y:S05]  /*5db0*/  BSYNC.RECONVERGENT B1 ;  /* 0x0000000000017941 */ /* 0x000fea0003800200 */
.L_x_548:
[----:B------:R-:W0:Y:S01]  /*5dc0*/  LDCU.64 UR6, c[0x0][0x3d0] ;  /* 0x00007a00ff0677ac */ /* 0x000e220008000a00 */
[----:B------:R-:W-:-:S04]  /*5dd0*/  IADD3 R3, P1, PT, R6, R3, RZ ;  /* 0x0000000306037210 */ /* 0x000fc80007f3e0ff */
[----:B------:R-:W-:Y:S01]  /*5de0*/  LOP3.LUT R3, RZ, R3, RZ, 0x33, !PT ;  /* 0x00000003ff037212 */ /* 0x000fe200078e33ff */
[----:B------:R-:W-:-:S03]  /*5df0*/  IMAD.X R4, RZ, RZ, R7, P1 ;  /* 0x000000ffff047224 */ /* 0x000fc600008e0607 */
[----:B0-----:R-:W-:Y:S02]  /*5e00*/  IADD3 R6, P1, PT, R3, UR6, RZ ;  /* 0x0000000603067c10 */ /* 0x001fe4000ff3e0ff */
[----:B------:R-:W-:-:S04]  /*5e10*/  LOP3.LUT R3, RZ, R4, RZ, 0x33, !PT ;  /* 0x00000004ff037212 */ /* 0x000fc800078e33ff */
[----:B------:R-:W-:-:S07]  /*5e20*/  IADD3.X R5, PT, PT, R3, UR7, RZ, P1, !PT ;  /* 0x0000000703057c10 */ /* 0x000fce0008ffe4ff */
.L_x_547:
[----:B------:R-:W-:Y:S05]  /*5e30*/  BSYNC.RECONVERGENT B0 ;  /* 0x0000000000007941 */ /* 0x000fea0003800200 */
.L_x_543:
        /* <DEDUP_REMOVED lines=14> */
.L_x_553:
[----:B------:R-:W-:Y:S05]  /*5f20*/  BSYNC.RECONVERGENT B1 ;  /* 0x0000000000017941 */ /* 0x000fea0003800200 */
.L_x_552:
[----:B-----5:R-:W-:-:S04]  /*5f30*/  IADD3 R6, P1, PT, R3, R4, RZ ;  /* 0x0000000403067210 */ /* 0x020fc80007f3e0ff */
[----:B------:R-:W-:Y:S01]  /*5f40*/  LEA.HI.X.SX32 R5, R3, R5, 0x1, P1 ;  /* 0x0000000503057211 */ /* 0x000fe200008f0eff */
[----:B------:R-:W-:Y:S08]  /*5f50*/  BRA `(.L_x_554) ;  /* 0x0000000000447947 */ /* 0x000ff00003800000 */
.L_x_551:
        /* <DEDUP_REMOVED lines=9> */
.L_x_556:
[----:B------:R-:W-:Y:S05]  /*5ff0*/  BSYNC.RECONVERGENT B1 ;  /* 0x0000000000017941 */ /* 0x000fea0003800200 */
.L_x_555:
[----:B------:R-:W0:Y:S01]  /*6000*/  LDCU.64 UR6, c[0x0][0x3d0] ;  /* 0x00007a00ff0677ac */ /* 0x000e220008000a00 */
[----:B------:R-:W-:-:S04]  /*6010*/  IADD3 R3, P1, PT, R6, R3, RZ ;  /* 0x0000000306037210 */ /* 0x000fc80007f3e0ff */
[----:B------:R-:W-:Y:S01]  /*6020*/  LOP3.LUT R3, RZ, R3, RZ, 0x33, !PT ;  /* 0x00000003ff037212 */ /* 0x000fe200078e33ff */
[----:B------:R-:W-:-:S03]  /*6030*/  IMAD.X R4, RZ, RZ, R7, P1 ;  /* 0x000000ffff047224 */ /* 0x000fc600008e0607 */
[----:B0-----:R-:W-:Y:S02]  /*6040*/  IADD3 R6, P1, PT, R3, UR6, RZ ;  /* 0x0000000603067c10 */ /* 0x001fe4000ff3e0ff */
[----:B------:R-:W-:-:S04]  /*6050*/  LOP3.LUT R3, RZ, R4, RZ, 0x33, !PT ;  /* 0x00000004ff037212 */ /* 0x000fc800078e33ff */
[----:B------:R-:W-:-:S07]  /*6060*/  IADD3.X R5, PT, PT, R3, UR7, RZ, P1, !PT ;  /* 0x0000000703057c10 */ /* 0x000fce0008ffe4ff */
.L_x_554:
[----:B------:R-:W-:Y:S05]  /*6070*/  BSYNC.RECONVERGENT B0 ;  /* 0x0000000000007941 */ /* 0x000fea0003800200 */
.L_x_550:
        /* <DEDUP_REMOVED lines=14> */
.L_x_560:
[----:B------:R-:W-:Y:S05]  /*6160*/  BSYNC.RECONVERGENT B1 ;  /* 0x0000000000017941 */ /* 0x000fea0003800200 */
.L_x_559:
[----:B-----5:R-:W-:-:S04]  /*6170*/  IADD3 R6, P1, PT, R3, R4, RZ ;  /* 0x0000000403067210 */ /* 0x020fc80007f3e0ff */
[----:B------:R-:W-:Y:S01]  /*6180*/  LEA.HI.X.SX32 R5, R3, R5, 0x1, P1 ;  /* 0x0000000503057211 */ /* 0x000fe200008f0eff */
[----:B------:R-:W-:Y:S08]  /*6190*/  BRA `(.L_x_561) ;  /* 0x0000000000447947 */ /* 0x000ff00003800000 */
.L_x_558:
        /* <DEDUP_REMOVED lines=9> */
.L_x_563:
[----:B------:R-:W-:Y:S05]  /*6230*/  BSYNC.RECONVERGENT B1 ;  /* 0x0000000000017941 */ /* 0x000fea0003800200 */
.L_x_562:
[----:B------:R-:W0:Y:S01]  /*6240*/  LDCU.64 UR6, c[0x0][0x3d0] ;  /* 0x00007a00ff0677ac */ /* 0x000e220008000a00 */
[----:B------:R-:W-:-:S04]  /*6250*/  IADD3 R3, P1, PT, R6, R3, RZ ;  /* 0x0000000306037210 */ /* 0x000fc80007f3e0ff */
[----:B------:R-:W-:Y:S01]  /*6260*/  LOP3.LUT R3, RZ, R3, RZ, 0x33, !PT ;  /* 0x00000003ff037212 */ /* 0x000fe200078e33ff */
[----:B------:R-:W-:-:S03]  /*6270*/  IMAD.X R4, RZ, RZ, R7, P1 ;  /* 0x000000ffff047224 */ /* 0x000fc600008e0607 */
[----:B0-----:R-:W-:Y:S02]  /*6280*/  IADD3 R6, P1, PT, R3, UR6, RZ ;  /* 0x0000000603067c10 */ /* 0x001fe4000ff3e0ff */
[----:B------:R-:W-:-:S04]  /*6290*/  LOP3.LUT R3, RZ, R4, RZ, 0x33, !PT ;  /* 0x00000004ff037212 */ /* 0x000fc800078e33ff */
[----:B------:R-:W-:-:S07]  /*62a0*/  IADD3.X R5, PT, PT, R3, UR7, RZ, P1, !PT ;  /* 0x0000000703057c10 */ /* 0x000fce0008ffe4ff */
.L_x_561:
[----:B------:R-:W-:Y:S05]  /*62b0*/  BSYNC.RECONVERGENT B0 ;  /* 0x0000000000007941 */ /* 0x000fea0003800200 */
.L_x_557:
        /* <DEDUP_REMOVED lines=14> */
.L_x_567:
[----:B------:R-:W-:Y:S05]  /*63a0*/  BSYNC.RECONVERGENT B1 ;  /* 0x0000000000017941 */ /* 0x000fea0003800200 */
.L_x_566:
[----:B-----5:R-:W-:-:S04]  /*63b0*/  IADD3 R6, P1, PT, R3, R4, RZ ;  /* 0x0000000403067210 */ /* 0x020fc80007f3e0ff */
[----:B------:R-:W-:Y:S01]  /*63c0*/  LEA.HI.X.SX32 R5, R3, R5, 0x1, P1 ;  /* 0x0000000503057211 */ /* 0x000fe200008f0eff */
[----:B------:R-:W-:Y:S08]  /*63d0*/  BRA `(.L_x_568) ;  /* 0x0000000000447947 */ /* 0x000ff00003800000 */
.L_x_565:
        /* <DEDUP_REMOVED lines=9> */
.L_x_570:
[----:B------:R-:W-:Y:S05]  /*6470*/  BSYNC.RECONVERGENT B1 ;  /* 0x0000000000017941 */ /* 0x000fea0003800200 */
.L_x_569:
[----:B------:R-:W0:Y:S01]  /*6480*/  LDCU.64 UR6, c[0x0][0x3d0] ;  /* 0x00007a00ff0677ac */ /* 0x000e220008000a00 */
[----:B------:R-:W-:-:S04]  /*6490*/  IADD3 R3, P1, PT, R6, R3, RZ ;  /* 0x0000000306037210 */ /* 0x000fc80007f3e0ff */
[----:B------:R-:W-:Y:S01]  /*64a0*/  LOP3.LUT R3, RZ, R3, RZ, 0x33, !PT ;  /* 0x00000003ff037212 */ /* 0x000fe200078e33ff */
[----:B------:R-:W-:-:S03]  /*64b0*/  IMAD.X R4, RZ, RZ, R7, P1 ;  /* 0x000000ffff047224 */ /* 0x000fc600008e0607 */
[----:B0-----:R-:W-:Y:S02]  /*64c0*/  IADD3 R6, P1, PT, R3, UR6, RZ ;  /* 0x0000000603067c10 */ /* 0x001fe4000ff3e0ff */
[----:B------:R-:W-:-:S04]  /*64d0*/  LOP3.LUT R3, RZ, R4, RZ, 0x33, !PT ;  /* 0x00000004ff037212 */ /* 0x000fc800078e33ff */
[----:B------:R-:W-:-:S07]  /*64e0*/  IADD3.X R5, PT, PT, R3, UR7, RZ, P1, !PT ;  /* 0x0000000703057c10 */ /* 0x000fce0008ffe4ff */
.L_x_568:
[----:B------:R-:W-:Y:S05]  /*64f0*/  BSYNC.RECONVERGENT B0 ;  /* 0x0000000000007941 */ /* 0x000fea0003800200 */
.L_x_564:
        /* <DEDUP_REMOVED lines=14> */
.L_x_574:
[----:B------:R-:W-:Y:S05]  /*65e0*/  BSYNC.RECONVERGENT B1 ;  /* 0x0000000000017941 */ /* 0x000fea0003800200 */
.L_x_573:
[----:B-----5:R-:W-:-:S04]  /*65f0*/  IADD3 R6, P1, PT, R3, R4, RZ ;  /* 0x0000000403067210 */ /* 0x020fc80007f3e0ff */
[----:B------:R-:W-:Y:S01]  /*6600*/  LEA.HI.X.SX32 R5, R3, R5, 0x1, P1 ;  /* 0x0000000503057211 */ /* 0x000fe200008f0eff */
[----:B------:R-:W-:Y:S08]  /*6610*/  BRA `(.L_x_575) ;  /* 0x0000000000447947 */ /* 0x000ff00003800000 */
.L_x_572:
        /* <DEDUP_REMOVED lines=9> */
.L_x_577:
[----:B------:R-:W-:Y:S05]  /*66b0*/  BSYNC.RECONVERGENT B1 ;  /* 0x0000000000017941 */ /* 0x000fea0003800200 */
.L_x_576:
[----:B------:R-:W0:Y:S01]  /*66c0*/  LDCU.64 UR6, c[0x0][0x3d0] ;  /* 0x00007a00ff0677ac */ /* 0x000e220008000a00 */
[----:B------:R-:W-:-:S04]  /*66d0*/  IADD3 R3, P1, PT, R6, R3, RZ ;  /* 0x0000000306037210 */ /* 0x000fc80007f3e0ff */
[----:B------:R-:W-:Y:S01]  /*66e0*/  LOP3.LUT R3, RZ, R3, RZ, 0x33, !PT ;  /* 0x00000003ff037212 */ /* 0x000fe200078e33ff */
[----:B------:R-:W-:-:S03]  /*66f0*/  IMAD.X R4, RZ, RZ, R7, P1 ;  /* 0x000000ffff047224 */ /* 0x000fc600008e0607 */
[----:B0-----:R-:W-:Y:S02]  /*6700*/  IADD3 R6, P1, PT, R3, UR6, RZ ;  /* 0x0000000603067c10 */ /* 0x001fe4000ff3e0ff */
[----:B------:R-:W-:-:S04]  /*6710*/  LOP3.LUT R3, RZ, R4, RZ, 0x33, !PT ;  /* 0x00000004ff037212 */ /* 0x000fc800078e33ff */
[----:B------:R-:W-:-:S07]  /*6720*/  IADD3.X R5, PT, PT, R3, UR7, RZ, P1, !PT ;  /* 0x0000000703057c10 */ /* 0x000fce0008ffe4ff */
.L_x_575:
[----:B------:R-:W-:Y:S05]  /*6730*/  BSYNC.RECONVERGENT B0 ;  /* 0x0000000000007941 */ /* 0x000fea0003800200 */
.L_x_571:
[----:B------:R-:W0:Y:S01]  /*6740*/  LDS R3, [R2+0xa180] ;  /* 0x00a1800002037984 */ /* 0x000e220000000800 */
[----:B------:R-:W-:Y:S01]  /*6750*/  LEA R4, P1, R6, UR4, 0x2 ;  /* 0x0000000406047c11 */ /* 0x000fe2000f8210ff */
[----:B------:R-:W-:Y:S01]  /*6760*/  VIADD R0, R0, 0x2ac0 ;  /* 0x00002ac000007836 */ /* 0x000fe20000000000 */
[----:B------:R-:W-:Y:S02]  /*6770*/  BSSY.RECONVERGENT B0, `(.L_x_578) ;  /* 0x0000020000007945 */ /* 0x000fe40003800200 */
[----:B------:R-:W-:Y:S02]  /*6780*/  LEA.HI.X R5, R6, UR5, R5, 0x2, P1 ;  /* 0x0000000506057c11 */ /* 0x000fe400088f1405 */
[----:B------:R-:W-:-:S03]  /*6790*/  ISETP.GE.AND P1, PT, R0, R25, PT ;  /* 0x000000190000720c */ /* 0x000fc60003f26270 */
[----:B0-----:R0:W-:Y:S10]  /*67a0*/  STG.E desc[UR10][R4.64], R3 ;  /* 0x0000000304007986 */ /* 0x0011f4000c10190a */
[----:B------:R-:W-:Y:S05]  /*67b0*/  @!P1 BRA `(.L_x_579) ;  /* 0x0000000000289947 */ /* 0x000fea0003800000 */
[----:B------:R-:W-:Y:S01]  /*67c0*/  BSSY.RECONVERGENT B1, `(.L_x_580) ;  /* 0x0000006000017945 */ /* 0x000fe20003800200 */
[----:B------:R-:W-:Y:S01]  /*67d0*/  IMAD.IADD R25, R0, 0x1, -R25 ;  /* 0x0000000100197824 */ /* 0x000fe200078e0a19 */
[----:B0-----:R-:W-:Y:S02]  /*67e0*/  CS2R R4, SRZ ;  /* 0x0000000000047805 */ /* 0x001fe4000001ff00 */
[----:B------:R-:W-:Y:S05]  /*67f0*/  @P0 BRA `(.L_x_581) ;  /* 0x0000000000080947 */ /* 0x000fea0003800000 */
[----:B------:R-:W0:Y:S02]  /*6800*/  LDC.64 R4, c[0x0][0x3e0] ;  /* 0x0000f800ff047b82 */ /* 0x000e240000000a00 */
[----:B0-----:R-:W5:Y:S02]  /*6810*/  LDG.E.64 R4, desc[UR10][R4.64] ;  /* 0x0000000a04047981 */ /* 0x001f64000c1e1b00 */
.L_x_581:
[----:B------:R-:W-:Y:S05]  /*6820*/  BSYNC.RECONVERGENT B1 ;  /* 0x0000000000017941 */ /* 0x000fea0003800200 */
.L_x_580:
[----:B-----5:R-:W-:-:S04]  /*6830*/  IADD3 R6, P0, PT, R25, R4, RZ ;  /* 0x0000000419067210 */ /* 0x020fc80007f1e0ff */
[----:B------:R-:W-:Y:S01]  /*6840*/  LEA.HI.X.SX32 R5, R25, R5, 0x1, P0 ;  /* 0x0000000519057211 */ /* 0x000fe200000f0eff */
[----:B------:R-:W-:Y:S08]  /*6850*/  BRA `(.L_x_582) ;  /* 0x0000000000447947 */ /* 0x000ff00003800000 */
.L_x_579:
        /* <DEDUP_REMOVED lines=9> */
.L_x_584:
[----:B------:R-:W-:Y:S05]  /*68f0*/  BSYNC.RECONVERGENT B1 ;  /* 0x0000000000017941 */ /* 0x000fea0003800200 */
.L_x_583:
[----:B------:R-:W0:Y:S01]  /*6900*/  LDCU.64 UR6, c[0x0][0x3d0] ;  /* 0x00007a00ff0677ac */ /* 0x000e220008000a00 */
[----:B------:R-:W-:-:S04]  /*6910*/  IADD3 R0, P0, PT, R0, R3, RZ ;  /* 0x0000000300007210 */ /* 0x000fc80007f1e0ff */
[----:B------:R-:W-:Y:S01]  /*6920*/  LOP3.LUT R0, RZ, R0, RZ, 0x33, !PT ;  /* 0x00000000ff007212 */ /* 0x000fe200078e33ff */
[----:B------:R-:W-:-:S03]  /*6930*/  IMAD.X R3, RZ, RZ, R6, P0 ;  /* 0x000000ffff037224 */ /* 0x000fc600000e0606 */
[----:B0-----:R-:W-:Y:S02]  /*6940*/  IADD3 R6, P0, PT, R0, UR6, RZ ;  /* 0x0000000600067c10 */ /* 0x001fe4000ff1e0ff */
[----:B------:R-:W-:-:S04]  /*6950*/  LOP3.LUT R0, RZ, R3, RZ, 0x33, !PT ;  /* 0x00000003ff007212 */ /* 0x000fc800078e33ff */
[----:B------:R-:W-:-:S07]  /*6960*/  IADD3.X R5, PT, PT, R0, UR7, RZ, P0, !PT ;  /* 0x0000000700057c10 */ /* 0x000fce00087fe4ff */
.L_x_582:
[----:B------:R-:W-:Y:S05]  /*6970*/  BSYNC.RECONVERGENT B0 ;  /* 0x0000000000007941 */ /* 0x000fea0003800200 */
.L_x_578:
[----:B------:R-:W0:Y:S01]  /*6980*/  LDS R3, [R2+0xab00] ;  /* 0x00ab000002037984 */ /* 0x000e220000000800 */
[----:B------:R-:W-:-:S04]  /*6990*/  LEA R4, P0, R6, UR4, 0x2 ;  /* 0x0000000406047c11 */ /* 0x000fc8000f8010ff */
[----:B------:R-:W-:-:S05]  /*69a0*/  LEA.HI.X R5, R6, UR5, R5, 0x2, P0 ;  /* 0x0000000506057c11 */ /* 0x000fca00080f1405 */
[----:B0-----:R-:W-:Y:S01]  /*69b0*/  STG.E desc[UR10][R4.64], R3 ;  /* 0x0000000304007986 */ /* 0x001fe2000c10190a */
[----:B------:R-:W-:Y:S05]  /*69c0*/  EXIT ;  /* 0x000000000000794d */ /* 0x000fea0003800000 */
.L_x_422:
[----:B------:R-:W1:Y:S01]  /*69d0*/  S2R R72, SR_TID.X ;  /* 0x0000000000487919 */ /* 0x000e620000002100 */
[----:B------:R-:W2:Y:S01]  /*69e0*/  LDC.64 R2, c[0x0][0x3d8] ;  /* 0x0000f600ff027b82 */ /* 0x000ea20000000a00 */
[----:B------:R-:W3:Y:S01]  /*69f0*/  LDCU.U8 UR5, c[0x0][0x3c8] ;  /* 0x00007900ff0577ac */ /* 0x000ee20008000000 */
[----:B------:R-:W4:Y:S01]  /*6a00*/  LDCU.64 UR14, c[0x0][0x380] ;  /* 0x00007000ff0e77ac */ /* 0x000f220008000a00 */
[----:B---3--:R-:W-:Y:S01]  /*6a10*/  ISETP.NE.AND P0, PT, RZ, UR5, PT ;  /* 0x00000005ff007c0c */ /* 0x008fe2000bf05270 */
[----:B------:R-:W-:-:S03]  /*6a20*/  USHF.R.S32.HI UR5, URZ, 0x1f, UR9 ;  /* 0x0000001fff057899 */ /* 0x000fc60008011409 */
[----:B--2---:R-:W-:Y:S02]  /*6a30*/  SEL R2, R2, RZ, !P0 ;  /* 0x000000ff02027207 */ /* 0x004fe40004000000 */
[C---:B-1----:R-:W-:Y:S02]  /*6a40*/  LOP3.LUT R0, R72.reuse, 0x1f, RZ, 0xc0, !PT ;  /* 0x0000001f48007812 */ /* 0x042fe400078ec0ff */
[----:B------:R-:W-:-:S05]  /*6a50*/  LOP3.LUT R5, R72, 0x3e0, RZ, 0xc0, !PT ;  /* 0x000003e048057812 */ /* 0x000fca00078ec0ff */
[----:B------:R-:W-:Y:S01]  /*6a60*/  IMAD R5, R5, 0x13, R0 ;  /* 0x0000001305057824 */ /* 0x000fe200078e0200 */
[----:B------:R-:W-:-:S04]  /*6a70*/  SEL R0, R3, RZ, !P0 ;  /* 0x000000ff03007207 */ /* 0x000fc80004000000 */
[----:B------:R-:W-:-:S04]  /*6a80*/  IADD3 R5, P1, P2, R5, UR9, R2 ;  /* 0x0000000905057c10 */ /* 0x000fc8000fa3e002 */
[----:B------:R-:W-:Y:S02]  /*6a90*/  IADD3.X R0, PT, PT, RZ, UR5, R0, P1, P2 ;  /* 0x00000005ff007c10 */ /* 0x000fe40008fe4400 */
        /* <DEDUP_REMOVED lines=25> */
[----:B0-----:R-:W-:Y:S01]  /*6c30*/  ISETP.NE.U32.AND P1, PT, RZ, UR13, PT ;  /* 0x0000000dff007c0c */ /* 0x001fe2000bf25070 */
[----:B-1----:R-:W-:-:S02]  /*6c40*/  ULEA UR5, UR8, UR5, 0x18 ;  /* 0x0000000508057291 */ /* 0x002fc4000f8ec0ff */
[----:B------:R-:W-:Y:S01]  /*6c50*/  UIADD3 UR8, UP0, UPT, UR12, -0x1, URZ ;  /* 0xffffffff0c087890 */ /* 0x000fe2000ff1e0ff */
[----:B------:R-:W-:-:S05]  /*6c60*/  IMAD R22, R52, 0x260, R73 ;  /* 0x0000026034167824 */ /* 0x000fca00078e0249 */
[----:B------:R-:W-:Y:S01]  /*6c70*/  LEA R22, R22, UR5, 0x2 ;  /* 0x0000000516167c11 */ /* 0x000fe2000f8e10ff */
[----:B------:R-:W-:-:S04]  /*6c80*/  UIADD3.X UR5, UPT, UPT, UR13, -0x1, URZ, UP0, !UPT ;  /* 0xffffffff0d057890 */ /* 0x000fc800087fe4ff */
[----:B--2---:R0:W-:Y:S04]  /*6c90*/  STS [R22], R0 ;  /* 0x0000000016007388 */ /* 0x0041e80000000800 */
[----:B---3--:R-:W-:Y:S04]  /*6ca0*/  STS [R22+0x80], R4 ;  /* 0x0000800416007388 */ /* 0x008fe80000000800 */
[----:B----4-:R-:W-:Y:S01]  /*6cb0*/  STS [R22+0x100], R5 ;  /* 0x0001000516007388 */ /* 0x010fe20000000800 */
[----:B0-----:R-:W-:-:S03]  /*6cc0*/  IMAD R0, R73, 0x48, R22 ;  /* 0x0000004849007824 */ /* 0x001fc600078e0216 */
        /* <DEDUP_REMOVED lines=37> */
[----:B--234-:R-:W-:Y:S05]  /*6f20*/  @P1 BRA `(.L_x_585) ;  /* 0x00000000004c1947 */ /* 0x01cfea0003800000 */
        /* <DEDUP_REMOVED lines=9> */
[----:B01----:R-:W-:-:S06]  /*6fc0*/  IMAD.HI.U32 R0, R3, R5, R2 ;  /* 0x0000000503007227 */ /* 0x003fcc00078e0002 */
        /* <DEDUP_REMOVED lines=9> */
.L_x_585:
[----:B------:R-:W-:-:S07]  /*7060*/  MOV R28, 0x7080 ;  /* 0x00007080001c7802 */ /* 0x000fce0000000f00 */
[----:B01----:R-:W-:Y:S05]  /*7070*/  CALL.REL.NOINC `($__internal_0_$__cuda_sm20_rem_u64) ;  /* 0x0000017000d47944 */ /* 0x003fea0003c00000 */
.L_x_586:
[----:B------:R-:W-:Y:S01]  /*7080*/  ISETP.NE.U32.AND P0, PT, R49, UR8, PT ;  /* 0x0000000831007c0c */ /* 0x000fe2000bf05070 */
[----:B------:R-:W0:Y:S03]  /*7090*/  @!P1 LDC R7, c[0x0][0x3b0] ;  /* 0x0000ec00ff079b82 */ /* 0x000e260000000800 */
[----:B------:R-:W-:-:S13]  /*70a0*/  ISETP.NE.AND.EX P0, PT, RZ, UR5, PT, P0 ;  /* 0x00000005ff007c0c */ /* 0x000fda000bf05300 */
[----:B------:R-:W1:Y:S02]  /*70b0*/  @P0 LDC.64 R2, c[0x0][0x3a8] ;  /* 0x0000ea00ff020b82 */ /* 0x000e640000000a00 */
[----:B-1----:R-:W-:-:S04]  /*70c0*/  @P0 LEA R2, P2, R26, R2, 0x1 ;  /* 0x000000021a020211 */ /* 0x002fc800078408ff */
[----:B------:R-:W-:-:S05]  /*70d0*/  @P0 LEA.HI.X R3, R26, R3, R27, 0x1, P2 ;  /* 0x000000031a030211 */ /* 0x000fca00010f0c1b */
[----:B------:R-:W2:Y:S01]  /*70e0*/  @P0 LDG.E.U8 R2, desc[UR10][R2.64+0x1] ;  /* 0x0000010a02020981 */ /* 0x000ea2000c1e1100 */
[----:B0-----:R-:W0:Y:S01]  /*70f0*/  @!P1 I2F.U32.RP R6, R7 ;  /* 0x0000000700069306 */ /* 0x001e220000209000 */
[----:B------:R-:W-:Y:S01]  /*7100*/  VIADD R29, R48, 0x1 ;  /* 0x00000001301d7836 */ /* 0x000fe20000000000 */
[----:B------:R-:W-:Y:S01]  /*7110*/  PLOP3.LUT P3, PT, PT, PT, PT, 0x8, 0x80 ;  /* 0x000000000080781c */ /* 0x000fe20003f6e170 */
[----:B------:R-:W-:Y:S02]  /*7120*/  IMAD.MOV.U32 R18, RZ, RZ, 0x1 ;  /* 0x00000001ff127424 */ /* 0x000fe400078e00ff */
[----:B------:R-:W-:-:S03]  /*7130*/  @!P1 IMAD.MOV.U32 R27, RZ, RZ, RZ ;  /* 0x000000ffff1b9224 */ /* 0x000fc600078e00ff */
[----:B0-----:R-:W0:Y:S02]  /*7140*/  @!P1 MUFU.RCP R6, R6 ;  /* 0x0000000600069308 */ /* 0x001e240000001000 */
[----:B0-----:R-:W-:-:S06]  /*7150*/  @!P1 VIADD R4, R6, 0xffffffe ;  /* 0x0ffffffe06049836 */ /* 0x001fcc0000000000 */
[----:B------:R0:W1:Y:S02]  /*7160*/  @!P1 F2I.FTZ.U32.TRUNC.NTZ R5, R4 ;  /* 0x0000000400059305 */ /* 0x000064000021f000 */
[----:B0-----:R-:W-:Y:S02]  /*7170*/  @!P1 IMAD.MOV.U32 R4, RZ, RZ, RZ ;  /* 0x000000ffff049224 */ /* 0x001fe400078e00ff */
[----:B-1----:R-:W-:-:S04]  /*7180*/  IMAD.MOV R0, RZ, RZ, -R5 ;  /* 0x000000ffff007224 */ /* 0x002fc800078e0a05 */
[----:B------:R-:W-:-:S04]  /*7190*/  @!P1 IMAD R9, R0, R7, RZ ;  /* 0x0000000700099224 */ /* 0x000fc800078e02ff */
[----:B------:R-:W-:-:S06]  /*71a0*/  @!P1 IMAD.HI.U32 R0, R5, R9, R4 ;  /* 0x0000000905009227 */ /* 0x000fcc00078e0004 */
[----:B------:R-:W-:-:S04]  /*71b0*/  @!P1 IMAD.HI.U32 R0, R0, R29, RZ ;  /* 0x0000001d00009227 */ /* 0x000fc800078e00ff */
        /* <DEDUP_REMOVED lines=15> */
.L_x_587:
        /* <DEDUP_REMOVED lines=35> */
.L_x_588:
        /* <DEDUP_REMOVED lines=35> */
.L_x_589:
        /* <DEDUP_REMOVED lines=35> */
.L_x_590:
        /* <DEDUP_REMOVED lines=35> */
.L_x_591:
        /* <DEDUP_REMOVED lines=35> */
.L_x_592:
        /* <DEDUP_REMOVED lines=13> */
[----:B------:R-:W-:Y:S01]  /*7e70*/  IMAD.MOV.U32 R27, RZ, RZ, RZ ;  /* 0x000000ffff1b7224 */ /* 0x000fe200078e00ff */
[----:B0-----:R-:W0:Y:S01]  /*7e80*/  I2F.U32.RP R4, UR12 ;  /* 0x0000000c00047d06 */ /* 0x001e220008209000 */
[----:B------:R-:W-:-:S07]  /*7e90*/  ISETP.NE.U32.AND P1, PT, RZ, UR12, PT ;  /* 0x0000000cff007c0c */ /* 0x000fce000bf25070 */
[----:B0-----:R-:W0:Y:S02]  /*7ea0*/  MUFU.RCP R4, R4 ;  /* 0x0000000400047308 */ /* 0x001e240000001000 */
[----:B0-----:R-:W-:-:S06]  /*7eb0*/  VIADD R2, R4, 0xffffffe ;  /* 0x0ffffffe04027836 */ /* 0x001fcc0000000000 */
[----:B------:R0:W1:Y:S02]  /*7ec0*/  F2I.FTZ.U32.TRUNC.NTZ R3, R2 ;  /* 0x0000000200037305 */ /* 0x000064000021f000 */
[----:B0-----:R-:W-:Y:S02]  /*7ed0*/  IMAD.MOV.U32 R2, RZ, RZ, RZ ;  /* 0x000000ffff027224 */ /* 0x001fe400078e00ff */
[----:B-1----:R-:W-:-:S04]  /*7ee0*/  IMAD.MOV R5, RZ, RZ, -R3 ;  /* 0x000000ffff057224 */ /* 0x002fc800078e0a03 */
        /* <DEDUP_REMOVED lines=11> */
.L_x_593:
[----:B------:R-:W-:-:S07]  /*7fa0*/  MOV R28, 0x7fc0 ;  /* 0x00007fc0001c7802 */ /* 0x000fce0000000f00 */
[----:B------:R-:W-:Y:S05]  /*7fb0*/  CALL.REL.NOINC `($__internal_0_$__cuda_sm20_rem_u64) ;  /* 0x0000016400047944 */ /* 0x000fea0003c00000 */
.L_x_594:
        /* <DEDUP_REMOVED lines=32> */
.L_x_595:
[----:B------:R-:W-:-:S07]  /*81c0*/  MOV R28, 0x81e0 ;  /* 0x000081e0001c7802 */ /* 0x000fce0000000f00 */
[----:B------:R-:W-:Y:S05]  /*81d0*/  CALL.REL.NOINC `($__internal_0_$__cuda_sm20_rem_u64) ;  /* 0x00000160007c7944 */ /* 0x000fea0003c00000 */
.L_x_596:
        /* <DEDUP_REMOVED lines=32> */
.L_x_597:
[----:B------:R-:W-:-:S07]  /*83e0*/  MOV R28, 0x8400 ;  /* 0x00008400001c7802 */ /* 0x000fce0000000f00 */
[----:B------:R-:W-:Y:S05]  /*83f0*/  CALL.REL.NOINC `($__internal_0_$__cuda_sm20_rem_u64) ;  /* 0x0000015c00f47944 */ /* 0x000fea0003c00000 */
.L_x_598:
        /* <DEDUP_REMOVED lines=32> */
.L_x_599:
[----:B------:R-:W-:-:S07]  /*8600*/  MOV R28, 0x8620 ;  /* 0x00008620001c7802 */ /* 0x000fce0000000f00 */
[----:B------:R-:W-:Y:S05]  /*8610*/  CALL.REL.NOINC `($__internal_0_$__cuda_sm20_rem_u64) ;  /* 0x0000015c006c7944 */ /* 0x000fea0003c00000 */
.L_x_600:
        /* <DEDUP_REMOVED lines=32> */
.L_x_601:
[----:B------:R-:W-:-:S07]  /*8820*/  MOV R28, 0x8840 ;  /* 0x00008840001c7802 */ /* 0x000fce0000000f00 */
[----:B------:R-:W-:Y:S05]  /*8830*/  CALL.REL.NOINC `($__internal_0_$__cuda_sm20_rem_u64) ;  /* 0x0000015800e47944 */ /* 0x000fea0003c00000 */
.L_x_602:
        /* <DEDUP_REMOVED lines=32> */
.L_x_603:
[----:B------:R-:W-:-:S07]  /*8a40*/  MOV R28, 0x8a60 ;  /* 0x00008a60001c7802 */ /* 0x000fce0000000f00 */
[----:B------:R-:W-:Y:S05]  /*8a50*/  CALL.REL.NOINC `($__internal_0_$__cuda_sm20_rem_u64) ;  /* 0x00000158005c7944 */ /* 0x000fea0003c00000 */
.L_x_604:
        /* <DEDUP_REMOVED lines=32> */
.L_x_605:
[----:B------:R-:W-:-:S07]  /*8c60*/  MOV R28, 0x8c80 ;  /* 0x00008c80001c7802 */ /* 0x000fce0000000f00 */
[----:B------:R-:W-:Y:S05]  /*8c70*/  CALL.REL.NOINC `($__internal_0_$__cuda_sm20_rem_u64) ;  /* 0x0000015400d47944 */ /* 0x000fea0003c00000 */
.L_x_606:
        /* <DEDUP_REMOVED lines=32> */
.L_x_607:
[----:B------:R-:W-:-:S07]  /*8e80*/  MOV R28, 0x8ea0 ;  /* 0x00008ea0001c7802 */ /* 0x000fce0000000f00 */
[----:B------:R-:W-:Y:S05]  /*8e90*/  CALL.REL.NOINC `($__internal_0_$__cuda_sm20_rem_u64) ;  /* 0x00000154004c7944 */ /* 0x000fea0003c00000 */
.L_x_608:
        /* <DEDUP_REMOVED lines=32> */
.L_x_609:
[----:B------:R-:W-:-:S07]  /*90a0*/  MOV R28, 0x90c0 ;  /* 0x000090c0001c7802 */ /* 0x000fce0000000f00 */
[----:B------:R-:W-:Y:S05]  /*90b0*/  CALL.REL.NOINC `($__internal_0_$__cuda_sm20_rem_u64) ;  /* 0x0000015000c47944 */ /* 0x000fea0003c00000 */
.L_x_610:
        /* <DEDUP_REMOVED lines=32> */
.L_x_611:
[----:B------:R-:W-:-:S07]  /*92c0*/  MOV R28, 0x92e0 ;  /* 0x000092e0001c7802 */ /* 0x000fce0000000f00 */
[----:B------:R-:W-:Y:S05]  /*92d0*/  CALL.REL.NOINC `($__internal_0_$__cuda_sm20_rem_u64) ;  /* 0x00000150003c7944 */ /* 0x000fea0003c00000 */
.L_x_612:
        /* <DEDUP_REMOVED lines=32> */
.L_x_613:
[----:B------:R-:W-:-:S07]  /*94e0*/  MOV R28, 0x9500 ;  /* 0x00009500001c7802 */ /* 0x000fce0000000f00 */
[----:B------:R-:W-:Y:S05]  /*94f0*/  CALL.REL.NOINC `($__internal_0_$__cuda_sm20_rem_u64) ;  /* 0x0000014c00b47944 */ /* 0x000fea0003c00000 */
.L_x_614:
        /* <DEDUP_REMOVED lines=32> */
.L_x_615:
[----:B------:R-:W-:-:S07]  /*9700*/  MOV R28, 0x9720 ;  /* 0x00009720001c7802 */ /* 0x000fce0000000f00 */
[----:B------:R-:W-:Y:S05]  /*9710*/  CALL.REL.NOINC `($__internal_0_$__cuda_sm20_rem_u64) ;  /* 0x0000014c002c7944 */ /* 0x000fea0003c00000 */
.L_x_616:
        /* <DEDUP_REMOVED lines=8> */
[----:B------:R-:W-:-:S07]  /*97a0*/  IMAD.MOV.U32 R56, RZ, RZ, 0x1 ;  /* 0x00000001ff387424 */ /* 0x000fce00078e00ff */
[----:B------:R-:W-:Y:S01]  /*97b0*/  BAR.SYNC.DEFER_BLOCKING 0x0 ;  /* 0x0000000000007b1d */ /* 0x000fe20000010000 */
[----:B------:R-:W-:Y:S01]  /*97c0*/  IMAD.IADD R70, R71, 0x1, R16 ;  /* 0x0000000147467824 */ /* 0x000fe200078e0210 */
[C---:B------:R-:W-:Y:S02]  /*97d0*/  ISETP.NE.AND P1, PT, R73.reuse, 0x1f, PT ;  /* 0x0000001f4900780c */ /* 0x040fe40003f25270 */
[----:B------:R-:W-:Y:S01]  /*97e0*/  ISETP.NE.AND P2, PT, R73, RZ, PT ;  /* 0x000000ff4900720c */ /* 0x000fe20003f45270 */
[----:B------:R-:W-:Y:S01]  /*97f0*/  IMAD.IADD R69, R70, 0x1, R15 ;  /* 0x0000000146457824 */ /* 0x000fe200078e020f */
[----:B------:R-:W-:-:S03]  /*9800*/  UMOV UR4, 0x400 ;  /* 0x0000040000047882 */ /* 0x000fc60000000000 */
[----:B------:R-:W-:-:S04]  /*9810*/  IMAD.IADD R68, R69, 0x1, R14 ;  /* 0x0000000145447824 */ /* 0x000fc800078e020e */
[----:B------:R-:W-:-:S04]  /*9820*/  IMAD.IADD R67, R68, 0x1, R13 ;  /* 0x0000000144437824 */ /* 0x000fc800078e020d */
[----:B------:R-:W-:-:S04]  /*9830*/  IMAD.IADD R66, R67, 0x1, R12 ;  /* 0x0000000143427824 */ /* 0x000fc800078e020c */
[----:B------:R-:W-:Y:S01]  /*9840*/  IMAD.IADD R65, R66, 0x1, R11 ;  /* 0x0000000142417824 */ /* 0x000fe200078e020b */
[----:B0-----:R-:W-:-:S03]  /*9850*/  ULEA UR4, UR5, UR4, 0x18 ;  /* 0x0000000405047291 */ /* 0x001fc6000f8ec0ff */
        /* <DEDUP_REMOVED lines=13> */
[----:B------:R-:W0:Y:S02]  /*9930*/  SHFL.UP P0, R21, R54, 0x1, RZ ;  /* 0x0420000036157989 */ /* 0x000e2400000000ff */
[----:B0-----:R-:W-:-:S05]  /*9940*/  @P0 IMAD.IADD R21, R54, 0x1, R21 ;  /* 0x0000000136150824 */ /* 0x001fca00078e0215 */
[----:B------:R-:W0:Y:S02]  /*9950*/  SHFL.UP P0, R20, R21, 0x2, RZ ;  /* 0x0440000015147989 */ /* 0x000e2400000000ff */
[----:B0-----:R-:W-:-:S05]  /*9960*/  @P0 IMAD.IADD R20, R21, 0x1, R20 ;  /* 0x0000000115140824 */ /* 0x001fca00078e0214 */
[----:B------:R-:W0:Y:S02]  /*9970*/  SHFL.UP P0, R23, R20, 0x4, RZ ;  /* 0x0480000014177989 */ /* 0x000e2400000000ff */
[----:B0-----:R-:W-:-:S05]  /*9980*/  @P0 IMAD.IADD R23, R20, 0x1, R23 ;  /* 0x0000000114170824 */ /* 0x001fca00078e0217 */
[----:B------:R-:W0:Y:S02]  /*9990*/  SHFL.UP P0, R24, R23, 0x8, RZ ;  /* 0x0500000017187989 */ /* 0x000e2400000000ff */
[----:B0-----:R-:W-:-:S05]  /*99a0*/  @P0 IMAD.IADD R24, R23, 0x1, R24 ;  /* 0x0000000117180824 */ /* 0x001fca00078e0218 */
[----:B------:R-:W0:Y:S02]  /*99b0*/  SHFL.UP P0, R55, R24, 0x10, RZ ;  /* 0x0600000018377989 */ /* 0x000e2400000000ff */
[----:B0-----:R-:W-:Y:S01]  /*99c0*/  @P0 IMAD.IADD R55, R24, 0x1, R55 ;  /* 0x0000000118370824 */ /* 0x001fe200078e0237 */
[----:B------:R-:W-:-:S04]  /*99d0*/  ISETP.NE.AND P0, PT, R52, 0x2, PT ;  /* 0x000000023400780c */ /* 0x000fc80003f05270 */
[----:B------:R-:W-:Y:S01]  /*99e0*/  @!P1 STS [R74], R55 ;  /* 0x000000374a009388 */ /* 0x000fe20000000800 */
[----:B------:R-:W-:Y:S01]  /*99f0*/  BAR.SYNC.DEFER_BLOCKING 0x0 ;  /* 0x0000000000007b1d */ /* 0x000fe20000010000 */
[----:B------:R-:W-:-:S05]  /*9a00*/  ISETP.NE.AND P1, PT, R52, 0x11, PT ;  /* 0x000000113400780c */ /* 0x000fca0003f25270 */
[----:B------:R-:W0:Y:S04]  /*9a10*/  LDS.128 R28, [UR4] ;  /* 0x00000004ff1c7984 */ /* 0x000e280008000c00 */
[----:B------:R-:W1:Y:S04]  /*9a20*/  LDS.128 R20, [UR4+0x10] ;  /* 0x00001004ff147984 */ /* 0x000e680008000c00 */
[----:B------:R-:W2:Y:S01]  /*9a30*/  LDS.128 R24, [UR4+0x20] ;  /* 0x00002004ff187984 */ /* 0x000ea20008000c00 */
[----:B0-----:R-:W-:-:S04]  /*9a40*/  IMAD.IADD R29, R28, 0x1, R29 ;  /* 0x000000011c1d7824 */ /* 0x001fc800078e021d */
[----:B------:R-:W-:Y:S01]  /*9a50*/  IMAD.IADD R30, R30, 0x1, R29 ;  /* 0x000000011e1e7824 */ /* 0x000fe200078e021d */
[----:B------:R-:W-:Y:S02]  /*9a60*/  SEL R28, R29, R28, !P0 ;  /* 0x0000001c1d1c7207 */ /* 0x000fe40004000000 */
[----:B------:R-:W-:Y:S01]  /*9a70*/  ISETP.NE.AND P0, PT, R52, 0x3, PT ;  /* 0x000000033400780c */ /* 0x000fe20003f05270 */
[----:B------:R-:W-:-:S03]  /*9a80*/  IMAD.IADD R31, R31, 0x1, R30 ;  /* 0x000000011f1f7824 */ /* 0x000fc600078e021e */
[----:B------:R-:W-:Y:S01]  /*9a90*/  SEL R28, R30, R28, !P0 ;  /* 0x0000001c1e1c7207 */ /* 0x000fe20004000000 */
[----:B-1----:R-:W-:Y:S01]  /*9aa0*/  IMAD.IADD R20, R31, 0x1, R20 ;  /* 0x000000011f147824 */ /* 0x002fe200078e0214 */
[----:B------:R-:W-:-:S03]  /*9ab0*/  ISETP.NE.AND P0, PT, R52, 0x4, PT ;  /* 0x000000043400780c */ /* 0x000fc60003f05270 */
[----:B------:R-:W-:Y:S01]  /*9ac0*/  IMAD.IADD R21, R21, 0x1, R20 ;  /* 0x0000000115157824 */ /* 0x000fe200078e0214 */
[----:B------:R-:W-:Y:S02]  /*9ad0*/  SEL R28, R31, R28, !P0 ;  /* 0x0000001c1f1c7207 */ /* 0x000fe40004000000 */
[----:B------:R-:W-:Y:S01]  /*9ae0*/  ISETP.NE.AND P0, PT, R52, 0x5, PT ;  /* 0x000000053400780c */ /* 0x000fe20003f05270 */
[----:B------:R-:W-:-:S03]  /*9af0*/  IMAD.IADD R22, R22, 0x1, R21 ;  /* 0x0000000116167824 */ /* 0x000fc600078e0215 */
[----:B------:R-:W-:Y:S01]  /*9b00*/  SEL R74, R20, R28, !P0 ;  /* 0x0000001c144a7207 */ /* 0x000fe20004000000 */
[----:B------:R-:W-:Y:S01]  /*9b10*/  IMAD.IADD R23, R23, 0x1, R22 ;  /* 0x0000000117177824 */ /* 0x000fe200078e0216 */
[----:B------:R-:W0:Y:S01]  /*9b20*/  LDS.128 R28, [UR4+0x30] ;  /* 0x00003004ff1c7984 */ /* 0x000e220008000c00 */
[C---:B------:R-:W-:Y:S02]  /*9b30*/  ISETP.NE.AND P0, PT, R52.reuse, 0x6, PT ;  /* 0x000000063400780c */ /* 0x040fe40003f05270 */
[----:B--2---:R-:W-:Y:S02]  /*9b40*/  IMAD.IADD R24, R23, 0x1, R24 ;  /* 0x0000000117187824 */ /* 0x004fe400078e0218 */
        /* <DEDUP_REMOVED lines=8> */
[----:B------:R-:W1:Y:S01]  /*9bd0*/  LDS.128 R20, [UR4+0x40] ;  /* 0x00004004ff147984 */ /* 0x000e620008000c00 */
[----:B------:R-:W-:-:S04]  /*9be0*/  ISETP.NE.AND P0, PT, R52, 0x9, PT ;  /* 0x000000093400780c */ /* 0x000fc80003f05270 */
[----:B------:R-:W-:Y:S02]  /*9bf0*/  SEL R74, R24, R74, !P0 ;  /* 0x0000004a184a7207 */ /* 0x000fe40004000000 */
[----:B------:R-:W-:-:S04]  /*9c00*/  ISETP.NE.AND P0, PT, R52, 0xa, PT ;  /* 0x0000000a3400780c */ /* 0x000fc80003f05270 */
[----:B------:R-:W-:Y:S02]  /*9c10*/  SEL R74, R25, R74, !P0 ;  /* 0x0000004a194a7207 */ /* 0x000fe40004000000 */
[----:B------:R-:W-:-:S04]  /*9c20*/  ISETP.NE.AND P0, PT, R52, 0xb, PT ;  /* 0x0000000b3400780c */ /* 0x000fc80003f05270 */
[----:B------:R-:W-:Y:S02]  /*9c30*/  SEL R74, R26, R74, !P0 ;  /* 0x0000004a1a4a7207 */ /* 0x000fe40004000000 */
[----:B------:R-:W-:Y:S01]  /*9c40*/  ISETP.NE.AND P0, PT, R52, 0xc, PT ;  /* 0x0000000c3400780c */ /* 0x000fe20003f05270 */
[----:B0-----:R-:W-:-:S03]  /*9c50*/  IMAD.IADD R28, R27, 0x1, R28 ;  /* 0x000000011b1c7824 */ /* 0x001fc600078e021c */
        /* <DEDUP_REMOVED lines=9> */
[----:B-1----:R-:W-:-:S03]  /*9cf0*/  IMAD.IADD R20, R31, 0x1, R20 ;  /* 0x000000011f147824 */ /* 0x002fc600078e0214 */
[----:B------:R-:W-:Y:S01]  /*9d00*/  SEL R74, R30, R74, !P0 ;  /* 0x0000004a1e4a7207 */ /* 0x000fe20004000000 */
[----:B------:R-:W-:Y:S01]  /*9d10*/  IMAD.IADD R30, R55, 0x1, -R54 ;  /* 0x00000001371e7824 */ /* 0x000fe200078e0a36 */
[----:B------:R-:W-:Y:S01]  /*9d20*/  ISETP.NE.AND P0, PT, R52, 0x10, PT ;  /* 0x000000103400780c */ /* 0x000fe20003f05270 */
[----:B------:R-:W-:-:S03]  /*9d30*/  IMAD.IADD R21, R21, 0x1, R20 ;  /* 0x0000000115157824 */ /* 0x000fc600078e0214 */
[----:B------:R-:W-:Y:S02]  /*9d40*/  SEL R74, R31, R74, !P0 ;  /* 0x0000004a1f4a7207 */ /* 0x000fe40004000000 */
[----:B------:R-:W-:Y:S02]  /*9d50*/  ISETP.NE.AND P0, PT, R52, 0x12, PT ;  /* 0x000000123400780c */ /* 0x000fe40003f05270 */
[----:B------:R-:W-:Y:S02]  /*9d60*/  SEL R74, R20, R74, !P1 ;  /* 0x0000004a144a7207 */ /* 0x000fe40004800000 */
[----:B------:R-:W-:Y:S02]  /*9d70*/  SEL R23, R30, RZ, P2 ;  /* 0x000000ff1e177207 */ /* 0x000fe40001000000 */
[----:B------:R-:W-:Y:S01]  /*9d80*/  SEL R74, R21, R74, !P0 ;  /* 0x0000004a154a7207 */ /* 0x000fe20004000000 */
[----:B------:R-:W-:Y:S01]  /*9d90*/  IMAD.IADD R21, R22, 0x1, R21 ;  /* 0x0000000116157824 */ /* 0x000fe200078e0215 */
[----:B------:R-:W-:-:S02]  /*9da0*/  ISETP.GT.U32.AND P0, PT, R72, 0x1f, PT ;  /* 0x0000001f4800780c */ /* 0x000fc40003f04070 */
[----:B------:R-:W-:Y:S01]  /*9db0*/  ISETP.GE.U32.AND P1, PT, R72, 0x20, PT ;  /* 0x000000204800780c */ /* 0x000fe20003f26070 */
[----:B------:R-:W-:-:S05]  /*9dc0*/  IMAD.IADD R55, R74, 0x1, R23 ;  /* 0x000000014a377824 */ /* 0x000fca00078e0217 */
[----:B------:R-:W-:-:S05]  /*9dd0*/  SEL R30, R30, R55, !P1 ;  /* 0x000000371e1e7207 */ /* 0x000fca0004800000 */
[----:B------:R-:W-:Y:S05]  /*9de0*/  @P0 BRA `(.L_x_617) ;  /* 0x0000000800b00947 */ /* 0x000fea0003800000 */
[----:B------:R-:W0:Y:S01]  /*9df0*/  LDC.64 R26, c[0x0][0x3a0] ;  /* 0x0000e800ff1a7b82 */ /* 0x000e220000000a00 */
[----:B------:R-:W-:Y:S02]  /*9e00*/  ISETP.NE.AND P1, PT, R72, RZ, PT ;  /* 0x000000ff4800720c */ /* 0x000fe40003f25270 */
[----:B------:R-:W-:-:S05]  /*9e10*/  LOP3.LUT R74, RZ, R72, RZ, 0x33, !PT ;  /* 0x00000048ff4a7212 */ /* 0x000fca00078e33ff */
[----:B------:R-:W-:-:S06]  /*9e20*/  IMAD.IADD R74, R51, 0x1, R74 ;  /* 0x00000001334a7824 */ /* 0x000fcc00078e024a */
[----:B------:R-:W-:Y:S01]  /*9e30*/  @!P1 IMAD.MOV.U32 R20, RZ, RZ, 0x64 ;  /* 0x00000064ff149424 */ /* 0x000fe200078e00ff */
[----:B------:R1:W-:Y:S01]  /*9e40*/  @!P1 STS [UR4+0x8c], R21 ;  /* 0x00008c15ff009988 */ /* 0x0003e20008000804 */
[----:B0-----:R-:W-:-:S04]  /*9e50*/  IMAD.WIDE R22, R51, 0x8, R26 ;  /* 0x0000000833167825 */ /* 0x001fc800078e021a */
[----:B------:R-:W-:Y:S01]  /*9e60*/  IMAD.WIDE R26, R74, 0x8, R26 ;  /* 0x000000084a1a7825 */ /* 0x000fe200078e021a */
[----:B------:R1:W-:Y:S01]  /*9e70*/  @!P1 ST.E.64.STRONG.GPU desc[UR10][R22.64+0x100], R20 ;  /* 0x0001001416009985 */ /* 0x0003e2000c10fb0a */
[----:B------:R-:W-:Y:S05]  /*9e80*/  NANOSLEEP 0x3b6 ;  /* 0x000003b60000795d */ /* 0x000fea0003800000 */
[----:B------:R-:W2:Y:S01]  /*9e90*/  LD.E.64.STRONG.GPU R28, desc[UR10][R26.64+0x100] ;  /* 0x0001000a1a1c7980 */ /* 0x000ea2000c10fb00 */
[----:B------:R-:W-:Y:S01]  /*9ea0*/  UMOV UR5, 0xffffffff ;  /* 0xffffffff00057882 */ /* 0x000fe20000000000 */
[----:B--2---:R-:W-:Y:S02]  /*9eb0*/  ISETP.NE.AND P0, PT, R28, 0x63, PT ;  /* 0x000000631c00780c */ /* 0x004fe40003f05270 */
[----:B-1----:R-:W-:Y:S11]  /*9ec0*/  BRA.DIV UR5, `(.L_x_618) ;  /* 0x0000013205887947 */ /* 0x002ff6000b800000 */
[----:B------:R-:W-:-:S13]  /*9ed0*/  VOTE.ANY P0, !P0 ;  /* 0x0000000000ff7806 */ /* 0x000fda0004000100 */
.L_x_1198:
[----:B------:R-:W-:Y:S05]  /*9ee0*/  @!P0 BRA `(.L_x_619) ;  /* 0x0000000000748947 */ /* 0x000fea0003800000 */
[----:B------:R-:W-:-:S07]  /*9ef0*/  IMAD.MOV.U32 R20, RZ, RZ, 0x3ae ;  /* 0x000003aeff147424 */ /* 0x000fce00078e00ff */
.L_x_621:
[----:B------:R-:W-:Y:S02]  /*9f00*/  VIADD R28, R20, 0x1 ;  /* 0x00000001141c7836 */ /* 0x000fe40000000000 */
[----:B------:R-:W-:Y:S02]  /*9f10*/  IMAD R51, R51, 0x41a7, RZ ;  /* 0x000041a733337824 */ /* 0x000fe400078e02ff */
[----:B------:R-:W0:Y:S01]  /*9f20*/  I2F.U32.RP R29, R28 ;  /* 0x0000001c001d7306 */ /* 0x000e220000209000 */
[----:B------:R-:W-:Y:S01]  /*9f30*/  IMAD.MOV R31, RZ, RZ, -R28 ;  /* 0x000000ffff1f7224 */ /* 0x000fe200078e0a1c */
[----:B------:R-:W-:Y:S02]  /*9f40*/  ISETP.NE.U32.AND P2, PT, R28, RZ, PT ;  /* 0x000000ff1c00720c */ /* 0x000fe40003f45070 */
[----:B------:R-:W-:-:S04]  /*9f50*/  LOP3.LUT R51, R51, 0x7fffffff, RZ, 0xc0, !PT ;  /* 0x7fffffff33337812 */ /* 0x000fc800078ec0ff */
[----:B0-----:R-:W0:Y:S02]  /*9f60*/  MUFU.RCP R29, R29 ;  /* 0x0000001d001d7308 */ /* 0x001e240000001000 */
[----:B0-----:R-:W-:-:S06]  /*9f70*/  VIADD R24, R29, 0xffffffe ;  /* 0x0ffffffe1d187836 */ /* 0x001fcc0000000000 */
[----:B------:R0:W1:Y:S02]  /*9f80*/  F2I.FTZ.U32.TRUNC.NTZ R25, R24 ;  /* 0x0000001800197305 */ /* 0x000064000021f000 */
[----:B0-----:R-:W-:Y:S02]  /*9f90*/  IMAD.MOV.U32 R24, RZ, RZ, RZ ;  /* 0x000000ffff187224 */ /* 0x001fe400078e00ff */
[----:B-1----:R-:W-:-:S04]  /*9fa0*/  IMAD R31, R31, R25, RZ ;  /* 0x000000191f1f7224 */ /* 0x002fc800078e02ff */
[----:B------:R-:W-:-:S06]  /*9fb0*/  IMAD.HI.U32 R52, R25, R31, R24 ;  /* 0x0000001f19347227 */ /* 0x000fcc00078e0018 */
[----:B------:R-:W-:-:S04]  /*9fc0*/  IMAD.HI.U32 R52, R52, R51, RZ ;  /* 0x0000003334347227 */ /* 0x000fc800078e00ff */
[----:B------:R-:W-:-:S04]  /*9fd0*/  IMAD.MOV R52, RZ, RZ, -R52 ;  /* 0x000000ffff347224 */ /* 0x000fc800078e0a34 */
[----:B------:R-:W-:-:S05]  /*9fe0*/  IMAD R25, R28, R52, R51 ;  /* 0x000000341c197224 */ /* 0x000fca00078e0233 */
[----:B------:R-:W-:-:S13]  /*9ff0*/  ISETP.GE.U32.AND P0, PT, R25, R28, PT ;  /* 0x0000001c1900720c */ /* 0x000fda0003f06070 */
[----:B------:R-:W-:-:S05]  /*a000*/  @P0 IMAD.IADD R25, R25, 0x1, -R28 ;  /* 0x0000000119190824 */ /* 0x000fca00078e0a1c */
[----:B------:R-:W-:-:S13]  /*a010*/  ISETP.GE.U32.AND P0, PT, R25, R28, PT ;  /* 0x0000001c1900720c */ /* 0x000fda0003f06070 */
[----:B------:R-:W-:Y:S01]  /*a020*/  @P0 IMAD.IADD R25, R25, 0x1, -R28 ;  /* 0x0000000119190824 */ /* 0x000fe200078e0a1c */
[----:B------:R-:W-:-:S04]  /*a030*/  @!P2 LOP3.LUT R25, RZ, R28, RZ, 0x33, !PT ;  /* 0x0000001cff19a212 */ /* 0x000fc800078e33ff */
[----:B------:R-:W-:Y:S05]  /*a040*/  NANOSLEEP R25 ;  /* 0x000000190000735d */ /* 0x000fea0003800000 */
[----:B------:R-:W2:Y:S01]  /*a050*/  LD.E.64.STRONG.GPU R28, desc[UR10][R26.64+0x100] ;  /* 0x0001000a1a1c7980 */ /* 0x000ea2000c10fb00 */
[----:B------:R-:W-:Y:S01]  /*a060*/  UMOV UR5, 0xffffffff ;  /* 0xffffffff00057882 */ /* 0x000fe20000000000 */
[----:B------:R-:W-:Y:S02]  /*a070*/  SHF.R.U32.HI R20, RZ, 0x1, R20 ;  /* 0x00000001ff147819 */ /* 0x000fe40000011614 */
[----:B--2---:R-:W-:Y:S01]  /*a080*/  ISETP.NE.AND P0, PT, R28, 0x63, PT ;  /* 0x000000631c00780c */ /* 0x004fe20003f05270 */
[----:B------:R-:W-:-:S12]  /*a090*/  BRA.DIV UR5, `(.L_x_620) ;  /* 0x0000013205347947 */ /* 0x000fd8000b800000 */
[----:B------:R-:W-:-:S13]  /*a0a0*/  VOTE.ANY P0, !P0 ;  /* 0x0000000000ff7806 */ /* 0x000fda0004000100 */
.L_x_1201:
[----:B------:R-:W-:Y:S05]  /*a0b0*/  @P0 BRA `(.L_x_621) ;  /* 0xfffffffc00900947 */ /* 0x000fea000383ffff */
.L_x_619:
        /* <DEDUP_REMOVED lines=11> */
[----:B------:R-:W0:Y:S02]  /*a170*/  POPC R27, R25 ;  /* 0x00000019001b7309 */ /* 0x000e240000000000 */
[----:B0-----:R-:W0:Y:S01]  /*a180*/  SHFL.DOWN PT, R52, R29, 0x1, R27 ;  /* 0x082000001d347989 */ /* 0x001e2200000e001b */
[----:B------:R-:W-:-:S04]  /*a190*/  ISETP.GE.AND P0, PT, R73, R27, PT ;  /* 0x0000001b4900720c */ /* 0x000fc80003f06270 */
        /* <DEDUP_REMOVED lines=10> */
[----:B------:R-:W-:Y:S02]  /*a240*/  IMAD.IADD R80, R78, 0x1, R25 ;  /* 0x000000014e507824 */ /* 0x000fe400078e0219 */
[----:B------:R-:W-:-:S03]  /*a250*/  VIADD R78, R73, 0x10 ;  /* 0x00000010494e7836 */ /* 0x000fc60000000000 */
[----:B------:R-:W0:Y:S02]  /*a260*/  SHFL.DOWN PT, R52, R80, 0x8, R27 ;  /* 0x0900000050347989 */ /* 0x000e2400000e001b */
[----:B------:R-:W-:Y:S02]  /*a270*/  ISETP.GT.AND P2, PT, R78, R27, PT ;  /* 0x0000001b4e00720c */ /* 0x000fe40003f44270 */
[----:B0-----:R-:W-:Y:S02]  /*a280*/  SEL R25, R52, RZ, !P0 ;  /* 0x000000ff34197207 */ /* 0x001fe40004000000 */
[----:B------:R-:W-:-:S03]  /*a290*/  ISETP.NE.AND P0, PT, R28, 0x65, PT ;  /* 0x000000651c00780c */ /* 0x000fc60003f05270 */
[----:B------:R-:W-:Y:S02]  /*a2a0*/  IMAD.IADD R82, R80, 0x1, R25 ;  /* 0x0000000150527824 */ /* 0x000fe400078e0219 */
[----:B------:R-:W0:Y:S03]  /*a2b0*/  LDC.64 R24, c[0x0][0x3a0] ;  /* 0x0000e800ff187b82 */ /* 0x000e260000000a00 */
[----:B------:R-:W1:Y:S05]  /*a2c0*/  SHFL.DOWN PT, R52, R82, 0x10, R27 ;  /* 0x0a00000052347989 */ /* 0x000e6a00000e001b */
[----:B------:R-:W-:-:S02]  /*a2d0*/  VOTE.ALL P0, P0 ;  /* 0x0000000000ff7806 */ /* 0x000fc40000000000 */
[----:B0-----:R-:W-:Y:S02]  /*a2e0*/  IADD3 R54, P3, PT, R24, 0x100, RZ ;  /* 0x0000010018367810 */ /* 0x001fe40007f7e0ff */
[----:B-1----:R-:W-:-:S03]  /*a2f0*/  SEL R29, R52, RZ, !P2 ;  /* 0x000000ff341d7207 */ /* 0x002fc60005000000 */
[----:B------:R-:W-:Y:S02]  /*a300*/  IMAD.X R55, RZ, RZ, R25, P3 ;  /* 0x000000ffff377224 */ /* 0x000fe400018e0619 */
[----:B------:R-:W-:-:S07]  /*a310*/  IMAD.IADD R80, R82, 0x1, R29 ;  /* 0x0000000152507824 */ /* 0x000fce00078e021d */
.L_x_1210:
[----:B------:R-:W-:Y:S05]  /*a320*/  @!P0 BRA `(.L_x_623) ;  /* 0x0000000400248947 */ /* 0x000fea0003800000 */
[----:B------:R-:W-:-:S07]  /*a330*/  IMAD.MOV.U32 R79, RZ, RZ, 0x3ae ;  /* 0x000003aeff4f7424 */ /* 0x000fce00078e00ff */
.L_x_629:
[----:B------:R-:W-:Y:S02]  /*a340*/  IMAD.MOV.U32 R24, RZ, RZ, R54 ;  /* 0x000000ffff187224 */ /* 0x000fe400078e0036 */
[----:B------:R-:W-:Y:S02]  /*a350*/  IMAD.MOV.U32 R25, RZ, RZ, R55 ;  /* 0x000000ffff197224 */ /* 0x000fe400078e0037 */
[----:B------:R-:W-:-:S05]  /*a360*/  IMAD.WIDE R26, R74, 0x8, R24 ;  /* 0x000000084a1a7825 */ /* 0x000fca00078e0218 */
[----:B------:R-:W2:Y:S01]  /*a370*/  LD.E.64.STRONG.GPU R28, desc[UR10][R26.64+-0x100] ;  /* 0xffff000a1a1c7980 */ /* 0x000ea2000c10fb00 */
[----:B------:R-:W-:Y:S05]  /*a380*/  YIELD ;  /* 0x0000000000007946 */ /* 0x000fea0003800000 */
[----:B------:R-:W-:Y:S01]  /*a390*/  UMOV UR5, 0xffffffff ;  /* 0xffffffff00057882 */ /* 0x000fe20000000000 */
[----:B------:R-:W-:Y:S02]  /*a3a0*/  SHF.R.U32.HI R79, RZ, 0x1, R79 ;  /* 0x00000001ff4f7819 */ /* 0x000fe4000001164f */
[----:B--2---:R-:W-:Y:S01]  /*a3b0*/  ISETP.NE.AND P0, PT, R28, 0x63, PT ;  /* 0x000000631c00780c */ /* 0x004fe20003f05270 */
[----:B------:R-:W-:-:S12]  /*a3c0*/  BRA.DIV UR5, `(.L_x_624) ;  /* 0x00000132058c7947 */ /* 0x000fd8000b800000 */
[----:B------:R-:W-:-:S13]  /*a3d0*/  VOTE.ANY P0, !P0 ;  /* 0x0000000000ff7806 */ /* 0x000fda0004000100 */
.L_x_1213:
[----:B------:R-:W-:Y:S05]  /*a3e0*/  @!P0 BRA `(.L_x_625) ;  /* 0x0000000000748947 */ /* 0x000fea0003800000 */
[----:B------:R-:W-:-:S07]  /*a3f0*/  IMAD.MOV.U32 R31, RZ, RZ, R79 ;  /* 0x000000ffff1f7224 */ /* 0x000fce00078e004f */
.L_x_627:
[----:B------:R-:W-:Y:S02]  /*a400*/  VIADD R28, R31, 0x1 ;  /* 0x000000011f1c7836 */ /* 0x000fe40000000000 */
[----:B------:R-:W-:Y:S02]  /*a410*/  IMAD R81, R51, 0x41a7, RZ ;  /* 0x000041a733517824 */ /* 0x000fe400078e02ff */
[----:B------:R-:W0:Y:S01]  /*a420*/  I2F.U32.RP R29, R28 ;  /* 0x0000001c001d7306 */ /* 0x000e220000209000 */
[----:B------:R-:W-:Y:S01]  /*a430*/  IMAD.MOV R83, RZ, RZ, -R28 ;  /* 0x000000ffff537224 */ /* 0x000fe200078e0a1c */
[----:B------:R-:W-:-:S06]  /*a440*/  ISETP.NE.U32.AND P2, PT, R28, RZ, PT ;  /* 0x000000ff1c00720c */ /* 0x000fcc0003f45070 */
[----:B0-----:R-:W0:Y:S02]  /*a450*/  MUFU.RCP R29, R29 ;  /* 0x0000001d001d7308 */ /* 0x001e240000001000 */
[----:B0-----:R-:W-:-:S06]  /*a460*/  VIADD R24, R29, 0xffffffe ;  /* 0x0ffffffe1d187836 */ /* 0x001fcc0000000000 */
[----:B------:R0:W1:Y:S02]  /*a470*/  F2I.FTZ.U32.TRUNC.NTZ R25, R24 ;  /* 0x0000001800197305 */ /* 0x000064000021f000 */
[----:B0-----:R-:W-:Y:S02]  /*a480*/  IMAD.MOV.U32 R24, RZ, RZ, RZ ;  /* 0x000000ffff187224 */ /* 0x001fe400078e00ff */
[----:B-1----:R-:W-:-:S04]  /*a490*/  IMAD R51, R83, R25, RZ ;  /* 0x0000001953337224 */ /* 0x002fc800078e02ff */
[----:B------:R-:W-:Y:S01]  /*a4a0*/  IMAD.HI.U32 R52, R25, R51, R24 ;  /* 0x0000003319347227 */ /* 0x000fe200078e0018 */
[----:B------:R-:W-:-:S05]  /*a4b0*/  LOP3.LUT R51, R81, 0x7fffffff, RZ, 0xc0, !PT ;  /* 0x7fffffff51337812 */ /* 0x000fca00078ec0ff */
        /* <DEDUP_REMOVED lines=15> */
.L_x_1216:
[----:B------:R-:W-:Y:S05]  /*a5b0*/  @P0 BRA `(.L_x_627) ;  /* 0xfffffffc00900947 */ /* 0x000fea000383ffff */
.L_x_625:
[----:B------:R-:W-:Y:S01]  /*a5c0*/  UMOV UR5, 0xffffffff ;  /* 0xffffffff00057882 */ /* 0x000fe20000000000 */
[----:B------:R-:W-:Y:S02]  /*a5d0*/  ISETP.NE.AND P0, PT, R28, 0x65, PT ;  /* 0x000000651c00780c */ /* 0x000fe40003f05270 */
[----:B------:R-:W-:Y:S11]  /*a5e0*/  BRA.DIV UR5, `(.L_x_628) ;  /* 0x0000013205447947 */ /* 0x000ff6000b800000 */
[----:B------:R-:W-:Y:S01]  /*a5f0*/  VOTE.ANY R24, PT, !P0 ;  /* 0x0000000000187806 */ /* 0x000fe200040e0100 */
[----:B------:R-:W-:-:S03]  /*a600*/  VIADD R74, R74, 0xffffffe0 ;  /* 0xffffffe04a4a7836 */ /* 0x000fc60000000000 */
[----:B------:R-:W-:-:S05]  /*a610*/  LOP3.LUT R24, R24, 0x80000000, R20, 0xec, !PT ;  /* 0x8000000018187812 */ /* 0x000fca00078eec14 */
[----:B------:R-:W-:-:S05]  /*a620*/  VIADD R25, R24, 0xffffffff ;  /* 0xffffffff18197836 */ /* 0x000fca0000000000 */
[----:B------:R-:W-:-:S04]  /*a630*/  LOP3.LUT R25, R24, R25, RZ, 0xc, !PT ;  /* 0x0000001918197212 */ /* 0x000fc800078e0cff */
        /* <DEDUP_REMOVED lines=23> */
.L_x_1225:
[----:B------:R-:W-:Y:S05]  /*a7b0*/  @P0 BRA `(.L_x_629) ;  /* 0xfffffff800e00947 */ /* 0x000fea000383ffff */
.L_x_623:
        /* <DEDUP_REMOVED lines=15> */
.L_x_617:
[----:B------:R-:W-:Y:S05]  /*a8b0*/  WARPSYNC.ALL ;  /* 0x0000000000007948 */ /* 0x000fea0003800000 */
[----:B------:R-:W0:Y:S08]  /*a8c0*/  S2UR UR5, SR_CgaCtaId ;  /* 0x00000000000579c3 */ /* 0x000e300000008800 */
[----:B------:R-:W-:Y:S01]  /*a8d0*/  BAR.SYNC.DEFER_BLOCKING 0x0 ;  /* 0x0000000000007b1d */ /* 0x000fe20000010000 */
[----:B------:R-:W-:-:S02]  /*a8e0*/  ISETP.NE.AND P1, PT, R72, RZ, PT ;  /* 0x000000ff4800720c */ /* 0x000fc40003f25270 */
[----:B------:R-:W-:Y:S02]  /*a8f0*/  ISETP.NE.AND P2, PT, R17, RZ, PT ;  /* 0x000000ff1100720c */ /* 0x000fe40003f45270 */
[----:B------:R-:W-:Y:S01]  /*a900*/  ISETP.NE.AND P0, PT, R56, RZ, PT ;  /* 0x000000ff3800720c */ /* 0x000fe20003f05270 */
[----:B------:R-:W-:Y:S01]  /*a910*/  UMOV UR4, 0x400 ;  /* 0x0000040000047882 */ /* 0x000fe20000000000 */
[----:B------:R-:W-:Y:S01]  /*a920*/  ISETP.NE.AND P3, PT, R0, RZ, PT ;  /* 0x000000ff0000720c */ /* 0x000fe20003f65270 */
[----:B------:R-:W-:Y:S01]  /*a930*/  BSSY.RECONVERGENT B0, `(.L_x_630) ;  /* 0x00000be000007945 */ /* 0x000fe20003800200 */
[----:B0-----:R-:W-:Y:S01]  /*a940*/  ULEA UR4, UR5, UR4, 0x18 ;  /* 0x0000000405047291 */ /* 0x001fe2000f8ec0ff */
[----:B------:R-:W0:Y:S08]  /*a950*/  LDCU.U8 UR5, c[0x0][0x3c8] ;  /* 0x00007900ff0577ac */ /* 0x000e300008000000 */
[----:B-1----:R-:W1:Y:S04]  /*a960*/  @P1 LDS R22, [UR4+0x60] ;  /* 0x00006004ff161984 */ /* 0x002e680008000800 */
[----:B------:R-:W2:Y:S04]  /*a970*/  LDS R21, [UR4+0x8c] ;  /* 0x00008c04ff157984 */ /* 0x000ea80008000800 */
[----:B------:R-:W3:Y:S01]  /*a980*/  LDS R20, [UR4+0x84] ;  /* 0x00008404ff147984 */ /* 0x000ee20008000800 */
[----:B-1----:R-:W-:Y:S01]  /*a990*/  @P1 IMAD.IADD R55, R55, 0x1, R22 ;  /* 0x0000000137371824 */ /* 0x002fe200078e0216 */
[----:B------:R-:W-:-:S02]  /*a9a0*/  ISETP.NE.AND P1, PT, R18, RZ, PT ;  /* 0x000000ff1200720c */ /* 0x000fc40003f25270 */
[----:B--2---:R-:W-:Y:S02]  /*a9b0*/  IADD3 R21, PT, PT, -R21, 0x2d20, RZ ;  /* 0x00002d2015157810 */ /* 0x004fe40007ffe1ff */
[C-C-:B---3--:R-:W-:Y:S01]  /*a9c0*/  IADD3 R31, PT, PT, R20.reuse, -R18, -R55.reuse ;  /* 0x80000012141f7210 */ /* 0x148fe20007ffe837 */
[----:B------:R-:W-:Y:S01]  /*a9d0*/  IMAD.IADD R22, R55, 0x1, -R20 ;  /* 0x0000000137167824 */ /* 0x000fe200078e0a14 */
[C-C-:B------:R-:W-:Y:S02]  /*a9e0*/  IADD3 R75, PT, PT, R20.reuse, -R69, -R55.reuse ;  /* 0x80000045144b7210 */ /* 0x140fe40007ffe837 */
[----:B------:R-:W-:Y:S01]  /*a9f0*/  IADD3 R71, PT, PT, R20, -R71, -R55 ;  /* 0x8000004714477210 */ /* 0x000fe20007ffe837 */
[----:B------:R-:W-:Y:S01]  /*aa00*/  IMAD R24, R72, 0x13, R31 ;  /* 0x0000001348187824 */ /* 0x000fe200078e021f */
[C-C-:B------:R-:W-:Y:S01]  /*aa10*/  IADD3 R73, PT, PT, R20.reuse, -R70, -R55.reuse ;  /* 0x8000004614497210 */ /* 0x140fe20007ffe837 */
[----:B------:R-:W-:Y:S01]  /*aa20*/  IMAD.IADD R69, R21, 0x1, R22 ;  /* 0x0000000115457824 */ /* 0x000fe200078e0216 */
[--C-:B------:R-:W-:Y:S01]  /*aa30*/  IADD3 R77, PT, PT, R20, -R68, -R55.reuse ;  /* 0x80000044144d7210 */ /* 0x100fe20007ffe837 */
[----:B------:R-:W-:Y:S01]  /*aa40*/  VIADD R24, R24, 0x1 ;  /* 0x0000000118187836 */ /* 0x000fe20000000000 */
[C-C-:B------:R-:W-:Y:S01]  /*aa50*/  IADD3 R67, PT, PT, R20.reuse, -R67, -R55.reuse ;  /* 0x8000004314437210 */ /* 0x140fe20007ffe837 */
[----:B------:R-:W-:Y:S01]  /*aa60*/  IMAD.IADD R18, R69, 0x1, R18 ;  /* 0x0000000145127824 */ /* 0x000fe200078e0212 */
[--C-:B------:R-:W-:Y:S01]  /*aa70*/  IADD3 R23, PT, PT, R20, -R66, -R55.reuse ;  /* 0x8000004214177210 */ /* 0x100fe20007ffe837 */
[----:B------:R-:W-:Y:S01]  /*aa80*/  IMAD R22, R72, 0x13, -R22 ;  /* 0x0000001348167824 */ /* 0x000fe200078e0a16 */
[----:B------:R-:W-:Y:S01]  /*aa90*/  IADD3 R65, PT, PT, R20, -R65, -R55 ;  /* 0x8000004114417210 */ /* 0x000fe20007ffe837 */
[----:B------:R-:W-:Y:S01]  /*aaa0*/  IMAD R71, R72, 0x13, R71 ;  /* 0x0000001348477824 */ /* 0x000fe200078e0247 */
[----:B------:R-:W-:Y:S01]  /*aab0*/  SEL R24, R24, R18, !P2 ;  /* 0x0000001218187207 */ /* 0x000fe20005000000 */
[----:B------:R-:W-:Y:S01]  /*aac0*/  IMAD.IADD R18, R18, 0x1, R17 ;  /* 0x0000000112127824 */ /* 0x000fe200078e0211 */
[----:B------:R-:W-:Y:S01]  /*aad0*/  SEL R22, R22, R69, !P1 ;  /* 0x0000004516167207 */ /* 0x000fe20004800000 */
[----:B------:R-:W-:Y:S01]  /*aae0*/  IMAD R73, R72, 0x13, R73 ;  /* 0x0000001348497824 */ /* 0x000fe200078e0249 */
[----:B------:R-:W-:Y:S01]  /*aaf0*/  ISETP.NE.AND P1, PT, R16, RZ, PT ;  /* 0x000000ff1000720c */ /* 0x000fe20003f25270 */
[----:B------:R-:W-:Y:S01]  /*ab00*/  IMAD.IADD R16, R18, 0x1, R16 ;  /* 0x0000000112107824 */ /* 0x000fe200078e0210 */
[----:B------:R-:W-:Y:S01]  /*ab10*/  ISETP.NE.AND P2, PT, R15, RZ, PT ;  /* 0x000000ff0f00720c */ /* 0x000fe20003f45270 */
[----:B------:R-:W-:Y:S01]  /*ab20*/  VIADD R71, R71, 0x2 ;  /* 0x0000000247477836 */ /* 0x000fe20000000000 */
[----:B------:R-:W-:Y:S01]  /*ab30*/  IADD3 R25, PT, PT, R20, -R64, -R55 ;  /* 0x8000004014197210 */ /* 0x000fe20007ffe837 */
[----:B------:R-:W-:Y:S01]  /*ab40*/  IMAD.IADD R15, R16, 0x1, R15 ;  /* 0x00000001100f7824 */ /* 0x000fe200078e020f */
[----:B------:R-:W-:Y:S01]  /*ab50*/  IADD3 R63, PT, PT, R20, -R63, -R55 ;  /* 0x8000003f143f7210 */ /* 0x000fe20007ffe837 */
[----:B------:R-:W-:Y:S01]  /*ab60*/  VIADD R73, R73, 0x3 ;  /* 0x0000000349497836 */ /* 0x000fe20000000000 */
[----:B------:R-:W-:Y:S01]  /*ab70*/  SEL R71, R71, R18, !P1 ;  /* 0x0000001247477207 */ /* 0x000fe20004800000 */
[----:B------:R-:W-:Y:S01]  /*ab80*/  IMAD R75, R72, 0x13, R75 ;  /* 0x00000013484b7824 */ /* 0x000fe200078e024b */
[----:B------:R-:W-:Y:S01]  /*ab90*/  ISETP.NE.AND P1, PT, R14, RZ, PT ;  /* 0x000000ff0e00720c */ /* 0x000fe20003f25270 */
[----:B------:R-:W-:Y:S01]  /*aba0*/  IMAD.IADD R14, R15, 0x1, R14 ;  /* 0x000000010f0e7824 */ /* 0x000fe200078e020e */
[----:B------:R-:W-:Y:S01]  /*abb0*/  SEL R73, R73, R16, !P2 ;  /* 0x0000001049497207 */ /* 0x000fe20005000000 */
[----:B------:R-:W-:Y:S01]  /*abc0*/  IMAD R77, R72, 0x13, R77 ;  /* 0x00000013484d7824 */ /* 0x000fe200078e024d */
        /* <DEDUP_REMOVED lines=38> */
[----:B------:R-:W-:Y:S01]  /*ae30*/  LEA R22, R22, UR4, 0x2 ;  /* 0x0000000416167c11 */ /* 0x000fe2000f8e10ff */
[----:B------:R-:W-:Y:S01]  /*ae40*/  BAR.SYNC.DEFER_BLOCKING 0x0 ;  /* 0x0000000000007b1d */ /* 0x000fe20000010000 */
[----:B------:R-:W-:Y:S01]  /*ae50*/  IMAD.IADD R7, R8, 0x1, R7 ;  /* 0x0000000108077824 */ /* 0x000fe200078e0207 */
[----:B------:R-:W-:Y:S01]  /*ae60*/  IADD3 R57, PT, PT, R20, -R57, -R55 ;  /* 0x8000003914397210 */ /* 0x000fe20007ffe837 */
[----:B------:R-:W-:Y:S01]  /*ae70*/  IMAD R61, R72, 0x13, R61 ;  /* 0x00000013483d7824 */ /* 0x000fe200078e023d */
[----:B------:R-:W-:Y:S01]  /*ae80*/  SEL R63, R63, R9, !P1 ;  /* 0x000000093f3f7207 */ /* 0x000fe20004800000 */
[----:B------:R-:W-:Y:S01]  /*ae90*/  VIADD R27, R27, 0xb ;  /* 0x0000000b1b1b7836 */ /* 0x000fe20000000000 */
[----:B------:R-:W-:Y:S01]  /*aea0*/  ISETP.NE.AND P1, PT, R6, RZ, PT ;  /* 0x000000ff0600720c */ /* 0x000fe20003f25270 */
[----:B------:R-:W-:Y:S01]  /*aeb0*/  VIADD R61, R61, 0xc ;  /* 0x0000000c3d3d7836 */ /* 0x000fe20000000000 */
[----:B------:R-:W-:Y:S01]  /*aec0*/  LEA R17, R24, UR4, 0x2 ;  /* 0x0000000418117c11 */ /* 0x000fe2000f8e10ff */
[----:B------:R-:W-:Y:S01]  /*aed0*/  IMAD.IADD R6, R7, 0x1, R6 ;  /* 0x0000000107067824 */ /* 0x000fe200078e0206 */
        /* <DEDUP_REMOVED lines=9> */
[----:B------:R-:W-:Y:S01]  /*af70*/  IMAD.IADD R4, R5, 0x1, R4 ;  /* 0x0000000105047824 */ /* 0x000fe200078e0204 */
[----:B------:R-:W-:Y:S01]  /*af80*/  IADD3 R51, PT, PT, R20, -R58, -R55 ;  /* 0x8000003a14337210 */ /* 0x000fe20007ffe837 */
[----:B------:R-:W-:Y:S01]  /*af90*/  VIADD R29, R29, 0xd ;  /* 0x0000000d1d1d7836 */ /* 0x000fe20000000000 */
[----:B------:R-:W-:Y:S01]  /*afa0*/  LEA R73, R73, UR4, 0x2 ;  /* 0x0000000449497c11 */ /* 0x000fe2000f8e10ff */
[C---:B------:R-:W-:Y:S01]  /*afb0*/  IMAD R31, R72.reuse, 0x13, R31 ;  /* 0x00000013481f7824 */ /* 0x040fe200078e021f */
[----:B------:R-:W-:Y:S01]  /*afc0*/  SEL R59, R59, R5, !P1 ;  /* 0x000000053b3b7207 */ /* 0x000fe20004800000 */
[----:B------:R-:W-:Y:S01]  /*afd0*/  STS [R22], R49 ;  /* 0x0000003116007388 */ /* 0x000fe20000000800 */
[----:B------:R-:W-:Y:S01]  /*afe0*/  LEA R14, R75, UR4, 0x2 ;  /* 0x000000044b0e7c11 */ /* 0x000fe2000f8e10ff */
[----:B------:R-:W-:Y:S01]  /*aff0*/  IMAD R53, R72, 0x13, R53 ;  /* 0x0000001348357824 */ /* 0x000fe200078e0235 */
[----:B------:R-:W-:Y:S01]  /*b000*/  ISETP.NE.AND P1, PT, R3, RZ, PT ;  /* 0x000000ff0300720c */ /* 0x000fe20003f25270 */
[----:B------:R-:W-:Y:S01]  /*b010*/  IMAD.IADD R3, R4, 0x1, R3 ;  /* 0x0000000104037824 */ /* 0x000fe200078e0203 */
[----:B------:R-:W-:Y:S01]  /*b020*/  LEA R77, R77, UR4, 0x2 ;  /* 0x000000044d4d7c11 */ /* 0x000fe2000f8e10ff */
[----:B------:R-:W-:Y:S01]  /*b030*/  STS [R17], R48 ;  /* 0x0000003011007388 */ /* 0x000fe20000000800 */
[----:B------:R-:W-:Y:S01]  /*b040*/  LEA R12, R67, UR4, 0x2 ;  /* 0x00000004430c7c11 */ /* 0x000fe2000f8e10ff */
[C---:B------:R-:W-:Y:S01]  /*b050*/  IMAD R57, R72.reuse, 0x13, R57 ;  /* 0x0000001348397824 */ /* 0x040fe200078e0239 */
[----:B------:R-:W-:Y:S01]  /*b060*/  LEA R23, R23, UR4, 0x2 ;  /* 0x0000000417177c11 */ /* 0x000fe2000f8e10ff */
[----:B------:R-:W-:Y:S01]  /*b070*/  STS [R16], R47 ;  /* 0x0000002f10007388 */ /* 0x000fe20000000800 */
[----:B------:R-:W-:Y:S01]  /*b080*/  SEL R29, R29, R6, !P2 ;  /* 0x000000061d1d7207 */ /* 0x000fe20005000000 */
[----:B------:R-:W-:Y:S01]  /*b090*/  IMAD R51, R72, 0x13, R51 ;  /* 0x0000001348337824 */ /* 0x000fe200078e0233 */
[----:B------:R-:W-:Y:S01]  /*b0a0*/  LEA R10, R65, UR4, 0x2 ;  /* 0x00000004410a7c11 */ /* 0x000fe2000f8e10ff */
[----:B------:R-:W-:Y:S01]  /*b0b0*/  STS [R73], R46 ;  /* 0x0000002e49007388 */ /* 0x000fe20000000800 */
[----:B------:R-:W-:Y:S01]  /*b0c0*/  ISETP.NE.AND P2, PT, R2, RZ, PT ;  /* 0x000000ff0200720c */ /* 0x000fe20003f45270 */
[----:B------:R-:W-:Y:S01]  /*b0d0*/  VIADD R31, R31, 0xf ;  /* 0x0000000f1f1f7836 */ /* 0x000fe20000000000 */
[----:B------:R-:W-:Y:S01]  /*b0e0*/  LEA R25, R25, UR4, 0x2 ;  /* 0x0000000419197c11 */ /* 0x000fe2000f8e10ff */
[----:B------:R-:W-:Y:S01]  /*b0f0*/  STS [R14], R45 ;  /* 0x0000002d0e007388 */ /* 0x000fe20000000800 */
[----:B------:R-:W-:Y:S01]  /*b100*/  VIADD R53, R53, 0x10 ;  /* 0x0000001035357836 */ /* 0x000fe20000000000 */
[----:B------:R-:W-:Y:S01]  /*b110*/  LEA R8, R63, UR4, 0x2 ;  /* 0x000000043f087c11 */ /* 0x000fe2000f8e10ff */
[----:B------:R-:W-:Y:S01]  /*b120*/  IMAD.IADD R2, R3, 0x1, R2 ;  /* 0x0000000103027824 */ /* 0x000fe200078e0202 */
[----:B------:R-:W-:Y:S01]  /*b130*/  STS [R77], R44 ;  /* 0x0000002c4d007388 */ /* 0x000fe20000000800 */
[----:B------:R-:W-:Y:S01]  /*b140*/  VIADD R57, R57, 0x11 ;  /* 0x0000001139397836 */ /* 0x000fe20000000000 */
[----:B------:R-:W-:Y:S01]  /*b150*/  LEA R27, R27, UR4, 0x2 ;  /* 0x000000041b1b7c11 */ /* 0x000fe2000f8e10ff */
[----:B------:R-:W-:Y:S01]  /*b160*/  VIADD R51, R51, 0x12 ;  /* 0x0000001233337836 */ /* 0x000fe20000000000 */
[----:B------:R-:W-:Y:S01]  /*b170*/  STS [R12], R43 ;  /* 0x0000002b0c007388 */ /* 0x000fe20000000800 */
[----:B------:R-:W-:Y:S01]  /*b180*/  LEA R6, R61, UR4, 0x2 ;  /* 0x000000043d067c11 */ /* 0x000fe2000f8e10ff */
[----:B------:R-:W-:Y:S01]  /*b190*/  @P0 IMAD.IADD R51, R2, 0x1, R0 ;  /* 0x0000000102330824 */ /* 0x000fe200078e0200 */
[----:B------:R-:W-:Y:S01]  /*b1a0*/  SEL R31, R31, R4, !P1 ;  /* 0x000000041f1f7207 */ /* 0x000fe20004800000 */
[----:B------:R-:W-:Y:S01]  /*b1b0*/  STS [R23], R42 ;  /* 0x0000002a17007388 */ /* 0x000fe20000000800 */
[----:B------:R-:W-:-:S02]  /*b1c0*/  SEL R53, R53, R3, !P2 ;  /* 0x0000000335357207 */ /* 0x000fc40005000000 */
[----:B------:R-:W-:Y:S01]  /*b1d0*/  ISETP.GE.AND P0, PT, R72, R21, PT ;  /* 0x000000154800720c */ /* 0x000fe20003f06270 */
[----:B------:R-:W-:Y:S01]  /*b1e0*/  STS [R10], R41 ;  /* 0x000000290a007388 */ /* 0x000fe20000000800 */
[----:B------:R-:W-:Y:S02]  /*b1f0*/  LEA R29, R29, UR4, 0x2 ;  /* 0x000000041d1d7c11 */ /* 0x000fe4000f8e10ff */
[----:B------:R-:W-:Y:S01]  /*b200*/  SEL R57, R57, R2, !P3 ;  /* 0x0000000239397207 */ /* 0x000fe20005800000 */
[----:B------:R-:W-:Y:S01]  /*b210*/  STS [R25], R40 ;  /* 0x0000002819007388 */ /* 0x000fe20000000800 */
[----:B------:R-:W-:Y:S02]  /*b220*/  LEA R4, R59, UR4, 0x2 ;  /* 0x000000043b047c11 */ /* 0x000fe4000f8e10ff */
[----:B------:R-:W-:Y:S01]  /*b230*/  LEA R31, R31, UR4, 0x2 ;  /* 0x000000041f1f7c11 */ /* 0x000fe2000f8e10ff */
[----:B------:R1:W-:Y:S01]  /*b240*/  STS [R8], R39 ;  /* 0x0000002708007388 */ /* 0x0003e20000000800 */
[----:B------:R-:W-:-:S02]  /*b250*/  LEA R57, R57, UR4, 0x2 ;  /* 0x0000000439397c11 */ /* 0x000fc4000f8e10ff */
[----:B------:R-:W-:Y:S01]  /*b260*/  IADD3 R3, PT, PT, -R20, UR9, RZ ;  /* 0x0000000914037c10 */ /* 0x000fe2000fffe1ff */
[----:B------:R-:W-:Y:S01]  /*b270*/  STS [R27], R38 ;  /* 0x000000261b007388 */ /* 0x000fe20000000800 */
[----:B------:R-:W-:Y:S02]  /*b280*/  SHF.R.S32.HI R0, RZ, 0x1f, R20 ;  /* 0x0000001fff007819 */ /* 0x000fe40000011414 */
[----:B------:R-:W-:Y:S01]  /*b290*/  SHF.R.S32.HI R2, RZ, 0x1f, R3 ;  /* 0x0000001fff027819 */ /* 0x000fe20000011403 */
[----:B------:R2:W-:Y:S01]  /*b2a0*/  STS [R6], R37 ;  /* 0x0000002506007388 */ /* 0x0005e20000000800 */
[----:B-1----:R-:W-:-:S03]  /*b2b0*/  LEA R8, R51, UR4, 0x2 ;  /* 0x0000000433087c11 */ /* 0x002fc6000f8e10ff */
[----:B------:R1:W-:Y:S04]  /*b2c0*/  STS [R29], R36 ;  /* 0x000000241d007388 */ /* 0x0003e80000000800 */
[----:B------:R1:W-:Y:S01]  /*b2d0*/  STS [R4], R35 ;  /* 0x0000002304007388 */ /* 0x0003e20000000800 */
[----:B--2---:R-:W-:-:S03]  /*b2e0*/  LEA R6, R53, UR4, 0x2 ;  /* 0x0000000435067c11 */ /* 0x004fc6000f8e10ff */
[----:B------:R1:W-:Y:S04]  /*b2f0*/  STS [R31], R34 ;  /* 0x000000221f007388 */ /* 0x0003e80000000800 */
[----:B------:R1:W-:Y:S04]  /*b300*/  STS [R6], R33 ;  /* 0x0000002106007388 */ /* 0x0003e80000000800 */
[----:B------:R1:W-:Y:S04]  /*b310*/  STS [R57], R32 ;  /* 0x0000002039007388 */ /* 0x0003e80000000800 */
[----:B------:R1:W-:Y:S01]  /*b320*/  STS [R8], R19 ;  /* 0x0000001308007388 */ /* 0x0003e20000000800 */
[----:B------:R-:W-:Y:S06]  /*b330*/  BAR.SYNC.DEFER_BLOCKING 0x0 ;  /* 0x0000000000007b1d */ /* 0x000fec0000010000 */
[----:B0-----:R-:W-:Y:S05]  /*b340*/  @P0 BRA `(.L_x_631) ;  /* 0x0000000000480947 */ /* 0x001fea0003800000 */
[----:B------:R-:W-:Y:S01]  /*b350*/  UISETP.NE.AND UP0, UPT, UR5, URZ, UPT ;  /* 0x000000ff0500728c */ /* 0x000fe2000bf05270 */
[----:B-1----:R-:W-:Y:S01]  /*b360*/  IMAD.MOV.U32 R8, RZ, RZ, RZ ;  /* 0x000000ffff087224 */ /* 0x002fe200078e00ff */
[----:B------:R-:W0:Y:S01]  /*b370*/  LDCU.64 UR6, c[0x0][0x3d0] ;  /* 0x00007a00ff0677ac */ /* 0x000e220008000a00 */
[----:B------:R-:W-:-:S03]  /*b380*/  IMAD.MOV.U32 R7, RZ, RZ, RZ ;  /* 0x000000ffff077224 */ /* 0x000fc600078e00ff */
[----:B------:R-:W-:-:S13]  /*b390*/  PLOP3.LUT P0, PT, PT, PT, UP0, 0x80, 0x8 ;  /* 0x000000000008781c */ /* 0x000fda0003f0f008 */
[----:B------:R-:W-:Y:S05]  /*b3a0*/  @P0 BRA `(.L_x_632) ;  /* 0x0000000000140947 */ /* 0x000fea0003800000 */
[----:B------:R-:W1:Y:S08]  /*b3b0*/  LDC.64 R4, c[0x0][0x3e0] ;  /* 0x0000f800ff047b82 */ /* 0x000e700000000a00 */
[----:B------:R-:W2:Y:S01]  /*b3c0*/  LDC.64 R6, c[0x0][0x3d8] ;  /* 0x0000f600ff067b82 */ /* 0x000ea20000000a00 */
[----:B-1----:R-:W2:Y:S02]  /*b3d0*/  LDG.E.64 R4, desc[UR10][R4.64] ;  /* 0x0000000a04047981 */ /* 0x002ea4000c1e1b00 */
[----:B--2---:R-:W-:-:S05]  /*b3e0*/  IADD3 R8, P1, PT, -R4, R6, RZ ;  /* 0x0000000604087210 */ /* 0x004fca0007f3e1ff */
[----:B------:R-:W-:-:S08]  /*b3f0*/  IMAD.X R7, R7, 0x1, ~R5, P1 ;  /* 0x0000000107077824 */ /* 0x000fd000008e0e05 */
.L_x_632:
[----:B------:R-:W-:-:S04]  /*b400*/  IADD3 R8, P1, P2, R8, R72, R3 ;  /* 0x0000004808087210 */ /* 0x000fc80007a3e003 */
[----:B------:R-:W-:Y:S02]  /*b410*/  LOP3.LUT R8, RZ, R8, RZ, 0x33, !PT ;  /* 0x00000008ff087212 */ /* 0x000fe400078e33ff */
[----:B------:R-:W-:Y:S02]  /*b420*/  IADD3.X R7, PT, PT, R7, RZ, R2, P1, P2 ;  /* 0x000000ff07077210 */ /* 0x000fe40000fe4402 */
[----:B0-----:R-:W-:Y:S02]  /*b430*/  IADD3 R8, P1, PT, R8, UR6, RZ ;  /* 0x0000000608087c10 */ /* 0x001fe4000ff3e0ff */
[----:B------:R-:W-:-:S04]  /*b440*/  LOP3.LUT R7, RZ, R7, RZ, 0x33, !PT ;  /* 0x00000007ff077212 */ /* 0x000fc800078e33ff */
[----:B------:R-:W-:Y:S01]  /*b450*/  IADD3.X R7, PT, PT, R7, UR7, RZ, P1, !PT ;  /* 0x0000000707077c10 */ /* 0x000fe20008ffe4ff */
[----:B------:R-:W-:Y:S06]  /*b460*/  BRA `(.L_x_633) ;  /* 0x0000000000287947 */ /* 0x000fec0003800000 */
.L_x_631:
[----:B------:R-:W-:Y:S01]  /*b470*/  UISETP.NE.AND UP0, UPT, UR5, URZ, UPT ;  /* 0x000000ff0500728c */ /* 0x000fe2000bf05270 */
[----:B------:R-:W-:Y:S01]  /*b480*/  IMAD.IADD R7, R72, 0x1, -R21 ;  /* 0x0000000148077824 */ /* 0x000fe200078e0a15 */
[----:B-1----:R-:W-:-:S04]  /*b490*/  CS2R R4, SRZ ;  /* 0x0000000000047805 */ /* 0x002fc8000001ff00 */
[----:B------:R-:W-:-:S13]  /*b4a0*/  PLOP3.LUT P0, PT, PT, PT, UP0, 0x80, 0x8 ;  /* 0x000000000008781c */ /* 0x000fda0003f0f008 */
[----:B------:R-:W-:Y:S05]  /*b4b0*/  @P0 BRA `(.L_x_634) ;  /* 0x0000000000080947 */ /* 0x000fea0003800000 */
[----:B------:R-:W0:Y:S02]  /*b4c0*/  LDC.64 R4, c[0x0][0x3e0] ;  /* 0x0000f800ff047b82 */ /* 0x000e240000000a00 */
[----:B0-----:R-:W5:Y:S02]  /*b4d0*/  LDG.E.64 R4, desc[UR10][R4.64] ;  /* 0x0000000a04047981 */ /* 0x001f64000c1e1b00 */
.L_x_634:
[----:B-----5:R-:W-:Y:S02]  /*b4e0*/  IADD3 R8, P1, P2, R4, R7, R20 ;  /* 0x0000000704087210 */ /* 0x020fe40007a3e014 */
[----:B------:R-:W-:-:S04]  /*b4f0*/  SHF.R.S32.HI R7, RZ, 0x1f, R7 ;  /* 0x0000001fff077819 */ /* 0x000fc80000011407 */
[----:B------:R-:W-:-:S07]  /*b500*/  IADD3.X R7, PT, PT, R5, R7, R0, P1, P2 ;  /* 0x0000000705077210 */ /* 0x000fce0000fe4400 */
.L_x_633:
[----:B------:R-:W-:Y:S05]  /*b510*/  BSYNC.RECONVERGENT B0 ;  /* 0x0000000000007941 */ /* 0x000fea0003800200 */
.L_x_630:
[C---:B------:R-:W-:Y:S01]  /*b520*/  LEA R4, R72.reuse, UR4, 0x2 ;  /* 0x0000000448047c11 */ /* 0x040fe2000f8e10ff */
[----:B------:R-:W0:Y:S01]  /*b530*/  LDCU.64 UR4, c[0x0][0x390] ;  /* 0x00007200ff0477ac */ /* 0x000e220008000a00 */
[----:B------:R-:W-:Y:S01]  /*b540*/  VIADD R10, R72, 0x260 ;  /* 0x00000260480a7836 */ /* 0x000fe20000000000 */
[----:B------:R-:W-:Y:S02]  /*b550*/  BSSY.RECONVERGENT B0, `(.L_x_635) ;  /* 0x0000022000007945 */ /* 0x000fe40003800200 */
[----:B------:R-:W1:Y:S01]  /*b560*/  LDS R5, [R4] ;  /* 0x0000000004057984 */ /* 0x000e620000000800 */
[----:B0-----:R-:W-:-:S04]  /*b570*/  LEA R6, P1, R8, UR4, 0x2 ;  /* 0x0000000408067c11 */ /* 0x001fc8000f8210ff */
[----:B------:R-:W-:Y:S02]  /*b580*/  LEA.HI.X R7, R8, UR5, R7, 0x2, P1 ;  /* 0x0000000508077c11 */ /* 0x000fe400088f1407 */
[----:B------:R-:W-:-:S03]  /*b590*/  ISETP.GE.AND P1, PT, R10, R21, PT ;  /* 0x000000150a00720c */ /* 0x000fc60003f26270 */
[----:B-1----:R0:W-:Y:S10]  /*b5a0*/  STG.E desc[UR10][R6.64], R5 ;  /* 0x0000000506007986 */ /* 0x0021f4000c10190a */
[----:B------:R-:W-:Y:S05]  /*b5b0*/  @!P1 BRA `(.L_x_636) ;  /* 0x00000000002c9947 */ /* 0x000fea0003800000 */
[----:B------:R-:W-:Y:S01]  /*b5c0*/  BSSY.RECONVERGENT B1, `(.L_x_637) ;  /* 0x0000006000017945 */ /* 0x000fe20003800200 */
[----:B0-----:R-:W-:Y:S01]  /*b5d0*/  IMAD.IADD R5, R10, 0x1, -R21 ;  /* 0x000000010a057824 */ /* 0x001fe200078e0a15 */
[----:B------:R-:W-:Y:S02]  /*b5e0*/  CS2R R6, SRZ ;  /* 0x0000000000067805 */ /* 0x000fe4000001ff00 */
[----:B------:R-:W-:Y:S05]  /*b5f0*/  @P0 BRA `(.L_x_638) ;  /* 0x0000000000080947 */ /* 0x000fea0003800000 */
[----:B------:R-:W0:Y:S02]  /*b600*/  LDC.64 R6, c[0x0][0x3e0] ;  /* 0x0000f800ff067b82 */ /* 0x000e240000000a00 */
[----:B0-----:R-:W5:Y:S02]  /*b610*/  LDG.E.64 R6, desc[UR10][R6.64] ;  /* 0x0000000a06067981 */ /* 0x001f64000c1e1b00 */
.L_x_638:
[----:B------:R-:W-:Y:S05]  /*b620*/  BSYNC.RECONVERGENT B1 ;  /* 0x0000000000017941 */ /* 0x000fea0003800200 */
.L_x_637:
[----:B-----5:R-:W-:Y:S02]  /*b630*/  IADD3 R8, P1, P2, R6, R5, R20 ;  /* 0x0000000506087210 */ /* 0x020fe40007a3e014 */
[----:B------:R-:W-:-:S04]  /*b640*/  SHF.R.S32.HI R5, RZ, 0x1f, R5 ;  /* 0x0000001fff057819 */ /* 0x000fc80000011405 */
[----:B------:R-:W-:Y:S01]  /*b650*/  IADD3.X R7, PT, PT, R7, R5, R0, P1, P2 ;  /* 0x0000000507077210 */ /* 0x000fe20000fe4400 */
[----:B------:R-:W-:Y:S06]  /*b660*/  BRA `(.L_x_639) ;  /* 0x0000000000407947 */ /* 0x000fec0003800000 */
.L_x_636:
[----:B------:R-:W-:Y:S01]  /*b670*/  BSSY.RECONVERGENT B1, `(.L_x_640) ;  /* 0x0000008000017945 */ /* 0x000fe20003800200 */
[----:B------:R-:W-:-:S03]  /*b680*/  CS2R R8, SRZ ;  /* 0x0000000000087805 */ /* 0x000fc6000001ff00 */
[----:B------:R-:W-:Y:S05]  /*b690*/  @P0 BRA `(.L_x_641) ;  /* 0x0000000000140947 */ /* 0x000fea0003800000 */
[----:B0-----:R-:W0:Y:S01]  /*b6a0*/  LDC.64 R6, c[0x0][0x3e0] ;  /* 0x0000f800ff067b82 */ /* 0x001e220000000a00 */
[----:B------:R-:W1:Y:S01]  /*b6b0*/  LDCU.64 UR6, c[0x0][0x3d8] ;  /* 0x00007b00ff0677ac */ /* 0x000e620008000a00 */
[----:B0-----:R-:W1:Y:S02]  /*b6c0*/  LDG.E.64 R6, desc[UR10][R6.64] ;  /* 0x0000000a06067981 */ /* 0x001e64000c1e1b00 */
[----:B-1----:R-:W-:-:S04]  /*b6d0*/  IADD3 R8, P1, PT, -R6, UR6, RZ ;  /* 0x0000000606087c10 */ /* 0x002fc8000ff3e1ff */
[----:B------:R-:W-:-:S09]  /*b6e0*/  IADD3.X R9, PT, PT, ~R7, UR7, RZ, P1, !PT ;  /* 0x0000000707097c10 */ /* 0x000fd20008ffe5ff */
.L_x_641:
[----:B------:R-:W-:Y:S05]  /*b6f0*/  BSYNC.RECONVERGENT B1 ;  /* 0x0000000000017941 */ /* 0x000fea0003800200 */
.L_x_640:
[----:B------:R-:W1:Y:S01]  /*b700*/  LDCU.64 UR6, c[0x0][0x3d0] ;  /* 0x00007a00ff0677ac */ /* 0x000e620008000a00 */
[----:B0-----:R-:W-:-:S04]  /*b710*/  IADD3 R5, P1, P2, R8, R10, R3 ;  /* 0x0000000a08057210 */ /* 0x001fc80007a3e003 */
[----:B------:R-:W-:Y:S02]  /*b720*/  LOP3.LUT R5, RZ, R5, RZ, 0x33, !PT ;  /* 0x00000005ff057212 */ /* 0x000fe400078e33ff */
[----:B------:R-:W-:Y:S02]  /*b730*/  IADD3.X R6, PT, PT, R9, RZ, R2, P1, P2 ;  /* 0x000000ff09067210 */ /* 0x000fe40000fe4402 */
[----:B-1----:R-:W-:Y:S02]  /*b740*/  IADD3 R8, P1, PT, R5, UR6, RZ ;  /* 0x0000000605087c10 */ /* 0x002fe4000ff3e0ff */
[----:B------:R-:W-:-:S04]  /*b750*/  LOP3.LUT R5, RZ, R6, RZ, 0x33, !PT ;  /* 0x00000006ff057212 */ /* 0x000fc800078e33ff */
[----:B------:R-:W-:-:S07]  /*b760*/  IADD3.X R7, PT, PT, R5, UR7, RZ, P1, !PT ;  /* 0x0000000705077c10 */ /* 0x000fce0008ffe4ff */
.L_x_639:
[----:B------:R-:W-:Y:S05]  /*b770*/  BSYNC.RECONVERGENT B0 ;  /* 0x0000000000007941 */ /* 0x000fea0003800200 */
.L_x_635:
        /* <DEDUP_REMOVED lines=9> */
[----:B0-----:R-:W-:Y:S01]  /*b810*/  IMAD.IADD R5, R10, 0x1, -R21 ;  /* 0x000000010a057824 */ /* 0x001fe200078e0a15 */
[----:B------:R-:W-:Y:S02]  /*b820*/  CS2R R6, SRZ ;  /* 0x0000000000067805 */ /* 0x000fe4000001ff00 */
[----:B------:R-:W-:Y:S05]  /*b830*/  @P0 BRA `(.L_x_645) ;  /* 0x0000000000080947 */ /* 0x000fea0003800000 */
[----:B------:R-:W0:Y:S02]  /*b840*/  LDC.64 R6, c[0x0][0x3e0] ;  /* 0x0000f800ff067b82 */ /* 0x000e240000000a00 */
[----:B0-----:R-:W5:Y:S02]  /*b850*/  LDG.E.64 R6, desc[UR10][R6.64] ;  /* 0x0000000a06067981 */ /* 0x001f64000c1e1b00 */
.L_x_645:
[----:B------:R-:W-:Y:S05]  /*b860*/  BSYNC.RECONVERGENT B1 ;  /* 0x0000000000017941 */ /* 0x000fea0003800200 */
.L_x_644:
[----:B-----5:R-:W-:Y:S02]  /*b870*/  IADD3 R8, P1, P2, R6, R5, R20 ;  /* 0x0000000506087210 */ /* 0x020fe40007a3e014 */
[----:B------:R-:W-:-:S04]  /*b880*/  SHF.R.S32.HI R5, RZ, 0x1f, R5 ;  /* 0x0000001fff057819 */ /* 0x000fc80000011405 */
[----:B------:R-:W-:Y:S01]  /*b890*/  IADD3.X R7, PT, PT, R7, R5, R0, P1, P2 ;  /* 0x0000000507077210 */ /* 0x000fe20000fe4400 */
[----:B------:R-:W-:Y:S06]  /*b8a0*/  BRA `(.L_x_646) ;  /* 0x0000000000407947 */ /* 0x000fec0003800000 */
.L_x_643:
        /* <DEDUP_REMOVED lines=8> */
.L_x_648:
[----:B------:R-:W-:Y:S05]  /*b930*/  BSYNC.RECONVERGENT B1 ;  /* 0x0000000000017941 */ /* 0x000fea0003800200 */
.L_x_647:
[----:B------:R-:W1:Y:S01]  /*b940*/  LDCU.64 UR6, c[0x0][0x3d0] ;  /* 0x00007a00ff0677ac */ /* 0x000e620008000a00 */
[----:B0-----:R-:W-:-:S04]  /*b950*/  IADD3 R5, P1, P2, R8, R10, R3 ;  /* 0x0000000a08057210 */ /* 0x001fc80007a3e003 */
[----:B------:R-:W-:Y:S02]  /*b960*/  LOP3.LUT R5, RZ, R5, RZ, 0x33, !PT ;  /* 0x00000005ff057212 */ /* 0x000fe400078e33ff */
[----:B------:R-:W-:Y:S02]  /*b970*/  IADD3.X R6, PT, PT, R9, RZ, R2, P1, P2 ;  /* 0x000000ff09067210 */ /* 0x000fe40000fe4402 */
[----:B-1----:R-:W-:Y:S02]  /*b980*/  IADD3 R8, P1, PT, R5, UR6, RZ ;  /* 0x0000000605087c10 */ /* 0x002fe4000ff3e0ff */
[----:B------:R-:W-:-:S04]  /*b990*/  LOP3.LUT R5, RZ, R6, RZ, 0x33, !PT ;  /* 0x00000006ff057212 */ /* 0x000fc800078e33ff */
[----:B------:R-:W-:-:S07]  /*b9a0*/  IADD3.X R7, PT, PT, R5, UR7, RZ, P1, !PT ;  /* 0x0000000705077c10 */ /* 0x000fce0008ffe4ff */
.L_x_646:
[----:B------:R-:W-:Y:S05]  /*b9b0*/  BSYNC.RECONVERGENT B0 ;  /* 0x0000000000007941 */ /* 0x000fea0003800200 */
.L_x_642:
        /* <DEDUP_REMOVED lines=14> */
.L_x_652:
[----:B------:R-:W-:Y:S05]  /*baa0*/  BSYNC.RECONVERGENT B1 ;  /* 0x0000000000017941 */ /* 0x000fea0003800200 */
.L_x_651:
[----:B-----5:R-:W-:Y:S02]  /*bab0*/  IADD3 R8, P1, P2, R6, R5, R20 ;  /* 0x0000000506087210 */ /* 0x020fe40007a3e014 */
[----:B------:R-:W-:-:S04]  /*bac0*/  SHF.R.S32.HI R5, RZ, 0x1f, R5 ;  /* 0x0000001fff057819 */ /* 0x000fc80000011405 */
[----:B------:R-:W-:Y:S01]  /*bad0*/  IADD3.X R7, PT, PT, R7, R5, R0, P1, P2 ;  /* 0x0000000507077210 */ /* 0x000fe20000fe4400 */
[----:B------:R-:W-:Y:S06]  /*bae0*/  BRA `(.L_x_653) ;  /* 0x0000000000407947 */ /* 0x000fec0003800000 */
.L_x_650:
        /* <DEDUP_REMOVED lines=8> */
.L_x_655:
[----:B------:R-:W-:Y:S05]  /*bb70*/  BSYNC.RECONVERGENT B1 ;  /* 0x0000000000017941 */ /* 0x000fea0003800200 */
.L_x_654:
[----:B------:R-:W1:Y:S01]  /*bb80*/  LDCU.64 UR6, c[0x0][0x3d0] ;  /* 0x00007a00ff0677ac */ /* 0x000e620008000a00 */
[----:B0-----:R-:W-:-:S04]  /*bb90*/  IADD3 R5, P1, P2, R8, R10, R3 ;  /* 0x0000000a08057210 */ /* 0x001fc80007a3e003 */
[----:B------:R-:W-:Y:S02]  /*bba0*/  LOP3.LUT R5, RZ, R5, RZ, 0x33, !PT ;  /* 0x00000005ff057212 */ /* 0x000fe400078e33ff */
[----:B------:R-:W-:Y:S02]  /*bbb0*/  IADD3.X R6, PT, PT, R9, RZ, R2, P1, P2 ;  /* 0x000000ff09067210 */ /* 0x000fe40000fe4402 */
[----:B-1----:R-:W-:Y:S02]  /*bbc0*/  IADD3 R8, P1, PT, R5, UR6, RZ ;  /* 0x0000000605087c10 */ /* 0x002fe4000ff3e0ff */
[----:B------:R-:W-:-:S04]  /*bbd0*/  LOP3.LUT R5, RZ, R6, RZ, 0x33, !PT ;  /* 0x00000006ff057212 */ /* 0x000fc800078e33ff */
[----:B------:R-:W-:-:S07]  /*bbe0*/  IADD3.X R7, PT, PT, R5, UR7, RZ, P1, !PT ;  /* 0x0000000705077c10 */ /* 0x000fce0008ffe4ff */
.L_x_653:
[----:B------:R-:W-:Y:S05]  /*bbf0*/  BSYNC.RECONVERGENT B0 ;  /* 0x0000000000007941 */ /* 0x000fea0003800200 */
.L_x_649:
        /* <DEDUP_REMOVED lines=14> */
.L_x_659:
[----:B------:R-:W-:Y:S05]  /*bce0*/  BSYNC.RECONVERGENT B1 ;  /* 0x0000000000017941 */ /* 0x000fea0003800200 */
.L_x_658:
[----:B-----5:R-:W-:Y:S02]  /*bcf0*/  IADD3 R8, P1, P2, R6, R5, R20 ;  /* 0x0000000506087210 */ /* 0x020fe40007a3e014 */
[----:B------:R-:W-:-:S04]  /*bd00*/  SHF.R.S32.HI R5, RZ, 0x1f, R5 ;  /* 0x0000001fff057819 */ /* 0x000fc80000011405 */
[----:B------:R-:W-:Y:S01]  /*bd10*/  IADD3.X R7, PT, PT, R7, R5, R0, P1, P2 ;  /* 0x0000000507077210 */ /* 0x000fe20000fe4400 */
[----:B------:R-:W-:Y:S06]  /*bd20*/  BRA `(.L_x_660) ;  /* 0x0000000000407947 */ /* 0x000fec0003800000 */
.L_x_657:
        /* <DEDUP_REMOVED lines=8> */
.L_x_662:
[----:B------:R-:W-:Y:S05]  /*bdb0*/  BSYNC.RECONVERGENT B1 ;  /* 0x0000000000017941 */ /* 0x000fea0003800200 */
.L_x_661:
[----:B------:R-:W1:Y:S01]  /*bdc0*/  LDCU.64 UR6, c[0x0][0x3d0] ;  /* 0x00007a00ff0677ac */ /* 0x000e620008000a00 */
[----:B0-----:R-:W-:-:S04]  /*bdd0*/  IADD3 R5, P1, P2, R8, R10, R3 ;  /* 0x0000000a08057210 */ /* 0x001fc80007a3e003 */
[----:B------:R-:W-:Y:S02]  /*bde0*/  LOP3.LUT R5, RZ, R5, RZ, 0x33, !PT ;  /* 0x00000005ff057212 */ /* 0x000fe400078e33ff */
[----:B------:R-:W-:Y:S02]  /*bdf0*/  IADD3.X R6, PT, PT, R9, RZ, R2, P1, P2 ;  /* 0x000000ff09067210 */ /* 0x000fe40000fe4402 */
[----:B-1----:R-:W-:Y:S02]  /*be00*/  IADD3 R8, P1, PT, R5, UR6, RZ ;  /* 0x0000000605087c10 */ /* 0x002fe4000ff3e0ff */
[----:B------:R-:W-:-:S04]  /*be10*/  LOP3.LUT R5, RZ, R6, RZ, 0x33, !PT ;  /* 0x00000006ff057212 */ /* 0x000fc800078e33ff */
[----:B------:R-:W-:-:S07]  /*be20*/  IADD3.X R7, PT, PT, R5, UR7, RZ, P1, !PT ;  /* 0x0000000705077c10 */ /* 0x000fce0008ffe4ff */
.L_x_660:
[----:B------:R-:W-:Y:S05]  /*be30*/  BSYNC.RECONVERGENT B0 ;  /* 0x0000000000007941 */ /* 0x000fea0003800200 */
.L_x_656:
        /* <DEDUP_REMOVED lines=14> */
.L_x_666:
[----:B------:R-:W-:Y:S05]  /*bf20*/  BSYNC.RECONVERGENT B1 ;  /* 0x0000000000017941 */ /* 0x000fea0003800200 */
.L_x_665:
[----:B-----5:R-:W-:Y:S02]  /*bf30*/  IADD3 R8, P1, P2, R6, R5, R20 ;  /* 0x0000000506087210 */ /* 0x020fe40007a3e014 */
[----:B------:R-:W-:-:S04]  /*bf40*/  SHF.R.S32.HI R5, RZ, 0x1f, R5 ;  /* 0x0000001fff057819 */ /* 0x000fc80000011405 */
[----:B------:R-:W-:Y:S01]  /*bf50*/  IADD3.X R7, PT, PT, R7, R5, R0, P1, P2 ;  /* 0x0000000507077210 */ /* 0x000fe20000fe4400 */
[----:B------:R-:W-:Y:S06]  /*bf60*/  BRA `(.L_x_667) ;  /* 0x0000000000407947 */ /* 0x000fec0003800000 */
.L_x_664:
        /* <DEDUP_REMOVED lines=8> */
.L_x_669:
[----:B------:R-:W-:Y:S05]  /*bff0*/  BSYNC.RECONVERGENT B1 ;  /* 0x0000000000017941 */ /* 0x000fea0003800200 */
.L_x_668:
[----:B------:R-:W1:Y:S01]  /*c000*/  LDCU.64 UR6, c[0x0][0x3d0] ;  /* 0x00007a00ff0677ac */ /* 0x000e620008000a00 */
[----:B0-----:R-:W-:-:S04]  /*c010*/  IADD3 R5, P1, P2, R8, R10, R3 ;  /* 0x0000000a08057210 */ /* 0x001fc80007a3e003 */
[----:B------:R-:W-:Y:S02]  /*c020*/  LOP3.LUT R5, RZ, R5, RZ, 0x33, !PT ;  /* 0x00000005ff057212 */ /* 0x000fe400078e33ff */
[----:B------:R-:W-:Y:S02]  /*c030*/  IADD3.X R6, PT, PT, R9, RZ, R2, P1, P2 ;  /* 0x000000ff09067210 */ /* 0x000fe40000fe4402 */
[----:B-1----:R-:W-:Y:S02]  /*c040*/  IADD3 R8, P1, PT, R5, UR6, RZ ;  /* 0x0000000605087c10 */ /* 0x002fe4000ff3e0ff */
[----:B------:R-:W-:-:S04]  /*c050*/  LOP3.LUT R5, RZ, R6, RZ, 0x33, !PT ;  /* 0x00000006ff057212 */ /* 0x000fc800078e33ff */
[----:B------:R-:W-:-:S07]  /*c060*/  IADD3.X R7, PT, PT, R5, UR7, RZ, P1, !PT ;  /* 0x0000000705077c10 */ /* 0x000fce0008ffe4ff */
.L_x_667:
[----:B------:R-:W-:Y:S05]  /*c070*/  BSYNC.RECONVERGENT B0 ;  /* 0x0000000000007941 */ /* 0x000fea0003800200 */
.L_x_663:
        /* <DEDUP_REMOVED lines=14> */
.L_x_673:
[----:B------:R-:W-:Y:S05]  /*c160*/  BSYNC.RECONVERGENT B1 ;  /* 0x0000000000017941 */ /* 0x000fea0003800200 */
.L_x_672:
[----:B-----5:R-:W-:Y:S02]  /*c170*/  IADD3 R8, P1, P2, R6, R5, R20 ;  /* 0x0000000506087210 */ /* 0x020fe40007a3e014 */
[----:B------:R-:W-:-:S04]  /*c180*/  SHF.R.S32.HI R5, RZ, 0x1f, R5 ;  /* 0x0000001fff057819 */ /* 0x000fc80000011405 */
[----:B------:R-:W-:Y:S01]  /*c190*/  IADD3.X R7, PT, PT, R7, R5, R0, P1, P2 ;  /* 0x0000000507077210 */ /* 0x000fe20000fe4400 */
[----:B------:R-:W-:Y:S06]  /*c1a0*/  BRA `(.L_x_674) ;  /* 0x0000000000407947 */ /* 0x000fec0003800000 */
.L_x_671:
        /* <DEDUP_REMOVED lines=8> */
.L_x_676:
[----:B------:R-:W-:Y:S05]  /*c230*/  BSYNC.RECONVERGENT B1 ;  /* 0x0000000000017941 */ /* 0x000fea0003800200 */
.L_x_675:
[----:B------:R-:W1:Y:S01]  /*c240*/  LDCU.64 UR6, c[0x0][0x3d0] ;  /* 0x00007a00ff0677ac */ /* 0x000e620008000a00 */
[----:B0-----:R-:W-:-:S04]  /*c250*/  IADD3 R5, P1, P2, R8, R10, R3 ;  /* 0x0000000a08057210 */ /* 0x001fc80007a3e003 */
[----:B------:R-:W-:Y:S02]  /*c260*/  LOP3.LUT R5, RZ, R5, RZ, 0x33, !PT ;  /* 0x00000005ff057212 */ /* 0x000fe400078e33ff */
[----:B------:R-:W-:Y:S02]  /*c270*/  IADD3.X R6, PT, PT, R9, RZ, R2, P1, P2 ;  /* 0x000000ff09067210 */ /* 0x000fe40000fe4402 */
[----:B-1----:R-:W-:Y:S02]  /*c280*/  IADD3 R8, P1, PT, R5, UR6, RZ ;  /* 0x0000000605087c10 */ /* 0x002fe4000ff3e0ff */
[----:B------:R-:W-:-:S04]  /*c290*/  LOP3.LUT R5, RZ, R6, RZ, 0x33, !PT ;  /* 0x00000006ff057212 */ /* 0x000fc800078e33ff */
[----:B------:R-:W-:-:S07]  /*c2a0*/  IADD3.X R7, PT, PT, R5, UR7, RZ, P1, !PT ;  /* 0x0000000705077c10 */ /* 0x000fce0008ffe4ff */
.L_x_674:
[----:B------:R-:W-:Y:S05]  /*c2b0*/  BSYNC.RECONVERGENT B0 ;  /* 0x0000000000007941 */ /* 0x000fea0003800200 */
.L_x_670:
        /* <DEDUP_REMOVED lines=14> */
.L_x_680:
[----:B------:R-:W-:Y:S05]  /*c3a0*/  BSYNC.RECONVERGENT B1 ;  /* 0x0000000000017941 */ /* 0x000fea0003800200 */
.L_x_679:
[----:B-----5:R-:W-:Y:S02]  /*c3b0*/  IADD3 R8, P1, P2, R6, R5, R20 ;  /* 0x0000000506087210 */ /* 0x020fe40007a3e014 */
[----:B------:R-:W-:-:S04]  /*c3c0*/  SHF.R.S32.HI R5, RZ, 0x1f, R5 ;  /* 0x0000001fff057819 */ /* 0x000fc80000011405 */
[----:B------:R-:W-:Y:S01]  /*c3d0*/  IADD3.X R7, PT, PT, R7, R5, R0, P1, P2 ;  /* 0x0000000507077210 */ /* 0x000fe20000fe4400 */
[----:B------:R-:W-:Y:S06]  /*c3e0*/  BRA `(.L_x_681) ;  /* 0x0000000000407947 */ /* 0x000fec0003800000 */
.L_x_678:
        /* <DEDUP_REMOVED lines=8> */
.L_x_683:
[----:B------:R-:W-:Y:S05]  /*c470*/  BSYNC.RECONVERGENT B1 ;  /* 0x0000000000017941 */ /* 0x000fea0003800200 */
.L_x_682:
[----:B------:R-:W1:Y:S01]  /*c480*/  LDCU.64 UR6, c[0x0][0x3d0] ;  /* 0x00007a00ff0677ac */ /* 0x000e620008000a00 */
[----:B0-----:R-:W-:-:S04]  /*c490*/  IADD3 R5, P1, P2, R8, R10, R3 ;  /* 0x0000000a08057210 */ /* 0x001fc80007a3e003 */
[----:B------:R-:W-:Y:S02]  /*c4a0*/  LOP3.LUT R5, RZ, R5, RZ, 0x33, !PT ;  /* 0x00000005ff057212 */ /* 0x000fe400078e33ff */
[----:B------:R-:W-:Y:S02]  /*c4b0*/  IADD3.X R6, PT, PT, R9, RZ, R2, P1, P2 ;  /* 0x000000ff09067210 */ /* 0x000fe40000fe4402 */
[----:B-1----:R-:W-:Y:S02]  /*c4c0*/  IADD3 R8, P1, PT, R5, UR6, RZ ;  /* 0x0000000605087c10 */ /* 0x002fe4000ff3e0ff */
[----:B------:R-:W-:-:S04]  /*c4d0*/  LOP3.LUT R5, RZ, R6, RZ, 0x33, !PT ;  /* 0x00000006ff057212 */ /* 0x000fc800078e33ff */
[----:B------:R-:W-:-:S07]  /*c4e0*/  IADD3.X R7, PT, PT, R5, UR7, RZ, P1, !PT ;  /* 0x0000000705077c10 */ /* 0x000fce0008ffe4ff */
.L_x_681:
[----:B------:R-:W-:Y:S05]  /*c4f0*/  BSYNC.RECONVERGENT B0 ;  /* 0x0000000000007941 */ /* 0x000fea0003800200 */
.L_x_677:
        /* <DEDUP_REMOVED lines=14> */
.L_x_687:
[----:B------:R-:W-:Y:S05]  /*c5e0*/  BSYNC.RECONVERGENT B1 ;  /* 0x0000000000017941 */ /* 0x000fea0003800200 */
.L_x_686:
[----:B-----5:R-:W-:Y:S02]  /*c5f0*/  IADD3 R8, P1, P2, R6, R5, R20 ;  /* 0x0000000506087210 */ /* 0x020fe40007a3e014 */
[----:B------:R-:W-:-:S04]  /*c600*/  SHF.R.S32.HI R5, RZ, 0x1f, R5 ;  /* 0x0000001fff057819 */ /* 0x000fc80000011405 */
[----:B------:R-:W-:Y:S01]  /*c610*/  IADD3.X R7, PT, PT, R7, R5, R0, P1, P2 ;  /* 0x0000000507077210 */ /* 0x000fe20000fe4400 */
[----:B------:R-:W-:Y:S06]  /*c620*/  BRA `(.L_x_688) ;  /* 0x0000000000407947 */ /* 0x000fec0003800000 */
.L_x_685:
        /* <DEDUP_REMOVED lines=8> */
.L_x_690:
[----:B------:R-:W-:Y:S05]  /*c6b0*/  BSYNC.RECONVERGENT B1 ;  /* 0x0000000000017941 */ /* 0x000fea0003800200 */
.L_x_689:
[----:B------:R-:W1:Y:S01]  /*c6c0*/  LDCU.64 UR6, c[0x0][0x3d0] ;  /* 0x00007a00ff0677ac */ /* 0x000e620008000a00 */
[----:B0-----:R-:W-:-:S04]  /*c6d0*/  IADD3 R5, P1, P2, R8, R10, R3 ;  /* 0x0000000a08057210 */ /* 0x001fc80007a3e003 */
[----:B------:R-:W-:Y:S02]  /*c6e0*/  LOP3.LUT R5, RZ, R5, RZ, 0x33, !PT ;  /* 0x00000005ff057212 */ /* 0x000fe400078e33ff */
[----:B------:R-:W-:Y:S02]  /*c6f0*/  IADD3.X R6, PT, PT, R9, RZ, R2, P1, P2 ;  /* 0x000000ff09067210 */ /* 0x000fe40000fe4402 */
[----:B-1----:R-:W-:Y:S02]  /*c700*/  IADD3 R8, P1, PT, R5, UR6, RZ ;  /* 0x0000000605087c10 */ /* 0x002fe4000ff3e0ff */
[----:B------:R-:W-:-:S04]  /*c710*/  LOP3.LUT R5, RZ, R6, RZ, 0x33, !PT ;  /* 0x00000006ff057212 */ /* 0x000fc800078e33ff */
[----:B------:R-:W-:-:S07]  /*c720*/  IADD3.X R7, PT, PT, R5, UR7, RZ, P1, !PT ;  /* 0x0000000705077c10 */ /* 0x000fce0008ffe4ff */
.L_x_688:
[----:B------:R-:W-:Y:S05]  /*c730*/  BSYNC.RECONVERGENT B0 ;  /* 0x0000000000007941 */ /* 0x000fea0003800200 */
.L_x_684:
        /* <DEDUP_REMOVED lines=14> */
.L_x_694:
[----:B------:R-:W-:Y:S05]  /*c820*/  BSYNC.RECONVERGENT B1 ;  /* 0x0000000000017941 */ /* 0x000fea0003800200 */
.L_x_693:
[----:B-----5:R-:W-:Y:S02]  /*c830*/  IADD3 R8, P1, P2, R6, R5, R20 ;  /* 0x0000000506087210 */ /* 0x020fe40007a3e014 */
[----:B------:R-:W-:-:S04]  /*c840*/  SHF.R.S32.HI R5, RZ, 0x1f, R5 ;  /* 0x0000001fff057819 */ /* 0x000fc80000011405 */
[----:B------:R-:W-:Y:S01]  /*c850*/  IADD3.X R7, PT, PT, R7, R5, R0, P1, P2 ;  /* 0x0000000507077210 */ /* 0x000fe20000fe4400 */
[----:B------:R-:W-:Y:S06]  /*c860*/  BRA `(.L_x_695) ;  /* 0x0000000000407947 */ /* 0x000fec0003800000 */
.L_x_692:
        /* <DEDUP_REMOVED lines=8> */
.L_x_697:
[----:B------:R-:W-:Y:S05]  /*c8f0*/  BSYNC.RECONVERGENT B1 ;  /* 0x0000000000017941 */ /* 0x000fea0003800200 */
.L_x_696:
[----:B------:R-:W1:Y:S01]  /*c900*/  LDCU.64 UR6, c[0x0][0x3d0] ;  /* 0x00007a00ff0677ac */ /* 0x000e620008000a00 */
[----:B0-----:R-:W-:-:S04]  /*c910*/  IADD3 R5, P1, P2, R8, R10, R3 ;  /* 0x0000000a08057210 */ /* 0x001fc80007a3e003 */
[----:B------:R-:W-:Y:S02]  /*c920*/  LOP3.LUT R5, RZ, R5, RZ, 0x33, !PT ;  /* 0x00000005ff057212 */ /* 0x000fe400078e33ff */
[----:B------:R-:W-:Y:S02]  /*c930*/  IADD3.X R6, PT, PT, R9, RZ, R2, P1, P2 ;  /* 0x000000ff09067210 */ /* 0x000fe40000fe4402 */
[----:B-1----:R-:W-:Y:S02]  /*c940*/  IADD3 R8, P1, PT, R5, UR6, RZ ;  /* 0x0000000605087c10 */ /* 0x002fe4000ff3e0ff */
[----:B------:R-:W-:-:S04]  /*c950*/  LOP3.LUT R5, RZ, R6, RZ, 0x33, !PT ;  /* 0x00000006ff057212 */ /* 0x000fc800078e33ff */
[----:B------:R-:W-:-:S07]  /*c960*/  IADD3.X R7, PT, PT, R5, UR7, RZ, P1, !PT ;  /* 0x0000000705077c10 */ /* 0x000fce0008ffe4ff */
.L_x_695:
[----:B------:R-:W-:Y:S05]  /*c970*/  BSYNC.RECONVERGENT B0 ;  /* 0x0000000000007941 */ /* 0x000fea0003800200 */
.L_x_691:
        /* <DEDUP_REMOVED lines=14> */
.L_x_701:
[----:B------:R-:W-:Y:S05]  /*ca60*/  BSYNC.RECONVERGENT B1 ;  /* 0x0000000000017941 */ /* 0x000fea0003800200 */
.L_x_700:
[----:B-----5:R-:W-:Y:S02]  /*ca70*/  IADD3 R8, P1, P2, R6, R5, R20 ;  /* 0x0000000506087210 */ /* 0x020fe40007a3e014 */
[----:B------:R-:W-:-:S04]  /*ca80*/  SHF.R.S32.HI R5, RZ, 0x1f, R5 ;  /* 0x0000001fff057819 */ /* 0x000fc80000011405 */
[----:B------:R-:W-:Y:S01]  /*ca90*/  IADD3.X R7, PT, PT, R7, R5, R0, P1, P2 ;  /* 0x0000000507077210 */ /* 0x000fe20000fe4400 */
[----:B------:R-:W-:Y:S06]  /*caa0*/  BRA `(.L_x_702) ;  /* 0x0000000000407947 */ /* 0x000fec0003800000 */
.L_x_699:
        /* <DEDUP_REMOVED lines=8> */
.L_x_704:
[----:B------:R-:W-:Y:S05]  /*cb30*/  BSYNC.RECONVERGENT B1 ;  /* 0x0000000000017941 */ /* 0x000fea0003800200 */
.L_x_703:
[----:B------:R-:W1:Y:S01]  /*cb40*/  LDCU.64 UR6, c[0x0][0x3d0] ;  /* 0x00007a00ff0677ac */ /* 0x000e620008000a00 */
[----:B0-----:R-:W-:-:S04]  /*cb50*/  IADD3 R5, P1, P2, R8, R10, R3 ;  /* 0x0000000a08057210 */ /* 0x001fc80007a3e003 */
[----:B------:R-:W-:Y:S02]  /*cb60*/  LOP3.LUT R5, RZ, R5, RZ, 0x33, !PT ;  /* 0x00000005ff057212 */ /* 0x000fe400078e33ff */
[----:B------:R-:W-:Y:S02]  /*cb70*/  IADD3.X R6, PT, PT, R9, RZ, R2, P1, P2 ;  /* 0x000000ff09067210 */ /* 0x000fe40000fe4402 */
[----:B-1----:R-:W-:Y:S02]  /*cb80*/  IADD3 R8, P1, PT, R5, UR6, RZ ;  /* 0x0000000605087c10 */ /* 0x002fe4000ff3e0ff */
[----:B------:R-:W-:-:S04]  /*cb90*/  LOP3.LUT R5, RZ, R6, RZ, 0x33, !PT ;  /* 0x00000006ff057212 */ /* 0x000fc800078e33ff */
[----:B------:R-:W-:-:S07]  /*cba0*/  IADD3.X R7, PT, PT, R5, UR7, RZ, P1, !PT ;  /* 0x0000000705077c10 */ /* 0x000fce0008ffe4ff */
.L_x_702:
[----:B------:R-:W-:Y:S05]  /*cbb0*/  BSYNC.RECONVERGENT B0 ;  /* 0x0000000000007941 */ /* 0x000fea0003800200 */
.L_x_698:
        /* <DEDUP_REMOVED lines=14> */
.L_x_708:
[----:B------:R-:W-:Y:S05]  /*cca0*/  BSYNC.RECONVERGENT B1 ;  /* 0x0000000000017941 */ /* 0x000fea0003800200 */
.L_x_707:
[----:B-----5:R-:W-:Y:S02]  /*ccb0*/  IADD3 R8, P1, P2, R6, R5, R20 ;  /* 0x0000000506087210 */ /* 0x020fe40007a3e014 */
[----:B------:R-:W-:-:S04]  /*ccc0*/  SHF.R.S32.HI R5, RZ, 0x1f, R5 ;  /* 0x0000001fff057819 */ /* 0x000fc80000011405 */
[----:B------:R-:W-:Y:S01]  /*ccd0*/  IADD3.X R7, PT, PT, R7, R5, R0, P1, P2 ;  /* 0x0000000507077210 */ /* 0x000fe20000fe4400 */
[----:B------:R-:W-:Y:S06]  /*cce0*/  BRA `(.L_x_709) ;  /* 0x0000000000407947 */ /* 0x000fec0003800000 */
.L_x_706:
        /* <DEDUP_REMOVED lines=8> */
.L_x_711:
[----:B------:R-:W-:Y:S05]  /*cd70*/  BSYNC.RECONVERGENT B1 ;  /* 0x0000000000017941 */ /* 0x000fea0003800200 */
.L_x_710:
[----:B------:R-:W1:Y:S01]  /*cd80*/  LDCU.64 UR6, c[0x0][0x3d0] ;  /* 0x00007a00ff0677ac */ /* 0x000e620008000a00 */
[----:B0-----:R-:W-:-:S04]  /*cd90*/  IADD3 R5, P1, P2, R8, R10, R3 ;  /* 0x0000000a08057210 */ /* 0x001fc80007a3e003 */
[----:B------:R-:W-:Y:S02]  /*cda0*/  LOP3.LUT R5, RZ, R5, RZ, 0x33, !PT ;  /* 0x00000005ff057212 */ /* 0x000fe400078e33ff */
[----:B------:R-:W-:Y:S02]  /*cdb0*/  IADD3.X R6, PT, PT, R9, RZ, R2, P1, P2 ;  /* 0x000000ff09067210 */ /* 0x000fe40000fe4402 */
[----:B-1----:R-:W-:Y:S02]  /*cdc0*/  IADD3 R8, P1, PT, R5, UR6, RZ ;  /* 0x0000000605087c10 */ /* 0x002fe4000ff3e0ff */
[----:B------:R-:W-:-:S04]  /*cdd0*/  LOP3.LUT R5, RZ, R6, RZ, 0x33, !PT ;  /* 0x00000006ff057212 */ /* 0x000fc800078e33ff */
[----:B------:R-:W-:-:S07]  /*cde0*/  IADD3.X R7, PT, PT, R5, UR7, RZ, P1, !PT ;  /* 0x0000000705077c10 */ /* 0x000fce0008ffe4ff */
.L_x_709:
[----:B------:R-:W-:Y:S05]  /*cdf0*/  BSYNC.RECONVERGENT B0 ;  /* 0x0000000000007941 */ /* 0x000fea0003800200 */
.L_x_705:
        /* <DEDUP_REMOVED lines=14> */
.L_x_715:
[----:B------:R-:W-:Y:S05]  /*cee0*/  BSYNC.RECONVERGENT B1 ;  /* 0x0000000000017941 */ /* 0x000fea0003800200 */
.L_x_714:
[----:B-----5:R-:W-:Y:S02]  /*cef0*/  IADD3 R8, P1, P2, R6, R5, R20 ;  /* 0x0000000506087210 */ /* 0x020fe40007a3e014 */
[----:B------:R-:W-:-:S04]  /*cf00*/  SHF.R.S32.HI R5, RZ, 0x1f, R5 ;  /* 0x0000001fff057819 */ /* 0x000fc80000011405 */
[----:B------:R-:W-:Y:S01]  /*cf10*/  IADD3.X R7, PT, PT, R7, R5, R0, P1, P2 ;  /* 0x0000000507077210 */ /* 0x000fe20000fe4400 */
[----:B------:R-:W-:Y:S06]  /*cf20*/  BRA `(.L_x_716) ;  /* 0x0000000000407947 */ /* 0x000fec0003800000 */
.L_x_713:
        /* <DEDUP_REMOVED lines=8> */
.L_x_718:
[----:B------:R-:W-:Y:S05]  /*cfb0*/  BSYNC.RECONVERGENT B1 ;  /* 0x0000000000017941 */ /* 0x000fea0003800200 */
.L_x_717:
[----:B------:R-:W1:Y:S01]  /*cfc0*/  LDCU.64 UR6, c[0x0][0x3d0] ;  /* 0x00007a00ff0677ac */ /* 0x000e620008000a00 */
[----:B0-----:R-:W-:-:S04]  /*cfd0*/  IADD3 R5, P1, P2, R8, R10, R3 ;  /* 0x0000000a08057210 */ /* 0x001fc80007a3e003 */
[----:B------:R-:W-:Y:S02]  /*cfe0*/  LOP3.LUT R5, RZ, R5, RZ, 0x33, !PT ;  /* 0x00000005ff057212 */ /* 0x000fe400078e33ff */
[----:B------:R-:W-:Y:S02]  /*cff0*/  IADD3.X R6, PT, PT, R9, RZ, R2, P1, P2 ;  /* 0x000000ff09067210 */ /* 0x000fe40000fe4402 */
[----:B-1----:R-:W-:Y:S02]  /*d000*/  IADD3 R8, P1, PT, R5, UR6, RZ ;  /* 0x0000000605087c10 */ /* 0x002fe4000ff3e0ff */
[----:B------:R-:W-:-:S04]  /*d010*/  LOP3.LUT R5, RZ, R6, RZ, 0x33, !PT ;  /* 0x00000006ff057212 */ /* 0x000fc800078e33ff */
[----:B------:R-:W-:-:S07]  /*d020*/  IADD3.X R7, PT, PT, R5, UR7, RZ, P1, !PT ;  /* 0x0000000705077c10 */ /* 0x000fce0008ffe4ff */
.L_x_716:
[----:B------:R-:W-:Y:S05]  /*d030*/  BSYNC.RECONVERGENT B0 ;  /* 0x0000000000007941 */ /* 0x000fea0003800200 */
.L_x_712:
        /* <DEDUP_REMOVED lines=14> */
.L_x_722:
[----:B------:R-:W-:Y:S05]  /*d120*/  BSYNC.RECONVERGENT B1 ;  /* 0x0000000000017941 */ /* 0x000fea0003800200 */
.L_x_721:
[----:B-----5:R-:W-:Y:S02]  /*d130*/  IADD3 R8, P1, P2, R6, R5, R20 ;  /* 0x0000000506087210 */ /* 0x020fe40007a3e014 */
[----:B------:R-:W-:-:S04]  /*d140*/  SHF.R.S32.HI R5, RZ, 0x1f, R5 ;  /* 0x0000001fff057819 */ /* 0x000fc80000011405 */
[----:B------:R-:W-:Y:S01]  /*d150*/  IADD3.X R7, PT, PT, R7, R5, R0, P1, P2 ;  /* 0x0000000507077210 */ /* 0x000fe20000fe4400 */
[----:B------:R-:W-:Y:S06]  /*d160*/  BRA `(.L_x_723) ;  /* 0x0000000000407947 */ /* 0x000fec0003800000 */
.L_x_720:
        /* <DEDUP_REMOVED lines=8> */
.L_x_725:
[----:B------:R-:W-:Y:S05]  /*d1f0*/  BSYNC.RECONVERGENT B1 ;  /* 0x0000000000017941 */ /* 0x000fea0003800200 */
.L_x_724:
[----:B------:R-:W1:Y:S01]  /*d200*/  LDCU.64 UR6, c[0x0][0x3d0] ;  /* 0x00007a00ff0677ac */ /* 0x000e620008000a00 */
[----:B0-----:R-:W-:-:S04]  /*d210*/  IADD3 R5, P1, P2, R8, R10, R3 ;  /* 0x0000000a08057210 */ /* 0x001fc80007a3e003 */
[----:B------:R-:W-:Y:S02]  /*d220*/  LOP3.LUT R5, RZ, R5, RZ, 0x33, !PT ;  /* 0x00000005ff057212 */ /* 0x000fe400078e33ff */
[----:B------:R-:W-:Y:S02]  /*d230*/  IADD3.X R6, PT, PT, R9, RZ, R2, P1, P2 ;  /* 0x000000ff09067210 */ /* 0x000fe40000fe4402 */
[----:B-1----:R-:W-:Y:S02]  /*d240*/  IADD3 R8, P1, PT, R5, UR6, RZ ;  /* 0x0000000605087c10 */ /* 0x002fe4000ff3e0ff */
[----:B------:R-:W-:-:S04]  /*d250*/  LOP3.LUT R5, RZ, R6, RZ, 0x33, !PT ;  /* 0x00000006ff057212 */ /* 0x000fc800078e33ff */
[----:B------:R-:W-:-:S07]  /*d260*/  IADD3.X R7, PT, PT, R5, UR7, RZ, P1, !PT ;  /* 0x0000000705077c10 */ /* 0x000fce0008ffe4ff */
.L_x_723:
[----:B------:R-:W-:Y:S05]  /*d270*/  BSYNC.RECONVERGENT B0 ;  /* 0x0000000000007941 */ /* 0x000fea0003800200 */
.L_x_719:
        /* <DEDUP_REMOVED lines=14> */
.L_x_729:
[----:B------:R-:W-:Y:S05]  /*d360*/  BSYNC.RECONVERGENT B1 ;  /* 0x0000000000017941 */ /* 0x000fea0003800200 */
.L_x_728:
[----:B-----5:R-:W-:Y:S02]  /*d370*/  IADD3 R8, P1, P2, R6, R5, R20 ;  /* 0x0000000506087210 */ /* 0x020fe40007a3e014 */
[----:B------:R-:W-:-:S04]  /*d380*/  SHF.R.S32.HI R5, RZ, 0x1f, R5 ;  /* 0x0000001fff057819 */ /* 0x000fc80000011405 */
[----:B------:R-:W-:Y:S01]  /*d390*/  IADD3.X R7, PT, PT, R7, R5, R0, P1, P2 ;  /* 0x0000000507077210 */ /* 0x000fe20000fe4400 */
[----:B------:R-:W-:Y:S06]  /*d3a0*/  BRA `(.L_x_730) ;  /* 0x0000000000407947 */ /* 0x000fec0003800000 */
.L_x_727:
        /* <DEDUP_REMOVED lines=8> */
.L_x_732:
[----:B------:R-:W-:Y:S05]  /*d430*/  BSYNC.RECONVERGENT B1 ;  /* 0x0000000000017941 */ /* 0x000fea0003800200 */
.L_x_731:
[----:B------:R-:W1:Y:S01]  /*d440*/  LDCU.64 UR6, c[0x0][0x3d0] ;  /* 0x00007a00ff0677ac */ /* 0x000e620008000a00 */
[----:B0-----:R-:W-:-:S04]  /*d450*/  IADD3 R5, P1, P2, R8, R10, R3 ;  /* 0x0000000a08057210 */ /* 0x001fc80007a3e003 */
[----:B------:R-:W-:Y:S02]  /*d460*/  LOP3.LUT R5, RZ, R5, RZ, 0x33, !PT ;  /* 0x00000005ff057212 */ /* 0x000fe400078e33ff */
[----:B------:R-:W-:Y:S02]  /*d470*/  IADD3.X R6, PT, PT, R9, RZ, R2, P1, P2 ;  /* 0x000000ff09067210 */ /* 0x000fe40000fe4402 */
[----:B-1----:R-:W-:Y:S02]  /*d480*/  IADD3 R8, P1, PT, R5, UR6, RZ ;  /* 0x0000000605087c10 */ /* 0x002fe4000ff3e0ff */
[----:B------:R-:W-:-:S04]  /*d490*/  LOP3.LUT R5, RZ, R6, RZ, 0x33, !PT ;  /* 0x00000006ff057212 */ /* 0x000fc800078e33ff */
[----:B------:R-:W-:-:S07]  /*d4a0*/  IADD3.X R7, PT, PT, R5, UR7, RZ, P1, !PT ;  /* 0x0000000705077c10 */ /* 0x000fce0008ffe4ff */
.L_x_730:
[----:B------:R-:W-:Y:S05]  /*d4b0*/  BSYNC.RECONVERGENT B0 ;  /* 0x0000000000007941 */ /* 0x000fea0003800200 */
.L_x_726:
        /* <DEDUP_REMOVED lines=14> */
.L_x_736:
[----:B------:R-:W-:Y:S05]  /*d5a0*/  BSYNC.RECONVERGENT B1 ;  /* 0x0000000000017941 */ /* 0x000fea0003800200 */
.L_x_735:
[----:B-----5:R-:W-:Y:S02]  /*d5b0*/  IADD3 R8, P1, P2, R6, R5, R20 ;  /* 0x0000000506087210 */ /* 0x020fe40007a3e014 */
[----:B------:R-:W-:-:S04]  /*d5c0*/  SHF.R.S32.HI R5, RZ, 0x1f, R5 ;  /* 0x0000001fff057819 */ /* 0x000fc80000011405 */
[----:B------:R-:W-:Y:S01]  /*d5d0*/  IADD3.X R7, PT, PT, R7, R5, R0, P1, P2 ;  /* 0x0000000507077210 */ /* 0x000fe20000fe4400 */
[----:B------:R-:W-:Y:S06]  /*d5e0*/  BRA `(.L_x_737) ;  /* 0x0000000000407947 */ /* 0x000fec0003800000 */
.L_x_734:
        /* <DEDUP_REMOVED lines=8> */
.L_x_739:
[----:B------:R-:W-:Y:S05]  /*d670*/  BSYNC.RECONVERGENT B1 ;  /* 0x0000000000017941 */ /* 0x000fea0003800200 */
.L_x_738:
[----:B------:R-:W1:Y:S01]  /*d680*/  LDCU.64 UR6, c[0x0][0x3d0] ;  /* 0x00007a00ff0677ac */ /* 0x000e620008000a00 */
[----:B0-----:R-:W-:-:S04]  /*d690*/  IADD3 R5, P1, P2, R8, R10, R3 ;  /* 0x0000000a08057210 */ /* 0x001fc80007a3e003 */
[----:B------:R-:W-:Y:S02]  /*d6a0*/  LOP3.LUT R5, RZ, R5, RZ, 0x33, !PT ;  /* 0x00000005ff057212 */ /* 0x000fe400078e33ff */
[----:B------:R-:W-:Y:S02]  /*d6b0*/  IADD3.X R6, PT, PT, R9, RZ, R2, P1, P2 ;  /* 0x000000ff09067210 */ /* 0x000fe40000fe4402 */
[----:B-1----:R-:W-:Y:S02]  /*d6c0*/  IADD3 R8, P1, PT, R5, UR6, RZ ;  /* 0x0000000605087c10 */ /* 0x002fe4000ff3e0ff */
[----:B------:R-:W-:-:S04]  /*d6d0*/  LOP3.LUT R5, RZ, R6, RZ, 0x33, !PT ;  /* 0x00000006ff057212 */ /* 0x000fc800078e33ff */
[----:B------:R-:W-:-:S07]  /*d6e0*/  IADD3.X R7, PT, PT, R5, UR7, RZ, P1, !PT ;  /* 0x0000000705077c10 */ /* 0x000fce0008ffe4ff */
.L_x_737:
[----:B------:R-:W-:Y:S05]  /*d6f0*/  BSYNC.RECONVERGENT B0 ;  /* 0x0000000000007941 */ /* 0x000fea0003800200 */
.L_x_733:
        /* <DEDUP_REMOVED lines=14> */
.L_x_743:
[----:B------:R-:W-:Y:S05]  /*d7e0*/  BSYNC.RECONVERGENT B1 ;  /* 0x0000000000017941 */ /* 0x000fea0003800200 */
.L_x_742:
[----:B-----5:R-:W-:Y:S02]  /*d7f0*/  IADD3 R8, P1, P2, R6, R5, R20 ;  /* 0x0000000506087210 */ /* 0x020fe40007a3e014 */
[----:B------:R-:W-:-:S04]  /*d800*/  SHF.R.S32.HI R5, RZ, 0x1f, R5 ;  /* 0x0000001fff057819 */ /* 0x000fc80000011405 */
[----:B------:R-:W-:Y:S01]  /*d810*/  IADD3.X R7, PT, PT, R7, R5, R0, P1, P2 ;  /* 0x0000000507077210 */ /* 0x000fe20000fe4400 */
[----:B------:R-:W-:Y:S06]  /*d820*/  BRA `(.L_x_744) ;  /* 0x0000000000407947 */ /* 0x000fec0003800000 */
.L_x_741:
        /* <DEDUP_REMOVED lines=8> */
.L_x_746:
[----:B------:R-:W-:Y:S05]  /*d8b0*/  BSYNC.RECONVERGENT B1 ;  /* 0x0000000000017941 */ /* 0x000fea0003800200 */
.L_x_745:
[----:B------:R-:W1:Y:S01]  /*d8c0*/  LDCU.64 UR6, c[0x0][0x3d0] ;  /* 0x00007a00ff0677ac */ /* 0x000e620008000a00 */
[----:B0-----:R-:W-:-:S04]  /*d8d0*/  IADD3 R5, P1, P2, R8, R10, R3 ;  /* 0x0000000a08057210 */ /* 0x001fc80007a3e003 */
[----:B------:R-:W-:Y:S02]  /*d8e0*/  LOP3.LUT R5, RZ, R5, RZ, 0x33, !PT ;  /* 0x00000005ff057212 */ /* 0x000fe400078e33ff */
[----:B------:R-:W-:Y:S02]  /*d8f0*/  IADD3.X R6, PT, PT, R9, RZ, R2, P1, P2 ;  /* 0x000000ff09067210 */ /* 0x000fe40000fe4402 */
[----:B-1----:R-:W-:Y:S02]  /*d900*/  IADD3 R8, P1, PT, R5, UR6, RZ ;  /* 0x0000000605087c10 */ /* 0x002fe4000ff3e0ff */
[----:B------:R-:W-:-:S04]  /*d910*/  LOP3.LUT R5, RZ, R6, RZ, 0x33, !PT ;  /* 0x00000006ff057212 */ /* 0x000fc800078e33ff */
[----:B------:R-:W-:-:S07]  /*d920*/  IADD3.X R7, PT, PT, R5, UR7, RZ, P1, !PT ;  /* 0x0000000705077c10 */ /* 0x000fce0008ffe4ff */
.L_x_744:
[----:B------:R-:W-:Y:S05]  /*d930*/  BSYNC.RECONVERGENT B0 ;  /* 0x0000000000007941 */ /* 0x000fea0003800200 */
.L_x_740:
        /* <DEDUP_REMOVED lines=14> */
.L_x_750:
[----:B------:R-:W-:Y:S05]  /*da20*/  BSYNC.RECONVERGENT B1 ;  /* 0x0000000000017941 */ /* 0x000fea0003800200 */
.L_x_749:
[----:B-----5:R-:W-:Y:S02]  /*da30*/  IADD3 R8, P1, P2, R6, R5, R20 ;  /* 0x0000000506087210 */ /* 0x020fe40007a3e014 */
[----:B------:R-:W-:-:S04]  /*da40*/  SHF.R.S32.HI R5, RZ, 0x1f, R5 ;  /* 0x0000001fff057819 */ /* 0x000fc80000011405 */
[----:B------:R-:W-:Y:S01]  /*da50*/  IADD3.X R7, PT, PT, R7, R5, R0, P1, P2 ;  /* 0x0000000507077210 */ /* 0x000fe20000fe4400 */
[----:B------:R-:W-:Y:S06]  /*da60*/  BRA `(.L_x_751) ;  /* 0x0000000000407947 */ /* 0x000fec0003800000 */
.L_x_748:
        /* <DEDUP_REMOVED lines=8> */
.L_x_753:
[----:B------:R-:W-:Y:S05]  /*daf0*/  BSYNC.RECONVERGENT B1 ;  /* 0x0000000000017941 */ /* 0x000fea0003800200 */
.L_x_752:
[----:B------:R-:W1:Y:S01]  /*db00*/  LDCU.64 UR6, c[0x0][0x3d0] ;  /* 0x00007a00ff0677ac */ /* 0x000e620008000a00 */
[----:B0-----:R-:W-:-:S04]  /*db10*/  IADD3 R5, P1, P2, R8, R10, R3 ;  /* 0x0000000a08057210 */ /* 0x001fc80007a3e003 */
[----:B------:R-:W-:Y:S02]  /*db20*/  LOP3.LUT R5, RZ, R5, RZ, 0x33, !PT ;  /* 0x00000005ff057212 */ /* 0x000fe400078e33ff */
[----:B------:R-:W-:Y:S02]  /*db30*/  IADD3.X R6, PT, PT, R9, RZ, R2, P1, P2 ;  /* 0x000000ff09067210 */ /* 0x000fe40000fe4402 */
[----:B-1----:R-:W-:Y:S02]  /*db40*/  IADD3 R8, P1, PT, R5, UR6, RZ ;  /* 0x0000000605087c10 */ /* 0x002fe4000ff3e0ff */
[----:B------:R-:W-:-:S04]  /*db50*/  LOP3.LUT R5, RZ, R6, RZ, 0x33, !PT ;  /* 0x00000006ff057212 */ /* 0x000fc800078e33ff */
[----:B------:R-:W-:-:S07]  /*db60*/  IADD3.X R7, PT, PT, R5, UR7, RZ, P1, !PT ;  /* 0x0000000705077c10 */ /* 0x000fce0008ffe4ff */
.L_x_751:
[----:B------:R-:W-:Y:S05]  /*db70*/  BSYNC.RECONVERGENT B0 ;  /* 0x0000000000007941 */ /* 0x000fea0003800200 */
.L_x_747:
        /* <DEDUP_REMOVED lines=10> */
[----:B------:R-:W-:Y:S02]  /*dc20*/  CS2R R2, SRZ ;  /* 0x0000000000027805 */ /* 0x000fe4000001ff00 */
[----:B------:R-:W-:Y:S05]  /*dc30*/  @P0 BRA `(.L_x_757) ;  /* 0x0000000000080947 */ /* 0x000fea0003800000 */
[----:B------:R-:W1:Y:S02]  /*dc40*/  LDC.64 R2, c[0x0][0x3e0] ;  /* 0x0000f800ff027b82 */ /* 0x000e640000000a00 */
[----:B-1----:R-:W5:Y:S02]  /*dc50*/  LDG.E.64 R2, desc[UR10][R2.64] ;  /* 0x0000000a02027981 */ /* 0x002f64000c1e1b00 */
.L_x_757:
[----:B------:R-:W-:Y:S05]  /*dc60*/  BSYNC.RECONVERGENT B1 ;  /* 0x0000000000017941 */ /* 0x000fea0003800200 */
.L_x_756:
[----:B-----5:R-:W-:Y:S02]  /*dc70*/  IADD3 R20, P0, P1, R2, R21, R20 ;  /* 0x0000001502147210 */ /* 0x020fe4000791e014 */
[----:B------:R-:W-:-:S04]  /*dc80*/  SHF.R.S32.HI R21, RZ, 0x1f, R21 ;  /* 0x0000001fff157819 */ /* 0x000fc80000011415 */
[----:B------:R-:W-:Y:S01]  /*dc90*/  IADD3.X R3, PT, PT, R3, R21, R0, P0, P1 ;  /* 0x0000001503037210 */ /* 0x000fe200007e2400 */
[----:B------:R-:W-:Y:S06]  /*dca0*/  BRA `(.L_x_758) ;  /* 0x0000000000447947 */ /* 0x000fec0003800000 */
.L_x_755:
        /* <DEDUP_REMOVED lines=9> */
.L_x_760:
[----:B------:R-:W-:Y:S05]  /*dd40*/  BSYNC.RECONVERGENT B1 ;  /* 0x0000000000017941 */ /* 0x000fea0003800200 */
.L_x_759:
[----:B------:R-:W0:Y:S01]  /*dd50*/  LDCU.64 UR6, c[0x0][0x3d0] ;  /* 0x00007a00ff0677ac */ /* 0x000e220008000a00 */
[----:B------:R-:W-:-:S04]  /*dd60*/  IADD3 R0, P0, P1, R0, R72, R3 ;  /* 0x0000004800007210 */ /* 0x000fc8000791e003 */
[----:B------:R-:W-:Y:S02]  /*dd70*/  LOP3.LUT R0, RZ, R0, RZ, 0x33, !PT ;  /* 0x00000000ff007212 */ /* 0x000fe400078e33ff */
[----:B------:R-:W-:Y:S02]  /*dd80*/  IADD3.X R2, PT, PT, R5, RZ, R2, P0, P1 ;  /* 0x000000ff05027210 */ /* 0x000fe400007e2402 */
[----:B0-----:R-:W-:Y:S02]  /*dd90*/  IADD3 R20, P0, PT, R0, UR6, RZ ;  /* 0x0000000600147c10 */ /* 0x001fe4000ff1e0ff */
[----:B------:R-:W-:-:S04]  /*dda0*/  LOP3.LUT R0, RZ, R2, RZ, 0x33, !PT ;  /* 0x00000002ff007212 */ /* 0x000fc800078e33ff */
[----:B------:R-:W-:-:S07]  /*ddb0*/  IADD3.X R3, PT, PT, R0, UR7, RZ, P0, !PT ;  /* 0x0000000700037c10 */ /* 0x000fce00087fe4ff */
.L_x_758:
[----:B------:R-:W-:Y:S05]  /*ddc0*/  BSYNC.RECONVERGENT B0 ;  /* 0x0000000000007941 */ /* 0x000fea0003800200 */
.L_x_754:
[----:B0-----:R-:W0:Y:S01]  /*ddd0*/  LDS R5, [R4+0xab00] ;  /* 0x00ab000004057984 */ /* 0x001e220000000800 */
[----:B------:R-:W-:-:S04]  /*dde0*/  LEA R2, P0, R20, UR4, 0x2 ;  /* 0x0000000414027c11 */ /* 0x000fc8000f8010ff */
[----:B------:R-:W-:-:S05]  /*ddf0*/  LEA.HI.X R3, R20, UR5, R3, 0x2, P0 ;  /* 0x0000000514037c11 */ /* 0x000fca00080f1403 */
[----:B0-----:R-:W-:Y:S01]  /*de00*/  STG.E desc[UR10][R2.64], R5 ;  /* 0x0000000502007986 */ /* 0x001fe2000c10190a */
[----:B------:R-:W-:Y:S05]  /*de10*/  EXIT ;  /* 0x000000000000794d */ /* 0x000fea0003800000 */
.L_x_421:
[----:B------:R-:W0:Y:S01]  /*de20*/  LDC R0, c[0x0][0x3bc] ;  /* 0x0000ef00ff007b82 */ /* 0x000e220000000800 */
[----:B------:R-:W-:Y:S01]  /*de30*/  ISETP.NE.AND P0, PT, R51, RZ, PT ;  /* 0x000000ff3300720c */ /* 0x000fe20003f05270 */
[----:B------:R-:W-:Y:S01]  /*de40*/  BSSY.RECONVERGENT B0, `(.L_x_761) ;  /* 0x0000f0e000007945 */ /* 0x000fe20003800200 */
[----:B0-----:R-:W-:-:S11]  /*de50*/  VIADD R0, R0, -UR9 ;  /* 0x8000000900007c36 */ /* 0x001fd60008000000 */
[----:B------:R-:W-:Y:S05]  /*de60*/  @P0 BRA `(.L_x_762) ;  /* 0x0000007000280947 */ /* 0x000fea0003800000 */
[----:B------:R-:W0:Y:S01]  /*de70*/  S2R R2, SR_TID.X ;  /* 0x0000000000027919 */ /* 0x000e220000002100 */
[----:B------:R-:W1:Y:S01]  /*de80*/  LDC.64 R6, c[0x0][0x3d8] ;  /* 0x0000f600ff067b82 */ /* 0x000e620000000a00 */
[----:B------:R-:W2:Y:S01]  /*de90*/  LDCU.U8 UR5, c[0x0][0x3c8] ;  /* 0x00007900ff0577ac */ /* 0x000ea20008000000 */
[----:B------:R-:W3:Y:S01]  /*dea0*/  LDCU.64 UR12, c[0x0][0x380] ;  /* 0x00007000ff0c77ac */ /* 0x000ee20008000a00 */
[----:B--2---:R-:W-:-:S04]  /*deb0*/  ISETP.NE.AND P0, PT, RZ, UR5, PT ;  /* 0x00000005ff007c0c */ /* 0x004fc8000bf05270 */
[----:B-1----:R-:W-:Y:S02]  /*dec0*/  SEL R6, R6, RZ, !P0 ;  /* 0x000000ff06067207 */ /* 0x002fe40004000000 */
[----:B------:R-:W-:Y:S02]  /*ded0*/  SEL R7, R7, RZ, !P0 ;  /* 0x000000ff07077207 */ /* 0x000fe40004000000 */
[C---:B0-----:R-:W-:Y:S02]  /*dee0*/  LOP3.LUT R3, R2.reuse, 0x1f, RZ, 0xc0, !PT ;  /* 0x0000001f02037812 */ /* 0x041fe400078ec0ff */
[----:B------:R-:W-:-:S05]  /*def0*/  LOP3.LUT R4, R2, 0x3e0, RZ, 0xc0, !PT ;  /* 0x000003e002047812 */ /* 0x000fca00078ec0ff */
[----:B------:R-:W-:-:S04]  /*df00*/  IMAD R21, R4, 0x13, R3 ;  /* 0x0000001304157824 */ /* 0x000fc800078e0203 */
[C---:B------:R-:W-:Y:S01]  /*df10*/  VIADD R3, R21.reuse, 0x20 ;  /* 0x0000002015037836 */ /* 0x040fe20000000000 */
[C---:B------:R-:W-:Y:S01]  /*df20*/  IADD3 R6, P0, P5, R21.reuse, UR9, R6 ;  /* 0x0000000915067c10 */ /* 0x040fe2000fd1e006 */
[C---:B------:R-:W-:Y:S01]  /*df30*/  VIADD R5, R21.reuse, 0x40 ;  /* 0x0000004015057836 */ /* 0x040fe20000000000 */
[CC--:B------:R-:W-:Y:S01]  /*df40*/  ISETP.GE.AND P1, PT, R21.reuse, R0.reuse, PT ;  /* 0x000000001500720c */ /* 0x0c0fe20003f26270 */
[----:B------:R-:W-:Y:S01]  /*df50*/  VIADD R9, R21, 0xc0 ;  /* 0x000000c015097836 */ /* 0x000fe20000000000 */
[-C--:B------:R-:W-:Y:S01]  /*df60*/  ISETP.GE.AND P2, PT, R3, R0.reuse, PT ;  /* 0x000000000300720c */ /* 0x080fe20003f46270 */
[----:B------:R-:W-:Y:S01]  /*df70*/  VIADD R3, R21, 0x60 ;  /* 0x0000006015037836 */ /* 0x000fe20000000000 */
[-C--:B------:R-:W-:Y:S02]  /*df80*/  ISETP.GE.AND P3, PT, R5, R0.reuse, PT ;  /* 0x000000000500720c */ /* 0x080fe40003f66270 */
[----:B------:R-:W-:Y:S01]  /*df90*/  IADD3.X R5, PT, PT, RZ, R7, RZ, P0, P5 ;  /* 0x00000007ff057210 */ /* 0x000fe200007ea4ff */
[----:B------:R-:W-:Y:S01]  /*dfa0*/  VIADD R7, R21, 0xa0 ;  /* 0x000000a015077836 */ /* 0x000fe20000000000 */
[----:B------:R-:W-:Y:S01]  /*dfb0*/  ISETP.GE.AND P4, PT, R3, R0, PT ;  /* 0x000000000300720c */ /* 0x000fe20003f86270 */
[----:B------:R-:W-:Y:S01]  /*dfc0*/  VIADD R3, R21, 0x80 ;  /* 0x0000008015037836 */ /* 0x000fe20000000000 */
[----:B---3--:R-:W-:-:S02]  /*dfd0*/  LEA R4, P0, R6, UR12, 0x2 ;  /* 0x0000000c06047c11 */ /* 0x008fc4000f8010ff */
[-C--:B------:R-:W-:Y:S01]  /*dfe0*/  ISETP.GE.AND P6, PT, R7, R0.reuse, PT ;  /* 0x000000000700720c */ /* 0x080fe20003fc6270 */
[C---:B------:R-:W-:Y:S01]  /*dff0*/  VIADD R7, R21.reuse, 0xe0 ;  /* 0x000000e015077836 */ /* 0x040fe20000000000 */
[----:B------:R-:W-:Y:S01]  /*e000*/  LEA.HI.X R5, R6, UR13, R5, 0x2, P0 ;  /* 0x0000000d06057c11 */ /* 0x000fe200080f1405 */
[----:B------:R-:W-:Y:S01]  /*e010*/  VIADD R11, R21, 0x120 ;  /* 0x00000120150b7836 */ /* 0x000fe20000000000 */
[-C--:B------:R-:W-:Y:S01]  /*e020*/  ISETP.GE.AND P5, PT, R3, R0.reuse, PT ;  /* 0x000000000300720c */ /* 0x080fe20003fa6270 */
[----:B------:R-:W-:Y:S01]  /*e030*/  VIADD R13, R21, 0x180 ;  /* 0x00000180150d7836 */ /* 0x000fe20000000000 */
[-C--:B------:R-:W-:Y:S01]  /*e040*/  ISETP.GE.AND P0, PT, R9, R0.reuse, PT ;  /* 0x000000000900720c */ /* 0x080fe20003f06270 */
[----:B------:R-:W-:Y:S01]  /*e050*/  VIADD R9, R21, 0x100 ;  /* 0x0000010015097836 */ /* 0x000fe20000000000 */
[----:B------:R-:W2:Y:S01]  /*e060*/  @!P1 LDG.E R3, desc[UR10][R4.64] ;  /* 0x0000000a04039981 */ /* 0x000ea2000c1e1900 */
[-C--:B------:R-:W-:Y:S01]  /*e070*/  ISETP.GE.AND P1, PT, R7, R0.reuse, PT ;  /* 0x000000000700720c */ /* 0x080fe20003f26270 */
[C---:B------:R-:W-:Y:S01]  /*e080*/  VIADD R15, R21.reuse, 0x1a0 ;  /* 0x000001a0150f7836 */ /* 0x040fe20000000000 */
[----:B------:R-:W0:Y:S01]  /*e090*/  S2R R51, SR_LANEID ;  /* 0x0000000000337919 */ /* 0x000e220000000000 */
[C---:B------:R-:W-:Y:S01]  /*e0a0*/  VIADD R17, R21.reuse, 0x200 ;  /* 0x0000020015117836 */ /* 0x040fe20000000000 */
[----:B------:R-:W1:Y:S01]  /*e0b0*/  S2UR UR8, SR_CgaCtaId ;  /* 0x00000000000879c3 */ /* 0x000e620000008800 */
[----:B------:R-:W-:Y:S01]  /*e0c0*/  VIADD R19, R21, 0x220 ;  /* 0x0000022015137836 */ /* 0x000fe20000000000 */
[----:B------:R-:W3:Y:S01]  /*e0d0*/  @!P2 LDG.E R6, desc[UR10][R4.64+0x80] ;  /* 0x0000800a0406a981 */ /* 0x000ee2000c1e1900 */
[-C--:B------:R-:W-:Y:S01]  /*e0e0*/  ISETP.GE.AND P2, PT, R9, R0.reuse, PT ;  /* 0x000000000900720c */ /* 0x080fe20003f46270 */
[----:B------:R-:W-:Y:S01]  /*e0f0*/  VIADD R9, R21, 0x140 ;  /* 0x0000014015097836 */ /* 0x000fe20000000000 */
[----:B------:R-:W-:Y:S01]  /*e100*/  SHF.R.U32.HI R49, RZ, 0x5, R2 ;  /* 0x00000005ff317819 */ /* 0x000fe20000011602 */
[----:B------:R-:W4:Y:S01]  /*e110*/  @!P3 LDG.E R7, desc[UR10][R4.64+0x100] ;  /* 0x0001000a0407b981 */ /* 0x000f22000c1e1900 */
[-C--:B------:R-:W-:Y:S01]  /*e120*/  ISETP.GE.AND P3, PT, R11, R0.reuse, PT ;  /* 0x000000000b00720c */ /* 0x080fe20003f66270 */
[----:B------:R-:W-:Y:S01]  /*e130*/  VIADD R11, R21, 0x160 ;  /* 0x00000160150b7836 */ /* 0x000fe20000000000 */
[----:B------:R-:W-:Y:S01]  /*e140*/  UMOV UR5, 0x400 ;  /* 0x0000040000057882 */ /* 0x000fe20000000000 */
[----:B------:R-:W5:Y:S01]  /*e150*/  @!P4 LDG.E R8, desc[UR10][R4.64+0x180] ;  /* 0x0001800a0408c981 */ /* 0x000f62000c1e1900 */
[-C--:B------:R-:W-:Y:S01]  /*e160*/  ISETP.GE.AND P4, PT, R9, R0.reuse, PT ;  /* 0x000000000900720c */ /* 0x080fe20003f86270 */
[----:B------:R-:W0:Y:S02]  /*e170*/  LDCU.64 UR12, c[0x0][0x3b0] ;  /* 0x00007600ff0c77ac */ /* 0x000e240008000a00 */
[----:B------:R-:W5:Y:S01]  /*e180*/  @!P5 LDG.E R9, desc[UR10][R4.64+0x200] ;  /* 0x0002000a0409d981 */ /* 0x000f62000c1e1900 */
[----:B------:R-:W-:-:S03]  /*e190*/  ISETP.GE.AND P5, PT, R11, R0, PT ;  /* 0x000000000b00720c */ /* 0x000fc60003fa6270 */
[----:B------:R-:W5:Y:S01]  /*e1a0*/  @!P6 LDG.E R10, desc[UR10][R4.64+0x280] ;  /* 0x0002800a040ae981 */ /* 0x000f62000c1e1900 */
[-C--:B------:R-:W-:Y:S01]  /*e1b0*/  ISETP.GE.AND P6, PT, R13, R0.reuse, PT ;  /* 0x000000000d00720c */ /* 0x080fe20003fc6270 */
[----:B------:R-:W-:Y:S02]  /*e1c0*/  VIADD R13, R21, 0x1c0 ;  /* 0x000001c0150d7836 */ /* 0x000fe40000000000 */
[----:B------:R-:W5:Y:S01]  /*e1d0*/  @!P0 LDG.E R11, desc[UR10][R4.64+0x300] ;  /* 0x0003000a040b8981 */ /* 0x000f62000c1e1900 */
[-C--:B------:R-:W-:Y:S01]  /*e1e0*/  ISETP.GE.AND P0, PT, R15, R0.reuse, PT ;  /* 0x000000000f00720c */ /* 0x080fe20003f06270 */
[----:B------:R-:W-:Y:S02]  /*e1f0*/  VIADD R15, R21, 0x1e0 ;  /* 0x000001e0150f7836 */ /* 0x000fe40000000000 */
[----:B------:R-:W5:Y:S01]  /*e200*/  @!P3 LDG.E R14, desc[UR10][R4.64+0x480] ;  /* 0x0004800a040eb981 */ /* 0x000f62000c1e1900 */
[----:B------:R-:W-:Y:S01]  /*e210*/  ISETP.GE.AND P3, PT, R17, R0, PT ;  /* 0x000000001100720c */ /* 0x000fe20003f66270 */
[----:B------:R-:W-:-:S02]  /*e220*/  VIADD R17, R21, 0x240 ;  /* 0x0000024015117836 */ /* 0x000fc40000000000 */
[----:B------:R-:W5:Y:S01]  /*e230*/  @!P1 LDG.E R12, desc[UR10][R4.64+0x380] ;  /* 0x0003800a040c9981 */ /* 0x000f62000c1e1900 */
[----:B------:R-:W-:-:S03]  /*e240*/  ISETP.GE.AND P1, PT, R13, R0, PT ;  /* 0x000000000d00720c */ /* 0x000fc60003f26270 */
[----:B------:R-:W5:Y:S01]  /*e250*/  @!P2 LDG.E R13, desc[UR10][R4.64+0x400] ;  /* 0x0004000a040da981 */ /* 0x000f62000c1e1900 */
[----:B------:R-:W-:-:S03]  /*e260*/  ISETP.GE.AND P2, PT, R15, R0, PT ;  /* 0x000000000f00720c */ /* 0x000fc60003f46270 */
[----:B------:R-:W5:Y:S01]  /*e270*/  @!P4 LDG.E R15, desc[UR10][R4.64+0x500] ;  /* 0x0005000a040fc981 */ /* 0x000f62000c1e1900 */
[----:B------:R-:W-:-:S03]  /*e280*/  ISETP.GE.AND P4, PT, R19, R0, PT ;  /* 0x000000001300720c */ /* 0x000fc60003f86270 */
[----:B------:R-:W5:Y:S01]  /*e290*/  @!P5 LDG.E R16, desc[UR10][R4.64+0x580] ;  /* 0x0005800a0410d981 */ /* 0x000f62000c1e1900 */
[----:B------:R-:W-:-:S03]  /*e2a0*/  ISETP.GE.AND P5, PT, R17, R0, PT ;  /* 0x000000001100720c */ /* 0x000fc60003fa6270 */
[----:B------:R-:W5:Y:S04]  /*e2b0*/  @!P6 LDG.E R17, desc[UR10][R4.64+0x600] ;  /* 0x0006000a0411e981 */ /* 0x000f68000c1e1900 */
[----:B------:R-:W5:Y:S04]  /*e2c0*/  @!P0 LDG.E R18, desc[UR10][R4.64+0x680] ;  /* 0x0006800a04128981 */ /* 0x000f68000c1e1900 */
[----:B------:R-:W5:Y:S04]  /*e2d0*/  @!P1 LDG.E R19, desc[UR10][R4.64+0x700] ;  /* 0x0007000a04139981 */ /* 0x000f68000c1e1900 */
[----:B------:R-:W5:Y:S04]  /*e2e0*/  @!P2 LDG.E R20, desc[UR10][R4.64+0x780] ;  /* 0x0007800a0414a981 */ /* 0x000f68000c1e1900 */
[----:B------:R-:W5:Y:S04]  /*e2f0*/  @!P3 LDG.E R21, desc[UR10][R4.64+0x800] ;  /* 0x0008000a0415b981 */ /* 0x000f68000c1e1900 */
[----:B------:R-:W5:Y:S04]  /*e300*/  @!P4 LDG.E R22, desc[UR10][R4.64+0x880] ;  /* 0x0008800a0416c981 */ /* 0x000f68000c1e1900 */
[----:B------:R-:W5:Y:S01]  /*e310*/  @!P5 LDG.E R23, desc[UR10][R4.64+0x900] ;  /* 0x0009000a0417d981 */ /* 0x000f62000c1e1900 */
[----:B-1----:R-:W-:Y:S01]  /*e320*/  ULEA UR5, UR8, UR5, 0x18 ;  /* 0x0000000508057291 */ /* 0x002fe2000f8ec0ff */
[----:B0-----:R-:W-:-:S05]  /*e330*/  IMAD R24, R49, 0x260, R51 ;  /* 0x0000026031187824 */ /* 0x001fca00078e0233 */
[----:B------:R-:W-:-:S05]  /*e340*/  LEA R24, R24, UR5, 0x2 ;  /* 0x0000000518187c11 */ /* 0x000fca000f8e10ff */
[----:B------:R-:W-:Y:S02]  /*e350*/  IMAD R25, R51, 0x48, R24 ;  /* 0x0000004833197824 */ /* 0x000fe400078e0218 */
[----:B------:R-:W-:-:S05]  /*e360*/  IMAD R50, R2, 0x13, RZ ;  /* 0x0000001302327824 */ /* 0x000fca00078e02ff */
[----:B------:R-:W-:Y:S01]  /*e370*/  ISETP.GE.AND P0, PT, R50, R0, PT ;  /* 0x000000003200720c */ /* 0x000fe20003f06270 */
[----:B------:R-:W-:Y:S01]  /*e380*/  UIADD3 UR5, UP0, UPT, UR12, -0x1, URZ ;  /* 0xffffffff0c057890 */ /* 0x000fe2000ff1e0ff */
[----:B------:R-:W-:Y:S03]  /*e390*/  BSSY.RECONVERGENT B1, `(.L_x_763) ;  /* 0x000004b000017945 */ /* 0x000fe60003800200 */
[----:B------:R-:W-:Y:S01]  /*e3a0*/  UIADD3.X UR8, UPT, UPT, UR13, -0x1, URZ, UP0, !UPT ;  /* 0xffffffff0d087890 */ /* 0x000fe200087fe4ff */
        /* <DEDUP_REMOVED lines=17> */
[----:B------:R0:W-:Y:S04]  /*e4c0*/  STS [R24+0x880], R22 ;  /* 0x0008801618007388 */ /* 0x0001e80000000800 */
[----:B------:R1:W-:Y:S01]  /*e4d0*/  STS [R24+0x900], R23 ;  /* 0x0009001718007388 */ /* 0x0003e20000000800 */
[----:B------:R-:W-:-:S03]  /*e4e0*/  NOP ;  /* 0x0000000000007918 */ /* 0x000fc60000000000 */
[----:B------:R1:W2:Y:S04]  /*e4f0*/  LDS R3, [R25] ;  /* 0x0000000019037984 */ /* 0x0002a80000000800 */
[----:B------:R1:W3:Y:S04]  /*e500*/  LDS R4, [R25+0x4] ;  /* 0x0000040019047984 */ /* 0x0002e80000000800 */
[----:B------:R1:W4:Y:S04]  /*e510*/  LDS R5, [R25+0x8] ;  /* 0x0000080019057984 */ /* 0x0003280000000800 */
[----:B------:R1:W0:Y:S04]  /*e520*/  LDS R6, [R25+0xc] ;  /* 0x00000c0019067984 */ /* 0x0002280000000800 */
[----:B------:R1:W0:Y:S04]  /*e530*/  LDS R7, [R25+0x10] ;  /* 0x0000100019077984 */ /* 0x0002280000000800 */
[----:B------:R1:W0:Y:S04]  /*e540*/  LDS R8, [R25+0x14] ;  /* 0x0000140019087984 */ /* 0x0002280000000800 */
[----:B------:R1:W0:Y:S04]  /*e550*/  LDS R9, [R25+0x18] ;  /* 0x0000180019097984 */ /* 0x0002280000000800 */
[----:B------:R1:W0:Y:S04]  /*e560*/  LDS R10, [R25+0x1c] ;  /* 0x00001c00190a7984 */ /* 0x0002280000000800 */
[----:B------:R1:W0:Y:S04]  /*e570*/  LDS R11, [R25+0x20] ;  /* 0x00002000190b7984 */ /* 0x0002280000000800 */
[----:B------:R1:W1:Y:S04]  /*e580*/  LDS R12, [R25+0x24] ;  /* 0x00002400190c7984 */ /* 0x0002680000000800 */
        /* <DEDUP_REMOVED lines=8> */
[----:B------:R1:W1:Y:S01]  /*e610*/  LDS R21, [R25+0x48] ;  /* 0x0000480019157984 */ /* 0x0002620000000800 */
[----:B0-----:R-:W-:Y:S01]  /*e620*/  IMAD.MOV.U32 R22, RZ, RZ, 0x1 ;  /* 0x00000001ff167424 */ /* 0x001fe200078e00ff */
[----:B--234-:R-:W-:Y:S06]  /*e630*/  @P0 BRA `(.L_x_764) ;  /* 0x0000000000800947 */ /* 0x01cfec0003800000 */
[----:B------:R-:W-:Y:S01]  /*e640*/  UISETP.NE.U32.AND UP0, UPT, UR13, URZ, UPT ;  /* 0x000000ff0d00728c */ /* 0x000fe2000bf05070 */
[----:B------:R-:W-:-:S08]  /*e650*/  VIADD R29, R3, 0x1 ;  /* 0x00000001031d7836 */ /* 0x000fd00000000000 */
[----:B------:R-:W-:Y:S05]  /*e660*/  BRA.U UP0, `(.L_x_765) ;  /* 0x00000001004c7547 */ /* 0x000fea000b800000 */
[----:B------:R-:W0:Y:S01]  /*e670*/  I2F.U32.RP R27, UR12 ;  /* 0x0000000c001b7d06 */ /* 0x000e220008209000 */
[----:B------:R-:W-:-:S07]  /*e680*/  ISETP.NE.U32.AND P1, PT, RZ, UR12, PT ;  /* 0x0000000cff007c0c */ /* 0x000fce000bf25070 */
[----:B0-----:R-:W1:Y:S02]  /*e690*/  MUFU.RCP R27, R27 ;  /* 0x0000001b001b7308 */ /* 0x001e640000001000 */
[----:B-1----:R-:W-:Y:S02]  /*e6a0*/  VIADD R24, R27, 0xffffffe ;  /* 0x0ffffffe1b187836 */ /* 0x002fe40000000000 */
[----:B------:R-:W-:-:S04]  /*e6b0*/  IMAD.MOV.U32 R27, RZ, RZ, RZ ;  /* 0x000000ffff1b7224 */ /* 0x000fc800078e00ff */
        /* <DEDUP_REMOVED lines=14> */
.L_x_765:
[----:B------:R-:W-:-:S07]  /*e7a0*/  MOV R28, 0xe7c0 ;  /* 0x0000e7c0001c7802 */ /* 0x000fce0000000f00 */
[----:B-1----:R-:W-:Y:S05]  /*e7b0*/  CALL.REL.NOINC `($__internal_0_$__cuda_sm20_rem_u64) ;  /* 0x000000fc00047944 */ /* 0x002fea0003c00000 */
.L_x_766:
[----:B------:R-:W-:-:S04]  /*e7c0*/  ISETP.NE.U32.AND P0, PT, R3, UR5, PT ;  /* 0x0000000503007c0c */ /* 0x000fc8000bf05070 */
[----:B------:R-:W-:-:S13]  /*e7d0*/  ISETP.NE.AND.EX P0, PT, RZ, UR8, PT, P0 ;  /* 0x00000008ff007c0c */ /* 0x000fda000bf05300 */
[----:B------:R-:W-:Y:S05]  /*e7e0*/  @!P0 BRA `(.L_x_764) ;  /* 0x0000000000148947 */ /* 0x000fea0003800000 */
[----:B------:R-:W0:Y:S02]  /*e7f0*/  LDCU.64 UR14, c[0x0][0x3a8] ;  /* 0x00007500ff0e77ac */ /* 0x000e240008000a00 */
[----:B0-----:R-:W-:-:S04]  /*e800*/  LEA R24, P0, R26, UR14, 0x1 ;  /* 0x0000000e1a187c11 */ /* 0x001fc8000f8008ff */
[----:B------:R-:W-:-:S05]  /*e810*/  LEA.HI.X R25, R26, UR15, R27, 0x1, P0 ;  /* 0x0000000f1a197c11 */ /* 0x000fca00080f0c1b */
[----:B------:R-:W2:Y:S02]  /*e820*/  LDG.E.U8 R24, desc[UR10][R24.64+0x1] ;  /* 0x0000010a18187981 */ /* 0x000ea4000c1e1100 */
[----:B--2---:R-:W-:-:S07]  /*e830*/  LOP3.LUT R22, R24, 0x1, RZ, 0xc0, !PT ;  /* 0x0000000118167812 */ /* 0x004fce00078ec0ff */
.L_x_764:
[----:B------:R-:W-:Y:S05]  /*e840*/  BSYNC.RECONVERGENT B1 ;  /* 0x0000000000017941 */ /* 0x000fea0003800200 */
.L_x_763:
[----:B------:R-:W-:Y:S01]  /*e850*/  VIADD R88, R50, 0x1 ;  /* 0x0000000132587836 */ /* 0x000fe20000000000 */
[----:B------:R-:W-:Y:S01]  /*e860*/  BSSY.RECONVERGENT B1, `(.L_x_767) ;  /* 0x0000026000017945 */ /* 0x000fe20003800200 */
[----:B-1----:R-:W-:-:S03]  /*e870*/  IMAD.MOV.U32 R23, RZ, RZ, 0x1 ;  /* 0x00000001ff177424 */ /* 0x002fc600078e00ff */
[----:B------:R-:W-:-:S13]  /*e880*/  ISETP.GE.AND P0, PT, R88, R0, PT ;  /* 0x000000005800720c */ /* 0x000fda0003f06270 */
[----:B------:R-:W-:Y:S05]  /*e890*/  @P0 BRA `(.L_x_768) ;  /* 0x0000000000880947 */ /* 0x000fea0003800000 */
[----:B------:R-:W0:Y:S01]  /*e8a0*/  LDCU UR9, c[0x0][0x3b4] ;  /* 0x00007680ff0977ac */ /* 0x000e220008000800 */
[----:B------:R-:W-:Y:S01]  /*e8b0*/  VIADD R29, R4, 0x1 ;  /* 0x00000001041d7836 */ /* 0x000fe20000000000 */
[----:B0-----:R-:W-:-:S09]  /*e8c0*/  UISETP.NE.U32.AND UP0, UPT, UR9, URZ, UPT ;  /* 0x000000ff0900728c */ /* 0x001fd2000bf05070 */
[----:B------:R-:W-:Y:S05]  /*e8d0*/  BRA.U UP0, `(.L_x_769) ;  /* 0x0000000100507547 */ /* 0x000fea000b800000 */
[----:B------:R-:W0:Y:S01]  /*e8e0*/  LDCU UR9, c[0x0][0x3b0] ;  /* 0x00007600ff0977ac */ /* 0x000e220008000800 */
[----:B------:R-:W-:Y:S01]  /*e8f0*/  IMAD.MOV.U32 R24, RZ, RZ, RZ ;  /* 0x000000ffff187224 */ /* 0x000fe200078e00ff */
[----:B0-----:R-:W0:Y:S01]  /*e900*/  I2F.U32.RP R27, UR9 ;  /* 0x00000009001b7d06 */ /* 0x001e220008209000 */
[----:B------:R-:W-:-:S07]  /*e910*/  ISETP.NE.U32.AND P1, PT, RZ, UR9, PT ;  /* 0x00000009ff007c0c */ /* 0x000fce000bf25070 */
[----:B0-----:R-:W0:Y:S02]  /*e920*/  MUFU.RCP R27, R27 ;  /* 0x0000001b001b7308 */ /* 0x001e240000001000 */
[----:B0-----:R-:W-:Y:S02]  /*e930*/  VIADD R25, R27, 0xffffffe ;  /* 0x0ffffffe1b197836 */ /* 0x001fe40000000000 */
[----:B------:R-:W-:-:S04]  /*e940*/  IMAD.MOV.U32 R27, RZ, RZ, RZ ;  /* 0x000000ffff1b7224 */ /* 0x000fc800078e00ff */
        /* <DEDUP_REMOVED lines=13> */
.L_x_769:
[----:B------:R-:W-:-:S07]  /*ea20*/  MOV R28, 0xea40 ;  /* 0x0000ea40001c7802 */ /* 0x000fce0000000f00 */
[----:B------:R-:W-:Y:S05]  /*ea30*/  CALL.REL.NOINC `($__internal_0_$__cuda_sm20_rem_u64) ;  /* 0x000000f800647944 */ /* 0x000fea0003c00000 */
.L_x_770:
        /* <DEDUP_REMOVED lines=8> */
.L_x_768:
[----:B------:R-:W-:Y:S05]  /*eac0*/  BSYNC.RECONVERGENT B1 ;  /* 0x0000000000017941 */ /* 0x000fea0003800200 */
.L_x_767:
[----:B------:R-:W-:Y:S01]  /*ead0*/  VIADD R87, R50, 0x2 ;  /* 0x0000000232577836 */ /* 0x000fe20000000000 */
[----:B------:R-:W-:Y:S01]  /*eae0*/  BSSY.RECONVERGENT B1, `(.L_x_771) ;  /* 0x0000026000017945 */ /* 0x000fe20003800200 */
[----:B------:R-:W-:-:S03]  /*eaf0*/  IMAD.MOV.U32 R32, RZ, RZ, 0x1 ;  /* 0x00000001ff207424 */ /* 0x000fc600078e00ff */
        /* <DEDUP_REMOVED lines=26> */
.L_x_773:
[----:B------:R-:W-:-:S07]  /*eca0*/  MOV R28, 0xecc0 ;  /* 0x0000ecc0001c7802 */ /* 0x000fce0000000f00 */
[----:B------:R-:W-:Y:S05]  /*ecb0*/  CALL.REL.NOINC `($__internal_0_$__cuda_sm20_rem_u64) ;  /* 0x000000f400c47944 */ /* 0x000fea0003c00000 */
.L_x_774:
        /* <DEDUP_REMOVED lines=8> */
.L_x_772:
[----:B------:R-:W-:Y:S05]  /*ed40*/  BSYNC.RECONVERGENT B1 ;  /* 0x0000000000017941 */ /* 0x000fea0003800200 */
.L_x_771:
        /* <DEDUP_REMOVED lines=29> */
.L_x_777:
[----:B------:R-:W-:-:S07]  /*ef20*/  MOV R28, 0xef40 ;  /* 0x0000ef40001c7802 */ /* 0x000fce0000000f00 */
[----:B------:R-:W-:Y:S05]  /*ef30*/  CALL.REL.NOINC `($__internal_0_$__cuda_sm20_rem_u64) ;  /* 0x000000f400247944 */ /* 0x000fea0003c00000 */
.L_x_778:
        /* <DEDUP_REMOVED lines=8> */
.L_x_776:
[----:B------:R-:W-:Y:S05]  /*efc0*/  BSYNC.RECONVERGENT B1 ;  /* 0x0000000000017941 */ /* 0x000fea0003800200 */
.L_x_775:
        /* <DEDUP_REMOVED lines=29> */
.L_x_781:
[----:B------:R-:W-:-:S07]  /*f1a0*/  MOV R28, 0xf1c0 ;  /* 0x0000f1c0001c7802 */ /* 0x000fce0000000f00 */
[----:B------:R-:W-:Y:S05]  /*f1b0*/  CALL.REL.NOINC `($__internal_0_$__cuda_sm20_rem_u64) ;  /* 0x000000f000847944 */ /* 0x000fea0003c00000 */
.L_x_782:
        /* <DEDUP_REMOVED lines=8> */
.L_x_780:
[----:B------:R-:W-:Y:S05]  /*f240*/  BSYNC.RECONVERGENT B1 ;  /* 0x0000000000017941 */ /* 0x000fea0003800200 */
.L_x_779:
        /* <DEDUP_REMOVED lines=29> */
.L_x_785:
[----:B------:R-:W-:-:S07]  /*f420*/  MOV R28, 0xf440 ;  /* 0x0000f440001c7802 */ /* 0x000fce0000000f00 */
[----:B------:R-:W-:Y:S05]  /*f430*/  CALL.REL.NOINC `($__internal_0_$__cuda_sm20_rem_u64) ;  /* 0x000000ec00e47944 */ /* 0x000fea0003c00000 */
.L_x_786:
        /* <DEDUP_REMOVED lines=8> */
.L_x_784:
[----:B------:R-:W-:Y:S05]  /*f4c0*/  BSYNC.RECONVERGENT B1 ;  /* 0x0000000000017941 */ /* 0x000fea0003800200 */
.L_x_783:
        /* <DEDUP_REMOVED lines=29> */
.L_x_789:
[----:B------:R-:W-:-:S07]  /*f6a0*/  MOV R28, 0xf6c0 ;  /* 0x0000f6c0001c7802 */ /* 0x000fce0000000f00 */
[----:B------:R-:W-:Y:S05]  /*f6b0*/  CALL.REL.NOINC `($__internal_0_$__cuda_sm20_rem_u64) ;  /* 0x000000ec00447944 */ /* 0x000fea0003c00000 */
.L_x_790:
        /* <DEDUP_REMOVED lines=8> */
.L_x_788:
[----:B------:R-:W-:Y:S05]  /*f740*/  BSYNC.RECONVERGENT B1 ;  /* 0x0000000000017941 */ /* 0x000fea0003800200 */
.L_x_787:
        /* <DEDUP_REMOVED lines=29> */
.L_x_793:
[----:B------:R-:W-:-:S07]  /*f920*/  MOV R28, 0xf940 ;  /* 0x0000f940001c7802 */ /* 0x000fce0000000f00 */
[----:B------:R-:W-:Y:S05]  /*f930*/  CALL.REL.NOINC `($__internal_0_$__cuda_sm20_rem_u64) ;  /* 0x000000e800a47944 */ /* 0x000fea0003c00000 */
.L_x_794:
        /* <DEDUP_REMOVED lines=8> */
.L_x_792:
[----:B------:R-:W-:Y:S05]  /*f9c0*/  BSYNC.RECONVERGENT B1 ;  /* 0x0000000000017941 */ /* 0x000fea0003800200 */
.L_x_791:
        /* <DEDUP_REMOVED lines=29> */
.L_x_797:
[----:B------:R-:W-:-:S07]  /*fba0*/  MOV R28, 0xfbc0 ;  /* 0x0000fbc0001c7802 */ /* 0x000fce0000000f00 */
[----:B------:R-:W-:Y:S05]  /*fbb0*/  CALL.REL.NOINC `($__internal_0_$__cuda_sm20_rem_u64) ;  /* 0x000000e800047944 */ /* 0x000fea0003c00000 */
.L_x_798:
        /* <DEDUP_REMOVED lines=8> */
.L_x_796:
[----:B------:R-:W-:Y:S05]  /*fc40*/  BSYNC.RECONVERGENT B1 ;  /* 0x0000000000017941 */ /* 0x000fea0003800200 */
.L_x_795:
        /* <DEDUP_REMOVED lines=29> */
.L_x_801:
[----:B------:R-:W-:-:S07]  /*fe20*/  MOV R28, 0xfe40 ;  /* 0x0000fe40001c7802 */ /* 0x000fce0000000f00 */
[----:B------:R-:W-:Y:S05]  /*fe30*/  CALL.REL.NOINC `($__internal_0_$__cuda_sm20_rem_u64) ;  /* 0x000000e400647944 */ /* 0x000fea0003c00000 */
.L_x_802:
        /* <DEDUP_REMOVED lines=8> */
.L_x_800:
[----:B------:R-:W-:Y:S05]  /*fec0*/  BSYNC.RECONVERGENT B1 ;  /* 0x0000000000017941 */ /* 0x000fea0003800200 */
.L_x_799:
        /* <DEDUP_REMOVED lines=29> */
.L_x_805:
[----:B------:R-:W-:-:S07]  /*100a0*/  MOV R28, 0x100c0 ;  /* 0x000100c0001c7802 */ /* 0x000fce0000000f00 */
[----:B------:R-:W-:Y:S05]  /*100b0*/  CALL.REL.NOINC `($__internal_0_$__cuda_sm20_rem_u64) ;  /* 0x000000e000c47944 */ /* 0x000fea0003c00000 */
.L_x_806:
        /* <DEDUP_REMOVED lines=8> */
.L_x_804:
[----:B------:R-:W-:Y:S05]  /*10140*/  BSYNC.RECONVERGENT B1 ;  /* 0x0000000000017941 */ /* 0x000fea0003800200 */
.L_x_803:
        /* <DEDUP_REMOVED lines=29> */
.L_x_809:
[----:B------:R-:W-:-:S07]  /*10320*/  MOV R28, 0x10340 ;  /* 0x00010340001c7802 */ /* 0x000fce0000000f00 */
[----:B------:R-:W-:Y:S05]  /*10330*/  CALL.REL.NOINC `($__internal_0_$__cuda_sm20_rem_u64) ;  /* 0x000000e000247944 */ /* 0x000fea0003c00000 */
.L_x_810:
        /* <DEDUP_REMOVED lines=8> */
.L_x_808:
[----:B------:R-:W-:Y:S05]  /*103c0*/  BSYNC.RECONVERGENT B1 ;  /* 0x0000000000017941 */ /* 0x000fea0003800200 */
.L_x_807:
        /* <DEDUP_REMOVED lines=29> */
.L_x_813:
[----:B------:R-:W-:-:S07]  /*105a0*/  MOV R28, 0x105c0 ;  /* 0x000105c0001c7802 */ /* 0x000fce0000000f00 */
[----:B------:R-:W-:Y:S05]  /*105b0*/  CALL.REL.NOINC `($__internal_0_$__cuda_sm20_rem_u64) ;  /* 0x000000dc00847944 */ /* 0x000fea0003c00000 */
.L_x_814:
        /* <DEDUP_REMOVED lines=8> */
.L_x_812:
[----:B------:R-:W-:Y:S05]  /*10640*/  BSYNC.RECONVERGENT B1 ;  /* 0x0000000000017941 */ /* 0x000fea0003800200 */
.L_x_811:
        /* <DEDUP_REMOVED lines=29> */
.L_x_817:
[----:B------:R-:W-:-:S07]  /*10820*/  MOV R28, 0x10840 ;  /* 0x00010840001c7802 */ /* 0x000fce0000000f00 */
[----:B------:R-:W-:Y:S05]  /*10830*/  CALL.REL.NOINC `($__internal_0_$__cuda_sm20_rem_u64) ;  /* 0x000000d800e47944 */ /* 0x000fea0003c00000 */
.L_x_818:
        /* <DEDUP_REMOVED lines=8> */
.L_x_816:
[----:B------:R-:W-:Y:S05]  /*108c0*/  BSYNC.RECONVERGENT B1 ;  /* 0x0000000000017941 */ /* 0x000fea0003800200 */
.L_x_815:
        /* <DEDUP_REMOVED lines=29> */
.L_x_821:
[----:B------:R-:W-:-:S07]  /*10aa0*/  MOV R28, 0x10ac0 ;  /* 0x00010ac0001c7802 */ /* 0x000fce0000000f00 */
[----:B------:R-:W-:Y:S05]  /*10ab0*/  CALL.REL.NOINC `($__internal_0_$__cuda_sm20_rem_u64) ;  /* 0x000000d800447944 */ /* 0x000fea0003c00000 */
.L_x_822:
        /* <DEDUP_REMOVED lines=8> */
.L_x_820:
[----:B------:R-:W-:Y:S05]  /*10b40*/  BSYNC.RECONVERGENT B1 ;  /* 0x0000000000017941 */ /* 0x000fea0003800200 */
.L_x_819:
        /* <DEDUP_REMOVED lines=29> */
.L_x_825:
[----:B------:R-:W-:-:S07]  /*10d20*/  MOV R28, 0x10d40 ;  /* 0x00010d40001c7802 */ /* 0x000fce0000000f00 */
[----:B------:R-:W-:Y:S05]  /*10d30*/  CALL.REL.NOINC `($__internal_0_$__cuda_sm20_rem_u64) ;  /* 0x000000d400a47944 */ /* 0x000fea0003c00000 */
.L_x_826:
        /* <DEDUP_REMOVED lines=8> */
.L_x_824:
[----:B------:R-:W-:Y:S05]  /*10dc0*/  BSYNC.RECONVERGENT B1 ;  /* 0x0000000000017941 */ /* 0x000fea0003800200 */
.L_x_823:
        /* <DEDUP_REMOVED lines=29> */
.L_x_829:
[----:B------:R-:W-:-:S07]  /*10fa0*/  MOV R28, 0x10fc0 ;  /* 0x00010fc0001c7802 */ /* 0x000fce0000000f00 */
[----:B------:R-:W-:Y:S05]  /*10fb0*/  CALL.REL.NOINC `($__internal_0_$__cuda_sm20_rem_u64) ;  /* 0x000000d400047944 */ /* 0x000fea0003c00000 */
.L_x_830:
        /* <DEDUP_REMOVED lines=8> */
.L_x_828:
[----:B------:R-:W-:Y:S05]  /*11040*/  BSYNC.RECONVERGENT B1 ;  /* 0x0000000000017941 */ /* 0x000fea0003800200 */
.L_x_827:
        /* <DEDUP_REMOVED lines=29> */
.L_x_833:
[----:B------:R-:W-:-:S07]  /*11220*/  MOV R28, 0x11240 ;  /* 0x00011240001c7802 */ /* 0x000fce0000000f00 */
[----:B------:R-:W-:Y:S05]  /*11230*/  CALL.REL.NOINC `($__internal_0_$__cuda_sm20_rem_u64) ;  /* 0x000000d000647944 */ /* 0x000fea0003c00000 */
.L_x_834:
        /* <DEDUP_REMOVED lines=8> */
.L_x_832:
[----:B------:R-:W-:Y:S05]  /*112c0*/  BSYNC.RECONVERGENT B1 ;  /* 0x0000000000017941 */ /* 0x000fea0003800200 */
.L_x_831:
        /* <DEDUP_REMOVED lines=29> */
.L_x_837:
[----:B------:R-:W-:-:S07]  /*114a0*/  MOV R28, 0x114c0 ;  /* 0x000114c0001c7802 */ /* 0x000fce0000000f00 */
[----:B------:R-:W-:Y:S05]  /*114b0*/  CALL.REL.NOINC `($__internal_0_$__cuda_sm20_rem_u64) ;  /* 0x000000cc00c47944 */ /* 0x000fea0003c00000 */
.L_x_838:
        /* <DEDUP_REMOVED lines=8> */
.L_x_836:
[----:B------:R-:W-:Y:S05]  /*11540*/  BSYNC.RECONVERGENT B1 ;  /* 0x0000000000017941 */ /* 0x000fea0003800200 */
.L_x_835:
[----:B------:R-:W-:Y:S01]  /*11550*/  IMAD.IADD R63, R23, 0x1, R22 ;  /* 0x00000001173f7824 */ /* 0x000fe200078e0216 */
[----:B------:R-:W0:Y:S08]  /*11560*/  S2UR UR5, SR_CgaCtaId ;  /* 0x00000000000579c3 */ /* 0x000e300000008800 */
[----:B------:R-:W-:Y:S01]  /*11570*/  BAR.SYNC.DEFER_BLOCKING 0x0 ;  /* 0x0000000000007b1d */ /* 0x000fe20000010000 */
[----:B------:R-:W-:Y:S01]  /*11580*/  ISETP.NE.AND P1, PT, R51, 0x1f, PT ;  /* 0x0000001f3300780c */ /* 0x000fe20003f25270 */
[----:B------:R-:W-:Y:S01]  /*11590*/  IMAD.IADD R64, R63, 0x1, R32 ;  /* 0x000000013f407824 */ /* 0x000fe200078e0220 */
[----:B------:R-:W-:-:S02]  /*115a0*/  ISETP.NE.AND P2, PT, R51, RZ, PT ;  /* 0x000000ff3300720c */ /* 0x000fc40003f45270 */
[----:B------:R-:W-:Y:S01]  /*115b0*/  ISETP.NE.AND P3, PT, R47, RZ, PT ;  /* 0x000000ff2f00720c */ /* 0x000fe20003f65270 */
[----:B------:R-:W-:Y:S01]  /*115c0*/  IMAD.IADD R65, R64, 0x1, R33 ;  /* 0x0000000140417824 */ /* 0x000fe200078e0221 */
[----:B------:R-:W-:Y:S01]  /*115d0*/  UMOV UR4, 0x400 ;  /* 0x0000040000047882 */ /* 0x000fe20000000000 */
[----:B------:R-:W-:Y:S02]  /*115e0*/  BSSY.RECONVERGENT B1, `(.L_x_839) ;  /* 0x00000ee000017945 */ /* 0x000fe40003800200 */
[----:B------:R-:W-:-:S04]  /*115f0*/  IMAD.IADD R66, R65, 0x1, R34 ;  /* 0x0000000141427824 */ /* 0x000fc800078e0222 */
        /* <DEDUP_REMOVED lines=31> */
[----:B------:R-:W-:Y:S02]  /*117f0*/  ISETP.NE.AND P1, PT, R49, 0x12, PT ;  /* 0x000000123100780c */ /* 0x000fe40003f25270 */
[----:B------:R-:W-:Y:S02]  /*11800*/  SEL R80, R80, RZ, P2 ;  /* 0x000000ff50507207 */ /* 0x000fe40001000000 */
[----:B------:R-:W-:Y:S01]  /*11810*/  ISETP.NE.AND P2, PT, R23, RZ, PT ;  /* 0x000000ff1700720c */ /* 0x000fe20003f45270 */
[----:B------:R-:W1:Y:S04]  /*11820*/  LDS.128 R24, [UR4] ;  /* 0x00000004ff187984 */ /* 0x000e680008000c00 */
[----:B------:R-:W2:Y:S01]  /*11830*/  LDS.128 R28, [UR4+0x10] ;  /* 0x00001004ff1c7984 */ /* 0x000ea20008000c00 */
[----:B-1----:R-:W-:-:S04]  /*11840*/  IMAD.IADD R25, R24, 0x1, R25 ;  /* 0x0000000118197824 */ /* 0x002fc800078e0219 */
[----:B------:R-:W-:Y:S01]  /*11850*/  IMAD.IADD R26, R26, 0x1, R25 ;  /* 0x000000011a1a7824 */ /* 0x000fe200078e0219 */
[----:B------:R-:W-:Y:S02]  /*11860*/  SEL R24, R25, R24, !P0 ;  /* 0x0000001819187207 */ /* 0x000fe40004000000 */
[----:B------:R-:W-:Y:S01]  /*11870*/  ISETP.NE.AND P0, PT, R49, 0x3, PT ;  /* 0x000000033100780c */ /* 0x000fe20003f05270 */
[----:B------:R-:W-:-:S03]  /*11880*/  IMAD.IADD R90, R27, 0x1, R26 ;  /* 0x000000011b5a7824 */ /* 0x000fc600078e021a */
[----:B------:R-:W-:Y:S01]  /*11890*/  SEL R89, R26, R24, !P0 ;  /* 0x000000181a597207 */ /* 0x000fe20004000000 */
[C---:B--2---:R-:W-:Y:S01]  /*118a0*/  IMAD.IADD R28, R90.reuse, 0x1, R28 ;  /* 0x000000015a1c7824 */ /* 0x044fe200078e021c */
[----:B------:R-:W1:Y:S01]  /*118b0*/  LDS.128 R24, [UR4+0x20] ;  /* 0x00002004ff187984 */ /* 0x000e620008000c00 */
[----:B------:R-:W-:Y:S02]  /*118c0*/  ISETP.NE.AND P0, PT, R49, 0x4, PT ;  /* 0x000000043100780c */ /* 0x000fe40003f05270 */
[----:B------:R-:W-:Y:S02]  /*118d0*/  IMAD.IADD R29, R29, 0x1, R28 ;  /* 0x000000011d1d7824 */ /* 0x000fe400078e021c */
[----:B------:R-:W-:Y:S02]  /*118e0*/  SEL R89, R90, R89, !P0 ;  /* 0x000000595a597207 */ /* 0x000fe40004000000 */
[----:B------:R-:W-:Y:S01]  /*118f0*/  ISETP.NE.AND P0, PT, R49, 0x5, PT ;  /* 0x000000053100780c */ /* 0x000fe20003f05270 */
[----:B------:R-:W-:-:S03]  /*11900*/  IMAD.IADD R30, R30, 0x1, R29 ;  /* 0x000000011e1e7824 */ /* 0x000fc600078e021d */
[----:B------:R-:W-:Y:S01]  /*11910*/  SEL R89, R28, R89, !P0 ;  /* 0x000000591c597207 */ /* 0x000fe20004000000 */
[----:B------:R-:W-:Y:S01]  /*11920*/  IMAD.IADD R31, R31, 0x1, R30 ;  /* 0x000000011f1f7824 */ /* 0x000fe200078e021e */
[----:B------:R-:W-:-:S04]  /*11930*/  ISETP.NE.AND P0, PT, R49, 0x6, PT ;  /* 0x000000063100780c */ /* 0x000fc80003f05270 */
[----:B------:R-:W-:Y:S02]  /*11940*/  SEL R89, R29, R89, !P0 ;  /* 0x000000591d597207 */ /* 0x000fe40004000000 */
[----:B------:R-:W-:-:S04]  /*11950*/  ISETP.NE.AND P0, PT, R49, 0x7, PT ;  /* 0x000000073100780c */ /* 0x000fc80003f05270 */
[----:B------:R-:W-:Y:S02]  /*11960*/  SEL R89, R30, R89, !P0 ;  /* 0x000000591e597207 */ /* 0x000fe40004000000 */
[----:B------:R-:W-:-:S04]  /*11970*/  ISETP.NE.AND P0, PT, R49, 0x8, PT ;  /* 0x000000083100780c */ /* 0x000fc80003f05270 */
[----:B------:R-:W-:Y:S02]  /*11980*/  SEL R89, R31, R89, !P0 ;  /* 0x000000591f597207 */ /* 0x000fe40004000000 */
[----:B------:R-:W-:Y:S01]  /*11990*/  ISETP.NE.AND P0, PT, R49, 0x9, PT ;  /* 0x000000093100780c */ /* 0x000fe20003f05270 */
[----:B-1----:R-:W-:Y:S02]  /*119a0*/  IMAD.IADD R24, R31, 0x1, R24 ;  /* 0x000000011f187824 */ /* 0x002fe400078e0218 */
[----:B------:R-:W1:Y:S02]  /*119b0*/  LDS.128 R28, [UR4+0x30] ;  /* 0x00003004ff1c7984 */ /* 0x000e640008000c00 */
[----:B------:R-:W-:Y:S01]  /*119c0*/  IMAD.IADD R25, R25, 0x1, R24 ;  /* 0x0000000119197824 */ /* 0x000fe200078e0218 */
[----:B------:R-:W-:Y:S02]  /*119d0*/  SEL R89, R24, R89, !P0 ;  /* 0x0000005918597207 */ /* 0x000fe40004000000 */
[----:B------:R-:W-:Y:S01]  /*119e0*/  ISETP.NE.AND P0, PT, R49, 0xa, PT ;  /* 0x0000000a3100780c */ /* 0x000fe20003f05270 */
[----:B------:R-:W-:-:S03]  /*119f0*/  IMAD.IADD R26, R26, 0x1, R25 ;  /* 0x000000011a1a7824 */ /* 0x000fc600078e0219 */
[----:B------:R-:W-:Y:S01]  /*11a00*/  SEL R89, R25, R89, !P0 ;  /* 0x0000005919597207 */ /* 0x000fe20004000000 */
[----:B------:R-:W-:Y:S01]  /*11a10*/  IMAD.IADD R90, R27, 0x1, R26 ;  /* 0x000000011b5a7824 */ /* 0x000fe200078e021a */
[----:B------:R-:W-:-:S04]  /*11a20*/  ISETP.NE.AND P0, PT, R49, 0xb, PT ;  /* 0x0000000b3100780c */ /* 0x000fc80003f05270 */
[----:B------:R-:W-:Y:S02]  /*11a30*/  SEL R89, R26, R89, !P0 ;  /* 0x000000591a597207 */ /* 0x000fe40004000000 */
[----:B------:R-:W2:Y:S01]  /*11a40*/  LDS.128 R24, [UR4+0x40] ;  /* 0x00004004ff187984 */ /* 0x000ea20008000c00 */
[----:B------:R-:W-:Y:S01]  /*11a50*/  BAR.SYNC.DEFER_BLOCKING 0x0 ;  /* 0x0000000000007b1d */ /* 0x000fe20000010000 */
[----:B------:R-:W-:-:S04]  /*11a60*/  ISETP.NE.AND P0, PT, R49, 0xc, PT ;  /* 0x0000000c3100780c */ /* 0x000fc80003f05270 */
[C---:B------:R-:W-:Y:S02]  /*11a70*/  SEL R89, R90.reuse, R89, !P0 ;  /* 0x000000595a597207 */ /* 0x040fe40004000000 */
[----:B------:R-:W-:Y:S01]  /*11a80*/  ISETP.NE.AND P0, PT, R49, 0xd, PT ;  /* 0x0000000d3100780c */ /* 0x000fe20003f05270 */
[----:B-1----:R-:W-:-:S04]  /*11a90*/  IMAD.IADD R28, R90, 0x1, R28 ;  /* 0x000000015a1c7824 */ /* 0x002fc800078e021c */
[----:B------:R-:W-:Y:S01]  /*11aa0*/  IMAD.IADD R29, R29, 0x1, R28 ;  /* 0x000000011d1d7824 */ /* 0x000fe200078e021c */
[----:B------:R-:W-:Y:S02]  /*11ab0*/  SEL R89, R28, R89, !P0 ;  /* 0x000000591c597207 */ /* 0x000fe40004000000 */
[----:B------:R-:W-:Y:S01]  /*11ac0*/  ISETP.NE.AND P0, PT, R49, 0xe, PT ;  /* 0x0000000e3100780c */ /* 0x000fe20003f05270 */
[----:B------:R-:W-:-:S03]  /*11ad0*/  IMAD.IADD R30, R30, 0x1, R29 ;  /* 0x000000011e1e7824 */ /* 0x000fc600078e021d */
[----:B------:R-:W-:Y:S01]  /*11ae0*/  SEL R89, R29, R89, !P0 ;  /* 0x000000591d597207 */ /* 0x000fe20004000000 */
[----:B------:R-:W-:Y:S01]  /*11af0*/  IMAD.IADD R31, R31, 0x1, R30 ;  /* 0x000000011f1f7824 */ /* 0x000fe200078e021e */
[----:B------:R-:W-:-:S04]  /*11b00*/  ISETP.NE.AND P0, PT, R49, 0xf, PT ;  /* 0x0000000f3100780c */ /* 0x000fc80003f05270 */
[----:B------:R-:W-:Y:S01]  /*11b10*/  SEL R89, R30, R89, !P0 ;  /* 0x000000591e597207 */ /* 0x000fe20004000000 */
[----:B--2---:R-:W-:Y:S01]  /*11b20*/  IMAD.IADD R24, R31, 0x1, R24 ;  /* 0x000000011f187824 */ /* 0x004fe200078e0218 */
[----:B------:R-:W-:-:S03]  /*11b30*/  ISETP.NE.AND P0, PT, R49, 0x10, PT ;  /* 0x000000103100780c */ /* 0x000fc60003f05270 */
[----:B------:R-:W-:Y:S01]  /*11b40*/  IMAD.IADD R27, R25, 0x1, R24 ;  /* 0x00000001191b7824 */ /* 0x000fe200078e0218 */
[----:B------:R-:W-:Y:S02]  /*11b50*/  SEL R89, R31, R89, !P0 ;  /* 0x000000591f597207 */ /* 0x000fe40004000000 */
[----:B------:R-:W-:Y:S02]  /*11b60*/  ISETP.NE.AND P0, PT, R49, 0x11, PT ;  /* 0x000000113100780c */ /* 0x000fe40003f05270 */
[C---:B------:R-:W-:Y:S02]  /*11b70*/  IADD3 R26, PT, PT, R27.reuse, R0, R26 ;  /* 0x000000001b1a7210 */ /* 0x040fe40007ffe01a */
[----:B------:R-:W-:Y:S02]  /*11b80*/  SEL R89, R24, R89, !P0 ;  /* 0x0000005918597207 */ /* 0x000fe40004000000 */
[----:B------:R-:W-:Y:S02]  /*11b90*/  ISETP.GE.U32.AND P0, PT, R2, 0x20, PT ;  /* 0x000000200200780c */ /* 0x000fe40003f06070 */
[----:B------:R-:W-:Y:S01]  /*11ba0*/  SEL R89, R27, R89, !P1 ;  /* 0x000000591b597207 */ /* 0x000fe20004800000 */
[----:B------:R-:W-:Y:S01]  /*11bb0*/  VIADD R27, R26, 0xffffd2e0 ;  /* 0xffffd2e01a1b7836 */ /* 0x000fe20000000000 */
[----:B------:R-:W-:-:S02]  /*11bc0*/  ISETP.NE.AND P1, PT, R22, RZ, PT ;  /* 0x000000ff1600720c */ /* 0x000fc40003f25270 */
[----:B------:R-:W-:Y:S01]  /*11bd0*/  SEL R25, R89, RZ, P0 ;  /* 0x000000ff59197207 */ /* 0x000fe20000000000 */
[----:B------:R-:W-:Y:S01]  /*11be0*/  IMAD.IADD R29, R0, 0x1, -R27 ;  /* 0x00000001001d7824 */ /* 0x000fe200078e0a1b */
[----:B------:R-:W-:-:S03]  /*11bf0*/  ISETP.NE.AND P0, PT, R48, RZ, PT ;  /* 0x000000ff3000720c */ /* 0x000fc60003f05270 */
[----:B------:R-:W-:-:S04]  /*11c00*/  IMAD.IADD R25, R25, 0x1, R80 ;  /* 0x0000000119197824 */ /* 0x000fc800078e0250 */
[----:B------:R-:W-:Y:S01]  /*11c10*/  IMAD.IADD R31, R25, 0x1, R29 ;  /* 0x00000001191f7824 */ /* 0x000fe200078e021d */
[--C-:B------:R-:W-:Y:S01]  /*11c20*/  IADD3 R88, PT, PT, R88, -R25, -R22.reuse ;  /* 0x8000001958587210 */ /* 0x100fe20007ffe816 */
[--C-:B------:R-:W-:Y:S01]  /*11c30*/  IMAD.IADD R50, R50, 0x1, -R25.reuse ;  /* 0x0000000132327824 */ /* 0x100fe200078e0a19 */
[--C-:B------:R-:W-:Y:S01]  /*11c40*/  IADD3 R64, PT, PT, R86, -R64, -R25.reuse ;  /* 0x8000004056407210 */ /* 0x100fe20007ffe819 */
[----:B------:R-:W-:Y:S01]  /*11c50*/  IMAD.IADD R22, R31, 0x1, R22 ;  /* 0x000000011f167824 */ /* 0x000fe200078e0216 */
[----:B------:R-:W-:Y:S02]  /*11c60*/  IADD3 R63, PT, PT, R87, -R63, -R25 ;  /* 0x8000003f573f7210 */ /* 0x000fe40007ffe819 */
[----:B------:R-:W-:Y:S02]  /*11c70*/  SEL R50, R50, R31, !P1 ;  /* 0x0000001f32327207 */ /* 0x000fe40004800000 */
[----:B------:R-:W-:Y:S01]  /*11c80*/  SEL R88, R88, R22, !P2 ;  /* 0x0000001658587207 */ /* 0x000fe20005000000 */
[----:B------:R-:W-:Y:S01]  /*11c90*/  IMAD.IADD R22, R22, 0x1, R23 ;  /* 0x0000000116167824 */ /* 0x000fe200078e0217 */
[----:B------:R-:W-:-:S02]  /*11ca0*/  ISETP.NE.AND P1, PT, R32, RZ, PT ;  /* 0x000000ff2000720c */ /* 0x000fc40003f25270 */
[----:B------:R-:W-:Y:S01]  /*11cb0*/  ISETP.NE.AND P2, PT, R33, RZ, PT ;  /* 0x000000ff2100720c */ /* 0x000fe20003f45270 */
[----:B------:R-:W-:Y:S01]  /*11cc0*/  IMAD.IADD R32, R22, 0x1, R32 ;  /* 0x0000000116207824 */ /* 0x000fe200078e0220 */
[----:B------:R-:W-:Y:S02]  /*11cd0*/  SEL R63, R63, R22, !P1 ;  /* 0x000000163f3f7207 */ /* 0x000fe40004800000 */
[----:B------:R-:W-:Y:S02]  /*11ce0*/  ISETP.NE.AND P1, PT, R34, RZ, PT ;  /* 0x000000ff2200720c */ /* 0x000fe40003f25270 */
[----:B------:R-:W-:Y:S01]  /*11cf0*/  SEL R64, R64, R32, !P2 ;  /* 0x0000002040407207 */ /* 0x000fe20005000000 */
[----:B------:R-:W-:Y:S01]  /*11d00*/  IMAD.IADD R32, R32, 0x1, R33 ;  /* 0x0000000120207824 */ /* 0x000fe200078e0221 */
[--C-:B------:R-:W-:Y:S02]  /*11d10*/  IADD3 R66, PT, PT, R84, -R66, -R25.reuse ;  /* 0x8000004254427210 */ /* 0x100fe40007ffe819 */
[----:B------:R-:W-:Y:S01]  /*11d20*/  ISETP.NE.AND P2, PT, R35, RZ, PT ;  /* 0x000000ff2300720c */ /* 0x000fe20003f45270 */
[----:B------:R-:W-:Y:S01]  /*11d30*/  IMAD.IADD R34, R32, 0x1, R34 ;  /* 0x0000000120227824 */ /* 0x000fe200078e0222 */
[----:B------:R-:W-:-:S02]  /*11d40*/  IADD3 R65, PT, PT, R85, -R65, -R25 ;  /* 0x8000004155417210 */ /* 0x000fc40007ffe819 */
[----:B------:R-:W-:Y:S02]  /*11d50*/  IADD3 R67, PT, PT, R83, -R67, -R25 ;  /* 0x8000004353437210 */ /* 0x000fe40007ffe819 */
[----:B------:R-:W-:Y:S01]  /*11d60*/  SEL R66, R66, R34, !P2 ;  /* 0x0000002242427207 */ /* 0x000fe20005000000 */
[----:B------:R-:W-:Y:S01]  /*11d70*/  IMAD.IADD R34, R34, 0x1, R35 ;  /* 0x0000000122227824 */ /* 0x000fe200078e0223 */
[----:B------:R-:W-:Y:S02]  /*11d80*/  SEL R65, R65, R32, !P1 ;  /* 0x0000002041417207 */ /* 0x000fe40004800000 */
[----:B------:R-:W-:Y:S01]  /*11d90*/  ISETP.NE.AND P1, PT, R36, RZ, PT ;  /* 0x000000ff2400720c */ /* 0x000fe20003f25270 */
[----:B------:R-:W-:Y:S01]  /*11da0*/  IMAD.IADD R36, R34, 0x1, R36 ;  /* 0x0000000122247824 */ /* 0x000fe200078e0224 */
[----:B------:R-:W-:Y:S02]  /*11db0*/  ISETP.NE.AND P2, PT, R37, RZ, PT ;  /* 0x000000ff2500720c */ /* 0x000fe40003f45270 */
[----:B------:R-:W-:Y:S01]  /*11dc0*/  IADD3 R68, PT, PT, R82, -R68, -R25 ;  /* 0x8000004452447210 */ /* 0x000fe20007ffe819 */
[----:B------:R-:W-:Y:S01]  /*11dd0*/  IMAD.IADD R37, R36, 0x1, R37 ;  /* 0x0000000124257824 */ /* 0x000fe200078e0225 */
[----:B------:R-:W-:-:S02]  /*11de0*/  SEL R67, R67, R34, !P1 ;  /* 0x0000002243437207 */ /* 0x000fc40004800000 */
[----:B------:R-:W-:Y:S01]  /*11df0*/  ISETP.NE.AND P1, PT, R38, RZ, PT ;  /* 0x000000ff2600720c */ /* 0x000fe20003f25270 */
[----:B------:R-:W-:Y:S01]  /*11e00*/  IMAD.IADD R38, R37, 0x1, R38 ;  /* 0x0000000125267824 */ /* 0x000fe200078e0226 */
[----:B------:R-:W-:Y:S02]  /*11e10*/  IADD3 R62, PT, PT, R62, -R69, -R25 ;  /* 0x800000453e3e7210 */ /* 0x000fe40007ffe819 */
[----:B------:R-:W-:Y:S02]  /*11e20*/  SEL R68, R68, R36, !P2 ;  /* 0x0000002444447207 */ /* 0x000fe40005000000 */
[----:B------:R-:W-:Y:S01]  /*11e30*/  ISETP.NE.AND P2, PT, R39, RZ, PT ;  /* 0x000000ff2700720c */ /* 0x000fe20003f45270 */
[----:B------:R-:W-:Y:S01]  /*11e40*/  IMAD.IADD R39, R38, 0x1, R39 ;  /* 0x0000000126277824 */ /* 0x000fe200078e0227 */
[----:B------:R-:W-:Y:S02]  /*11e50*/  IADD3 R61, PT, PT, R61, -R70, -R25 ;  /* 0x800000463d3d7210 */ /* 0x000fe40007ffe819 */
        /* <DEDUP_REMOVED lines=16> */
[----:B------:R-:W-:-:S02]  /*11f60*/  LEA R50, R50, UR4, 0x2 ;  /* 0x0000000432327c11 */ /* 0x000fc4000f8e10ff */
[----:B------:R-:W-:Y:S02]  /*11f70*/  SEL R58, R58, R41, !P1 ;  /* 0x000000293a3a7207 */ /* 0x000fe40004800000 */
[----:B------:R-:W-:Y:S01]  /*11f80*/  LEA R23, R88, UR4, 0x2 ;  /* 0x0000000458177c11 */ /* 0x000fe2000f8e10ff */
[----:B------:R-:W-:Y:S01]  /*11f90*/  STS [R50], R3 ;  /* 0x0000000332007388 */ /* 0x000fe20000000800 */
[----:B------:R-:W-:Y:S01]  /*11fa0*/  ISETP.NE.AND P1, PT, R44, RZ, PT ;  /* 0x000000ff2c00720c */ /* 0x000fe20003f25270 */
[----:B------:R-:W-:Y:S01]  /*11fb0*/  IMAD.IADD R44, R43, 0x1, R44 ;  /* 0x000000012b2c7824 */ /* 0x000fe200078e022c */
[----:B------:R-:W-:Y:S01]  /*11fc0*/  LEA R22, R63, UR4, 0x2 ;  /* 0x000000043f167c11 */ /* 0x000fe2000f8e10ff */
[----:B------:R1:W-:Y:S01]  /*11fd0*/  STS [R23], R4 ;  /* 0x0000000417007388 */ /* 0x0003e20000000800 */
[----:B------:R-:W-:Y:S02]  /*11fe0*/  LEA R31, R64, UR4, 0x2 ;  /* 0x00000004401f7c11 */ /* 0x000fe4000f8e10ff */
[----:B------:R-:W-:Y:S01]  /*11ff0*/  IADD3 R56, PT, PT, R56, -R75, -R25 ;  /* 0x8000004b38387210 */ /* 0x000fe20007ffe819 */
[----:B------:R-:W-:Y:S01]  /*12000*/  STS [R22], R5 ;  /* 0x0000000516007388 */ /* 0x000fe20000000800 */
[----:B------:R-:W-:-:S02]  /*12010*/  SEL R57, R57, R42, !P2 ;  /* 0x0000002a39397207 */ /* 0x000fc40005000000 */
[----:B------:R-:W-:Y:S01]  /*12020*/  ISETP.NE.AND P2, PT, R45, RZ, PT ;  /* 0x000000ff2d00720c */ /* 0x000fe20003f45270 */
[----:B------:R-:W-:Y:S01]  /*12030*/  IMAD.IADD R45, R44, 0x1, R45 ;  /* 0x000000012c2d7824 */ /* 0x000fe200078e022d */
[----:B------:R2:W-:Y:S01]  /*12040*/  STS [R31], R6 ;  /* 0x000000061f007388 */ /* 0x0005e20000000800 */
[----:B-1----:R-:W-:Y:S02]  /*12050*/  LEA R4, R65, UR4, 0x2 ;  /* 0x0000000441047c11 */ /* 0x002fe4000f8e10ff */
[----:B------:R-:W-:Y:S02]  /*12060*/  LEA R3, R66, UR4, 0x2 ;  /* 0x0000000442037c11 */ /* 0x000fe4000f8e10ff */
[----:B------:R-:W-:Y:S01]  /*12070*/  SEL R56, R56, R43, !P1 ;  /* 0x0000002b38387207 */ /* 0x000fe20004800000 */
[----:B------:R1:W-:Y:S01]  /*12080*/  STS [R4], R7 ;  /* 0x0000000704007388 */ /* 0x0003e20000000800 */
[----:B------:R-:W-:Y:S01]  /*12090*/  ISETP.NE.AND P1, PT, R46, RZ, PT ;  /* 0x000000ff2e00720c */ /* 0x000fe20003f25270 */
[----:B------:R-:W-:Y:S01]  /*120a0*/  IMAD.IADD R46, R45, 0x1, R46 ;  /* 0x000000012d2e7824 */ /* 0x000fe200078e022e */
[----:B------:R-:W-:Y:S01]  /*120b0*/  IADD3 R55, PT, PT, R55, -R76, -R25 ;  /* 0x8000004c37377210 */ /* 0x000fe20007ffe819 */
[----:B------:R3:W-:Y:S01]  /*120c0*/  STS [R3], R8 ;  /* 0x0000000803007388 */ /* 0x0007e20000000800 */
[----:B--2---:R-:W-:-:S02]  /*120d0*/  LEA R6, R67, UR4, 0x2 ;  /* 0x0000000443067c11 */ /* 0x004fc4000f8e10ff */
[----:B------:R-:W-:Y:S02]  /*120e0*/  LEA R5, R68, UR4, 0x2 ;  /* 0x0000000444057c11 */ /* 0x000fe4000f8e10ff */
[--C-:B------:R-:W-:Y:S01]  /*120f0*/  IADD3 R54, PT, PT, R54, -R77, -R25.reuse ;  /* 0x8000004d36367210 */ /* 0x100fe20007ffe819 */
[----:B------:R3:W-:Y:S01]  /*12100*/  STS [R6], R9 ;  /* 0x0000000906007388 */ /* 0x0007e20000000800 */
[----:B------:R-:W-:Y:S02]  /*12110*/  LEA R62, R62, UR4, 0x2 ;  /* 0x000000043e3e7c11 */ /* 0x000fe4000f8e10ff */
[--C-:B------:R-:W-:Y:S01]  /*12120*/  IADD3 R53, PT, PT, R53, -R78, -R25.reuse ;  /* 0x8000004e35357210 */ /* 0x100fe20007ffe819 */
[----:B------:R3:W-:Y:S01]  /*12130*/  STS [R5], R10 ;  /* 0x0000000a05007388 */ /* 0x0007e20000000800 */
[----:B------:R-:W-:Y:S02]  /*12140*/  LEA R61, R61, UR4, 0x2 ;  /* 0x000000043d3d7c11 */ /* 0x000fe4000f8e10ff */
[----:B------:R-:W-:Y:S01]  /*12150*/  IADD3 R25, PT, PT, R52, -R79, -R25 ;  /* 0x8000004f34197210 */ /* 0x000fe20007ffe819 */
[----:B------:R-:W-:Y:S01]  /*12160*/  @P0 IMAD.IADD R25, R46, 0x1, R47 ;  /* 0x000000012e190824 */ /* 0x000fe200078e022f */
[----:B------:R-:W-:Y:S01]  /*12170*/  LEA R60, R60, UR4, 0x2 ;  /* 0x000000043c3c7c11 */ /* 0x000fe2000f8e10ff */
[----:B------:R3:W-:Y:S01]  /*12180*/  STS [R62], R11 ;  /* 0x0000000b3e007388 */ /* 0x0007e20000000800 */
[----:B------:R-:W-:-:S02]  /*12190*/  LEA R59, R59, UR4, 0x2 ;  /* 0x000000043b3b7c11 */ /* 0x000fc4000f8e10ff */
[----:B------:R-:W-:Y:S01]  /*121a0*/  SEL R55, R55, R44, !P2 ;  /* 0x0000002c37377207 */ /* 0x000fe20005000000 */
[----:B------:R3:W-:Y:S01]  /*121b0*/  STS [R61], R12 ;  /* 0x0000000c3d007388 */ /* 0x0007e20000000800 */
[----:B------:R-:W-:Y:S02]  /*121c0*/  LEA R58, R58, UR4, 0x2 ;  /* 0x000000043a3a7c11 */ /* 0x000fe4000f8e10ff */
[----:B------:R-:W-:Y:S01]  /*121d0*/  SEL R54, R54, R45, !P1 ;  /* 0x0000002d36367207 */ /* 0x000fe20004800000 */
[----:B------:R3:W-:Y:S01]  /*121e0*/  STS [R60], R13 ;  /* 0x0000000d3c007388 */ /* 0x0007e20000000800 */
[----:B------:R-:W-:Y:S02]  /*121f0*/  ISETP.GE.AND P0, PT, R2, R29, PT ;  /* 0x0000001d0200720c */ /* 0x000fe40003f06270 */
[----:B------:R-:W-:Y:S01]  /*12200*/  LEA R57, R57, UR4, 0x2 ;  /* 0x0000000439397c11 */ /* 0x000fe2000f8e10ff */
[----:B------:R3:W-:Y:S01]  /*12210*/  STS [R59], R14 ;  /* 0x0000000e3b007388 */ /* 0x0007e20000000800 */
[----:B------:R-:W-:-:S02]  /*12220*/  SEL R53, R53, R46, !P3 ;  /* 0x0000002e35357207 */ /* 0x000fc40005800000 */
[----:B------:R-:W-:Y:S01]  /*12230*/  LEA R56, R56, UR4, 0x2 ;  /* 0x0000000438387c11 */ /* 0x000fe2000f8e10ff */
[----:B------:R3:W-:Y:S01]  /*12240*/  STS [R58], R15 ;  /* 0x0000000f3a007388 */ /* 0x0007e20000000800 */
[----:B------:R-:W-:Y:S02]  /*12250*/  LEA R55, R55, UR4, 0x2 ;  /* 0x0000000437377c11 */ /* 0x000fe4000f8e10ff */
[----:B------:R-:W-:Y:S01]  /*12260*/  LEA R54, R54, UR4, 0x2 ;  /* 0x0000000436367c11 */ /* 0x000fe2000f8e10ff */
[----:B------:R3:W-:Y:S01]  /*12270*/  STS [R57], R16 ;  /* 0x0000001039007388 */ /* 0x0007e20000000800 */
[----:B------:R-:W-:Y:S02]  /*12280*/  LEA R53, R53, UR4, 0x2 ;  /* 0x0000000435357c11 */ /* 0x000fe4000f8e10ff */
[----:B-1----:R-:W-:Y:S01]  /*12290*/  LEA R4, R25, UR4, 0x2 ;  /* 0x0000000419047c11 */ /* 0x002fe2000f8e10ff */
        /* <DEDUP_REMOVED lines=8> */
[----:B---3--:R-:W-:Y:S01]  /*12320*/  IMAD.MOV.U32 R3, RZ, RZ, RZ ;  /* 0x000000ffff037224 */ /* 0x008fe200078e00ff */
        /* <DEDUP_REMOVED lines=9> */
.L_x_841:
[----:B------:R-:W-:-:S04]  /*123c0*/  IADD3 R6, P1, PT, R2, R3, RZ ;  /* 0x0000000302067210 */ /* 0x000fc80007f3e0ff */
[----:B------:R-:W-:Y:S01]  /*123d0*/  LOP3.LUT R6, RZ, R6, RZ, 0x33, !PT ;  /* 0x00000006ff067212 */ /* 0x000fe200078e33ff */
[----:B------:R-:W-:-:S03]  /*123e0*/  IMAD.X R5, RZ, RZ, R7, P1 ;  /* 0x000000ffff057224 */ /* 0x000fc600008e0607 */
[----:B0-----:R-:W-:Y:S02]  /*123f0*/  IADD3 R6, P1, PT, R6, UR6, RZ ;  /* 0x0000000606067c10 */ /* 0x001fe4000ff3e0ff */
[----:B------:R-:W-:-:S04]  /*12400*/  LOP3.LUT R5, RZ, R5, RZ, 0x33, !PT ;  /* 0x00000005ff057212 */ /* 0x000fc800078e33ff */
[----:B------:R-:W-:Y:S01]  /*12410*/  IADD3.X R5, PT, PT, R5, UR7, RZ, P1, !PT ;  /* 0x0000000705057c10 */ /* 0x000fe20008ffe4ff */
[----:B------:R-:W-:Y:S06]  /*12420*/  BRA `(.L_x_842) ;  /* 0x0000000000247947 */ /* 0x000fec0003800000 */
.L_x_840:
[----:B------:R-:W-:Y:S01]  /*12430*/  UISETP.NE.AND UP0, UPT, UR5, URZ, UPT ;  /* 0x000000ff0500728c */ /* 0x000fe2000bf05270 */
[----:B---3--:R-:W-:Y:S01]  /*12440*/  IMAD.IADD R3, R2, 0x1, -R29 ;  /* 0x0000000102037824 */ /* 0x008fe200078e0a1d */
[----:B------:R-:W-:-:S04]  /*12450*/  CS2R R4, SRZ ;  /* 0x0000000000047805 */ /* 0x000fc8000001ff00 */
[----:B------:R-:W-:-:S13]  /*12460*/  PLOP3.LUT P0, PT, PT, PT, UP0, 0x80, 0x8 ;  /* 0x000000000008781c */ /* 0x000fda0003f0f008 */
[----:B------:R-:W-:Y:S05]  /*12470*/  @P0 BRA `(.L_x_843) ;  /* 0x0000000000080947 */ /* 0x000fea0003800000 */
[----:B------:R-:W0:Y:S02]  /*12480*/  LDC.64 R4, c[0x0][0x3e0] ;  /* 0x0000f800ff047b82 */ /* 0x000e240000000a00 */
[----:B0-----:R-:W5:Y:S02]  /*12490*/  LDG.E.64 R4, desc[UR10][R4.64] ;  /* 0x0000000a04047981 */ /* 0x001f64000c1e1b00 */
.L_x_843:
[----:B-----5:R-:W-:-:S04]  /*124a0*/  IADD3 R6, P1, PT, R3, R4, RZ ;  /* 0x0000000403067210 */ /* 0x020fc80007f3e0ff */
[----:B------:R-:W-:-:S09]  /*124b0*/  LEA.HI.X.SX32 R5, R3, R5, 0x1, P1 ;  /* 0x0000000503057211 */ /* 0x000fd200008f0eff */
.L_x_842:
[----:B------:R-:W-:Y:S05]  /*124c0*/  BSYNC.RECONVERGENT B1 ;  /* 0x0000000000017941 */ /* 0x000fea0003800200 */
.L_x_839:
[C---:B------:R-:W-:Y:S01]  /*124d0*/  ISETP.GE.AND P1, PT, R2.reuse, R0, PT ;  /* 0x000000000200720c */ /* 0x040fe20003f26270 */
[----:B------:R-:W-:Y:S01]  /*124e0*/  BSSY.RECONVERGENT B1, `(.L_x_844) ;  /* 0x0000024000017945 */ /* 0x000fe20003800200 */
[----:B------:R-:W-:-:S11]  /*124f0*/  LEA R3, R2, UR4, 0x2 ;  /* 0x0000000402037c11 */ /* 0x000fd6000f8e10ff */
[----:B------:R-:W0:Y:S01]  /*12500*/  @!P1 LDS R7, [R3] ;  /* 0x0000000003079984 */ /* 0x000e220000000800 */
[----:B------:R-:W1:Y:S02]  /*12510*/  @!P1 LDC.64 R8, c[0x0][0x390] ;  /* 0x0000e400ff089b82 */ /* 0x000e640000000a00 */
[----:B-1----:R-:W-:Y:S01]  /*12520*/  @!P1 LEA R4, P2, R6, R8, 0x2 ;  /* 0x0000000806049211 */ /* 0x002fe200078410ff */
[----:B------:R-:W-:-:S03]  /*12530*/  VIADD R8, R2, 0x260 ;  /* 0x0000026002087836 */ /* 0x000fc60000000000 */
[----:B------:R-:W-:-:S05]  /*12540*/  @!P1 LEA.HI.X R5, R6, R9, R5, 0x2, P2 ;  /* 0x0000000906059211 */ /* 0x000fca00010f1405 */
[----:B0-----:R0:W-:Y:S01]  /*12550*/  @!P1 STG.E desc[UR10][R4.64], R7 ;  /* 0x0000000704009986 */ /* 0x0011e2000c10190a */
[----:B------:R-:W-:-:S13]  /*12560*/  ISETP.GE.AND P1, PT, R8, R29, PT ;  /* 0x0000001d0800720c */ /* 0x000fda0003f26270 */
[----:B0-----:R-:W-:Y:S05]  /*12570*/  @!P1 BRA `(.L_x_845) ;  /* 0x0000000000289947 */ /* 0x001fea0003800000 */
[----:B------:R-:W-:Y:S01]  /*12580*/  BSSY.RECONVERGENT B2, `(.L_x_846) ;  /* 0x0000006000027945 */ /* 0x000fe20003800200 */
[----:B------:R-:W-:Y:S01]  /*12590*/  IMAD.IADD R7, R8, 0x1, -R29 ;  /* 0x0000000108077824 */ /* 0x000fe200078e0a1d */
[----:B------:R-:W-:Y:S02]  /*125a0*/  CS2R R4, SRZ ;  /* 0x0000000000047805 */ /* 0x000fe4000001ff00 */
[----:B------:R-:W-:Y:S05]  /*125b0*/  @P0 BRA `(.L_x_847) ;  /* 0x0000000000080947 */ /* 0x000fea0003800000 */
[----:B------:R-:W0:Y:S02]  /*125c0*/  LDC.64 R4, c[0x0][0x3e0] ;  /* 0x0000f800ff047b82 */ /* 0x000e240000000a00 */
[----:B0-----:R-:W5:Y:S02]  /*125d0*/  LDG.E.64 R4, desc[UR10][R4.64] ;  /* 0x0000000a04047981 */ /* 0x001f64000c1e1b00 */
.L_x_847:
[----:B------:R-:W-:Y:S05]  /*125e0*/  BSYNC.RECONVERGENT B2 ;  /* 0x0000000000027941 */ /* 0x000fea0003800200 */
.L_x_846:
[----:B-----5:R-:W-:-:S04]  /*125f0*/  IADD3 R6, P1, PT, R7, R4, RZ ;  /* 0x0000000407067210 */ /* 0x020fc80007f3e0ff */
[----:B------:R-:W-:Y:S01]  /*12600*/  LEA.HI.X.SX32 R5, R7, R5, 0x1, P1 ;  /* 0x0000000507057211 */ /* 0x000fe200008f0eff */
[----:B------:R-:W-:Y:S08]  /*12610*/  BRA `(.L_x_848) ;  /* 0x0000000000407947 */ /* 0x000ff00003800000 */
.L_x_845:
[----:B------:R-:W-:Y:S01]  /*12620*/  BSSY.RECONVERGENT B2, `(.L_x_849) ;  /* 0x0000008000027945 */ /* 0x000fe20003800200 */
[----:B------:R-:W-:-:S03]  /*12630*/  CS2R R6, SRZ ;  /* 0x0000000000067805 */ /* 0x000fc6000001ff00 */
[----:B------:R-:W-:Y:S05]  /*12640*/  @P0 BRA `(.L_x_850) ;  /* 0x0000000000140947 */ /* 0x000fea0003800000 */
[----:B------:R-:W0:Y:S01]  /*12650*/  LDC.64 R4, c[0x0][0x3e0] ;  /* 0x0000f800ff047b82 */ /* 0x000e220000000a00 */
[----:B------:R-:W1:Y:S01]  /*12660*/  LDCU.64 UR4, c[0x0][0x3d8] ;  /* 0x00007b00ff0477ac */ /* 0x000e620008000a00 */
[----:B0-----:R-:W1:Y:S02]  /*12670*/  LDG.E.64 R4, desc[UR10][R4.64] ;  /* 0x0000000a04047981 */ /* 0x001e64000c1e1b00 */
[----:B-1----:R-:W-:-:S04]  /*12680*/  IADD3 R6, P1, PT, -R4, UR4, RZ ;  /* 0x0000000404067c10 */ /* 0x002fc8000ff3e1ff */
[----:B------:R-:W-:-:S09]  /*12690*/  IADD3.X R7, PT, PT, ~R5, UR5, RZ, P1, !PT ;  /* 0x0000000505077c10 */ /* 0x000fd20008ffe5ff */
.L_x_850:
[----:B------:R-:W-:Y:S05]  /*126a0*/  BSYNC.RECONVERGENT B2 ;  /* 0x0000000000027941 */ /* 0x000fea0003800200 */
.L_x_849:
[----:B------:R-:W0:Y:S01]  /*126b0*/  LDCU.64 UR4, c[0x0][0x3d0] ;  /* 0x00007a00ff0477ac */ /* 0x000e220008000a00 */
[----:B------:R-:W-:-:S04]  /*126c0*/  IADD3 R4, P1, PT, R8, R6, RZ ;  /* 0x0000000608047210 */ /* 0x000fc80007f3e0ff */
[----:B------:R-:W-:Y:S01]  /*126d0*/  LOP3.LUT R4, RZ, R4, RZ, 0x33, !PT ;  /* 0x00000004ff047212 */ /* 0x000fe200078e33ff */
[----:B------:R-:W-:-:S03]  /*126e0*/  IMAD.X R5, RZ, RZ, R7, P1 ;  /* 0x000000ffff057224 */ /* 0x000fc600008e0607 */
[----:B0-----:R-:W-:Y:S02]  /*126f0*/  IADD3 R6, P1, PT, R4, UR4, RZ ;  /* 0x0000000404067c10 */ /* 0x001fe4000ff3e0ff */
[----:B------:R-:W-:-:S04]  /*12700*/  LOP3.LUT R4, RZ, R5, RZ, 0x33, !PT ;  /* 0x00000005ff047212 */ /* 0x000fc800078e33ff */
[----:B------:R-:W-:-:S07]  /*12710*/  IADD3.X R5, PT, PT, R4, UR5, RZ, P1, !PT ;  /* 0x0000000504057c10 */ /* 0x000fce0008ffe4ff */
.L_x_848:
[----:B------:R-:W-:Y:S05]  /*12720*/  BSYNC.RECONVERGENT B1 ;  /* 0x0000000000017941 */ /* 0x000fea0003800200 */
.L_x_844:
[----:B------:R-:W-:Y:S01]  /*12730*/  ISETP.GE.AND P1, PT, R8, R0, PT ;  /* 0x000000000800720c */ /* 0x000fe20003f26270 */
[----:B------:R-:W-:-:S12]  /*12740*/  BSSY.RECONVERGENT B1, `(.L_x_851) ;  /* 0x0000023000017945 */ /* 0x000fd80003800200 */
[----:B------:R-:W0:Y:S01]  /*12750*/  @!P1 LDS R7, [R3+0x980] ;  /* 0x0009800003079984 */ /* 0x000e220000000800 */
        /* <DEDUP_REMOVED lines=13> */
.L_x_854:
[----:B------:R-:W-:Y:S05]  /*12830*/  BSYNC.RECONVERGENT B2 ;  /* 0x0000000000027941 */ /* 0x000fea0003800200 */
.L_x_853:
[----:B-----5:R-:W-:-:S04]  /*12840*/  IADD3 R6, P1, PT, R7, R4, RZ ;  /* 0x0000000407067210 */ /* 0x020fc80007f3e0ff */
[----:B------:R-:W-:Y:S01]  /*12850*/  LEA.HI.X.SX32 R5, R7, R5, 0x1, P1 ;  /* 0x0000000507057211 */ /* 0x000fe200008f0eff */
[----:B------:R-:W-:Y:S08]  /*12860*/  BRA `(.L_x_855) ;  /* 0x0000000000407947 */ /* 0x000ff00003800000 */
.L_x_852:
        /* <DEDUP_REMOVED lines=8> */
.L_x_857:
[----:B------:R-:W-:Y:S05]  /*128f0*/  BSYNC.RECONVERGENT B2 ;  /* 0x0000000000027941 */ /* 0x000fea0003800200 */
.L_x_856:
[----:B------:R-:W0:Y:S01]  /*12900*/  LDCU.64 UR4, c[0x0][0x3d0] ;  /* 0x00007a00ff0477ac */ /* 0x000e220008000a00 */
[----:B------:R-:W-:-:S04]  /*12910*/  IADD3 R4, P1, PT, R8, R6, RZ ;  /* 0x0000000608047210 */ /* 0x000fc80007f3e0ff */
[----:B------:R-:W-:Y:S01]  /*12920*/  LOP3.LUT R4, RZ, R4, RZ, 0x33, !PT ;  /* 0x00000004ff047212 */ /* 0x000fe200078e33ff */
[----:B------:R-:W-:-:S03]  /*12930*/  IMAD.X R5, RZ, RZ, R7, P1 ;  /* 0x000000ffff057224 */ /* 0x000fc600008e0607 */
[----:B0-----:R-:W-:Y:S02]  /*12940*/  IADD3 R6, P1, PT, R4, UR4, RZ ;  /* 0x0000000404067c10 */ /* 0x001fe4000ff3e0ff */
[----:B------:R-:W-:-:S04]  /*12950*/  LOP3.LUT R4, RZ, R5, RZ, 0x33, !PT ;  /* 0x00000005ff047212 */ /* 0x000fc800078e33ff */
[----:B------:R-:W-:-:S07]  /*12960*/  IADD3.X R5, PT, PT, R4, UR5, RZ, P1, !PT ;  /* 0x0000000504057c10 */ /* 0x000fce0008ffe4ff */
.L_x_855:
[----:B------:R-:W-:Y:S05]  /*12970*/  BSYNC.RECONVERGENT B1 ;  /* 0x0000000000017941 */ /* 0x000fea0003800200 */
.L_x_851:
        /* <DEDUP_REMOVED lines=16> */
.L_x_861:
[----:B------:R-:W-:Y:S05]  /*12a80*/  BSYNC.RECONVERGENT B2 ;  /* 0x0000000000027941 */ /* 0x000fea0003800200 */
.L_x_860:
[----:B-----5:R-:W-:-:S04]  /*12a90*/  IADD3 R6, P1, PT, R7, R4, RZ ;  /* 0x0000000407067210 */ /* 0x020fc80007f3e0ff */
[----:B------:R-:W-:Y:S01]  /*12aa0*/  LEA.HI.X.SX32 R5, R7, R5, 0x1, P1 ;  /* 0x0000000507057211 */ /* 0x000fe200008f0eff */
[----:B------:R-:W-:Y:S08]  /*12ab0*/  BRA `(.L_x_862) ;  /* 0x0000000000407947 */ /* 0x000ff00003800000 */
.L_x_859:
        /* <DEDUP_REMOVED lines=8> */
.L_x_864:
[----:B------:R-:W-:Y:S05]  /*12b40*/  BSYNC.RECONVERGENT B2 ;  /* 0x0000000000027941 */ /* 0x000fea0003800200 */
.L_x_863:
[----:B------:R-:W0:Y:S01]  /*12b50*/  LDCU.64 UR4, c[0x0][0x3d0] ;  /* 0x00007a00ff0477ac */ /* 0x000e220008000a00 */
[----:B------:R-:W-:-:S04]  /*12b60*/  IADD3 R4, P1, PT, R8, R6, RZ ;  /* 0x0000000608047210 */ /* 0x000fc80007f3e0ff */
[----:B------:R-:W-:Y:S01]  /*12b70*/  LOP3.LUT R4, RZ, R4, RZ, 0x33, !PT ;  /* 0x00000004ff047212 */ /* 0x000fe200078e33ff */
[----:B------:R-:W-:-:S03]  /*12b80*/  IMAD.X R5, RZ, RZ, R7, P1 ;  /* 0x000000ffff057224 */ /* 0x000fc600008e0607 */
[----:B0-----:R-:W-:Y:S02]  /*12b90*/  IADD3 R6, P1, PT, R4, UR4, RZ ;  /* 0x0000000404067c10 */ /* 0x001fe4000ff3e0ff */
[----:B------:R-:W-:-:S04]  /*12ba0*/  LOP3.LUT R4, RZ, R5, RZ, 0x33, !PT ;  /* 0x00000005ff047212 */ /* 0x000fc800078e33ff */
[----:B------:R-:W-:-:S07]  /*12bb0*/  IADD3.X R5, PT, PT, R4, UR5, RZ, P1, !PT ;  /* 0x0000000504057c10 */ /* 0x000fce0008ffe4ff */
.L_x_862:
[----:B------:R-:W-:Y:S05]  /*12bc0*/  BSYNC.RECONVERGENT B1 ;  /* 0x0000000000017941 */ /* 0x000fea0003800200 */
.L_x_858:
        /* <DEDUP_REMOVED lines=16> */
.L_x_868:
[----:B------:R-:W-:Y:S05]  /*12cd0*/  BSYNC.RECONVERGENT B2 ;  /* 0x0000000000027941 */ /* 0x000fea0003800200 */
.L_x_867:
[----:B-----5:R-:W-:-:S04]  /*12ce0*/  IADD3 R6, P1, PT, R7, R4, RZ ;  /* 0x0000000407067210 */ /* 0x020fc80007f3e0ff */
[----:B------:R-:W-:Y:S01]  /*12cf0*/  LEA.HI.X.SX32 R5, R7, R5, 0x1, P1 ;  /* 0x0000000507057211 */ /* 0x000fe200008f0eff */
[----:B------:R-:W-:Y:S08]  /*12d00*/  BRA `(.L_x_869) ;  /* 0x0000000000407947 */ /* 0x000ff00003800000 */
.L_x_866:
        /* <DEDUP_REMOVED lines=8> */
.L_x_871:
[----:B------:R-:W-:Y:S05]  /*12d90*/  BSYNC.RECONVERGENT B2 ;  /* 0x0000000000027941 */ /* 0x000fea0003800200 */
.L_x_870:
[----:B------:R-:W0:Y:S01]  /*12da0*/  LDCU.64 UR4, c[0x0][0x3d0] ;  /* 0x00007a00ff0477ac */ /* 0x000e220008000a00 */
[----:B------:R-:W-:-:S04]  /*12db0*/  IADD3 R4, P1, PT, R8, R6, RZ ;  /* 0x0000000608047210 */ /* 0x000fc80007f3e0ff */
[----:B------:R-:W-:Y:S01]  /*12dc0*/  LOP3.LUT R4, RZ, R4, RZ, 0x33, !PT ;  /* 0x00000004ff047212 */ /* 0x000fe200078e33ff */
[----:B------:R-:W-:-:S03]  /*12dd0*/  IMAD.X R5, RZ, RZ, R7, P1 ;  /* 0x000000ffff057224 */ /* 0x000fc600008e0607 */
[----:B0-----:R-:W-:Y:S02]  /*12de0*/  IADD3 R6, P1, PT, R4, UR4, RZ ;  /* 0x0000000404067c10 */ /* 0x001fe4000ff3e0ff */
[----:B------:R-:W-:-:S04]  /*12df0*/  LOP3.LUT R4, RZ, R5, RZ, 0x33, !PT ;  /* 0x00000005ff047212 */ /* 0x000fc800078e33ff */
[----:B------:R-:W-:-:S07]  /*12e00*/  IADD3.X R5, PT, PT, R4, UR5, RZ, P1, !PT ;  /* 0x0000000504057c10 */ /* 0x000fce0008ffe4ff */
.L_x_869:
[----:B------:R-:W-:Y:S05]  /*12e10*/  BSYNC.RECONVERGENT B1 ;  /* 0x0000000000017941 */ /* 0x000fea0003800200 */
.L_x_865:
        /* <DEDUP_REMOVED lines=16> */
.L_x_875:
[----:B------:R-:W-:Y:S05]  /*12f20*/  BSYNC.RECONVERGENT B2 ;  /* 0x0000000000027941 */ /* 0x000fea0003800200 */
.L_x_874:
[----:B-----5:R-:W-:-:S04]  /*12f30*/  IADD3 R6, P1, PT, R7, R4, RZ ;  /* 0x0000000407067210 */ /* 0x020fc80007f3e0ff */
[----:B------:R-:W-:Y:S01]  /*12f40*/  LEA.HI.X.SX32 R5, R7, R5, 0x1, P1 ;  /* 0x0000000507057211 */ /* 0x000fe200008f0eff */
[----:B------:R-:W-:Y:S08]  /*12f50*/  BRA `(.L_x_876) ;  /* 0x0000000000407947 */ /* 0x000ff00003800000 */
.L_x_873:
        /* <DEDUP_REMOVED lines=8> */
.L_x_878:
[----:B------:R-:W-:Y:S05]  /*12fe0*/  BSYNC.RECONVERGENT B2 ;  /* 0x0000000000027941 */ /* 0x000fea0003800200 */
.L_x_877:
[----:B------:R-:W0:Y:S01]  /*12ff0*/  LDCU.64 UR4, c[0x0][0x3d0] ;  /* 0x00007a00ff0477ac */ /* 0x000e220008000a00 */
[----:B------:R-:W-:-:S04]  /*13000*/  IADD3 R4, P1, PT, R8, R6, RZ ;  /* 0x0000000608047210 */ /* 0x000fc80007f3e0ff */
[----:B------:R-:W-:Y:S01]  /*13010*/  LOP3.LUT R4, RZ, R4, RZ, 0x33, !PT ;  /* 0x00000004ff047212 */ /* 0x000fe200078e33ff */
[----:B------:R-:W-:-:S03]  /*13020*/  IMAD.X R5, RZ, RZ, R7, P1 ;  /* 0x000000ffff057224 */ /* 0x000fc600008e0607 */
[----:B0-----:R-:W-:Y:S02]  /*13030*/  IADD3 R6, P1, PT, R4, UR4, RZ ;  /* 0x0000000404067c10 */ /* 0x001fe4000ff3e0ff */
[----:B------:R-:W-:-:S04]  /*13040*/  LOP3.LUT R4, RZ, R5, RZ, 0x33, !PT ;  /* 0x00000005ff047212 */ /* 0x000fc800078e33ff */
[----:B------:R-:W-:-:S07]  /*13050*/  IADD3.X R5, PT, PT, R4, UR5, RZ, P1, !PT ;  /* 0x0000000504057c10 */ /* 0x000fce0008ffe4ff */
.L_x_876:
[----:B------:R-:W-:Y:S05]  /*13060*/  BSYNC.RECONVERGENT B1 ;  /* 0x0000000000017941 */ /* 0x000fea0003800200 */
.L_x_872:
        /* <DEDUP_REMOVED lines=16> */
.L_x_882:
[----:B------:R-:W-:Y:S05]  /*13170*/  BSYNC.RECONVERGENT B2 ;  /* 0x0000000000027941 */ /* 0x000fea0003800200 */
.L_x_881:
[----:B-----5:R-:W-:-:S04]  /*13180*/  IADD3 R6, P1, PT, R7, R4, RZ ;  /* 0x0000000407067210 */ /* 0x020fc80007f3e0ff */
[----:B------:R-:W-:Y:S01]  /*13190*/  LEA.HI.X.SX32 R5, R7, R5, 0x1, P1 ;  /* 0x0000000507057211 */ /* 0x000fe200008f0eff */
[----:B------:R-:W-:Y:S08]  /*131a0*/  BRA `(.L_x_883) ;  /* 0x0000000000407947 */ /* 0x000ff00003800000 */
.L_x_880:
        /* <DEDUP_REMOVED lines=8> */
.L_x_885:
[----:B------:R-:W-:Y:S05]  /*13230*/  BSYNC.RECONVERGENT B2 ;  /* 0x0000000000027941 */ /* 0x000fea0003800200 */
.L_x_884:
[----:B------:R-:W0:Y:S01]  /*13240*/  LDCU.64 UR4, c[0x0][0x3d0] ;  /* 0x00007a00ff0477ac */ /* 0x000e220008000a00 */
[----:B------:R-:W-:-:S04]  /*13250*/  IADD3 R4, P1, PT, R8, R6, RZ ;  /* 0x0000000608047210 */ /* 0x000fc80007f3e0ff */
[----:B------:R-:W-:Y:S01]  /*13260*/  LOP3.LUT R4, RZ, R4, RZ, 0x33, !PT ;  /* 0x00000004ff047212 */ /* 0x000fe200078e33ff */
[----:B------:R-:W-:-:S03]  /*13270*/  IMAD.X R5, RZ, RZ, R7, P1 ;  /* 0x000000ffff057224 */ /* 0x000fc600008e0607 */
[----:B0-----:R-:W-:Y:S02]  /*13280*/  IADD3 R6, P1, PT, R4, UR4, RZ ;  /* 0x0000000404067c10 */ /* 0x001fe4000ff3e0ff */
[----:B------:R-:W-:-:S04]  /*13290*/  LOP3.LUT R4, RZ, R5, RZ, 0x33, !PT ;  /* 0x00000005ff047212 */ /* 0x000fc800078e33ff */
[----:B------:R-:W-:-:S07]  /*132a0*/  IADD3.X R5, PT, PT, R4, UR5, RZ, P1, !PT ;  /* 0x0000000504057c10 */ /* 0x000fce0008ffe4ff */
.L_x_883:
[----:B------:R-:W-:Y:S05]  /*132b0*/  BSYNC.RECONVERGENT B1 ;  /* 0x0000000000017941 */ /* 0x000fea0003800200 */
.L_x_879:
        /* <DEDUP_REMOVED lines=16> */
.L_x_889:
[----:B------:R-:W-:Y:S05]  /*133c0*/  BSYNC.RECONVERGENT B2 ;  /* 0x0000000000027941 */ /* 0x000fea0003800200 */
.L_x_888:
[----:B-----5:R-:W-:-:S04]  /*133d0*/  IADD3 R6, P1, PT, R7, R4, RZ ;  /* 0x0000000407067210 */ /* 0x020fc80007f3e0ff */
[----:B------:R-:W-:Y:S01]  /*133e0*/  LEA.HI.X.SX32 R5, R7, R5, 0x1, P1 ;  /* 0x0000000507057211 */ /* 0x000fe200008f0eff */
[----:B------:R-:W-:Y:S08]  /*133f0*/  BRA `(.L_x_890) ;  /* 0x0000000000407947 */ /* 0x000ff00003800000 */
.L_x_887:
        /* <DEDUP_REMOVED lines=8> */
.L_x_892:
[----:B------:R-:W-:Y:S05]  /*13480*/  BSYNC.RECONVERGENT B2 ;  /* 0x0000000000027941 */ /* 0x000fea0003800200 */
.L_x_891:
[----:B------:R-:W0:Y:S01]  /*13490*/  LDCU.64 UR4, c[0x0][0x3d0] ;  /* 0x00007a00ff0477ac */ /* 0x000e220008000a00 */
[----:B------:R-:W-:-:S04]  /*134a0*/  IADD3 R4, P1, PT, R8, R6, RZ ;  /* 0x0000000608047210 */ /* 0x000fc80007f3e0ff */
[----:B------:R-:W-:Y:S01]  /*134b0*/  LOP3.LUT R4, RZ, R4, RZ, 0x33, !PT ;  /* 0x00000004ff047212 */ /* 0x000fe200078e33ff */
[----:B------:R-:W-:-:S03]  /*134c0*/  IMAD.X R5, RZ, RZ, R7, P1 ;  /* 0x000000ffff057224 */ /* 0x000fc600008e0607 */
[----:B0-----:R-:W-:Y:S02]  /*134d0*/  IADD3 R6, P1, PT, R4, UR4, RZ ;  /* 0x0000000404067c10 */ /* 0x001fe4000ff3e0ff */
[----:B------:R-:W-:-:S04]  /*134e0*/  LOP3.LUT R4, RZ, R5, RZ, 0x33, !PT ;  /* 0x00000005ff047212 */ /* 0x000fc800078e33ff */
[----:B------:R-:W-:-:S07]  /*134f0*/  IADD3.X R5, PT, PT, R4, UR5, RZ, P1, !PT ;  /* 0x0000000504057c10 */ /* 0x000fce0008ffe4ff */
.L_x_890:
[----:B------:R-:W-:Y:S05]  /*13500*/  BSYNC.RECONVERGENT B1 ;  /* 0x0000000000017941 */ /* 0x000fea0003800200 */
.L_x_886:
        /* <DEDUP_REMOVED lines=16> */
.L_x_896:
[----:B------:R-:W-:Y:S05]  /*13610*/  BSYNC.RECONVERGENT B2 ;  /* 0x0000000000027941 */ /* 0x000fea0003800200 */
.L_x_895:
[----:B-----5:R-:W-:-:S04]  /*13620*/  IADD3 R6, P1, PT, R7, R4, RZ ;  /* 0x0000000407067210 */ /* 0x020fc80007f3e0ff */
[----:B------:R-:W-:Y:S01]  /*13630*/  LEA.HI.X.SX32 R5, R7, R5, 0x1, P1 ;  /* 0x0000000507057211 */ /* 0x000fe200008f0eff */
[----:B------:R-:W-:Y:S08]  /*13640*/  BRA `(.L_x_897) ;  /* 0x0000000000407947 */ /* 0x000ff00003800000 */
.L_x_894:
        /* <DEDUP_REMOVED lines=8> */
.L_x_899:
[----:B------:R-:W-:Y:S05]  /*136d0*/  BSYNC.RECONVERGENT B2 ;  /* 0x0000000000027941 */ /* 0x000fea0003800200 */
.L_x_898:
[----:B------:R-:W0:Y:S01]  /*136e0*/  LDCU.64 UR4, c[0x0][0x3d0] ;  /* 0x00007a00ff0477ac */ /* 0x000e220008000a00 */
[----:B------:R-:W-:-:S04]  /*136f0*/  IADD3 R4, P1, PT, R8, R6, RZ ;  /* 0x0000000608047210 */ /* 0x000fc80007f3e0ff */
[----:B------:R-:W-:Y:S01]  /*13700*/  LOP3.LUT R4, RZ, R4, RZ, 0x33, !PT ;  /* 0x00000004ff047212 */ /* 0x000fe200078e33ff */
[----:B------:R-:W-:-:S03]  /*13710*/  IMAD.X R5, RZ, RZ, R7, P1 ;  /* 0x000000ffff057224 */ /* 0x000fc600008e0607 */
[----:B0-----:R-:W-:Y:S02]  /*13720*/  IADD3 R6, P1, PT, R4, UR4, RZ ;  /* 0x0000000404067c10 */ /* 0x001fe4000ff3e0ff */
[----:B------:R-:W-:-:S04]  /*13730*/  LOP3.LUT R4, RZ, R5, RZ, 0x33, !PT ;  /* 0x00000005ff047212 */ /* 0x000fc800078e33ff */
[----:B------:R-:W-:-:S07]  /*13740*/  IADD3.X R5, PT, PT, R4, UR5, RZ, P1, !PT ;  /* 0x0000000504057c10 */ /* 0x000fce0008ffe4ff */
.L_x_897:
[----:B------:R-:W-:Y:S05]  /*13750*/  BSYNC.RECONVERGENT B1 ;  /* 0x0000000000017941 */ /* 0x000fea0003800200 */
.L_x_893:
        /* <DEDUP_REMOVED lines=16> */
.L_x_903:
[----:B------:R-:W-:Y:S05]  /*13860*/  BSYNC.RECONVERGENT B2 ;  /* 0x0000000000027941 */ /* 0x000fea0003800200 */
.L_x_902:
[----:B-----5:R-:W-:-:S04]  /*13870*/  IADD3 R6, P1, PT, R7, R4, RZ ;  /* 0x0000000407067210 */ /* 0x020fc80007f3e0ff */
[----:B------:R-:W-:Y:S01]  /*13880*/  LEA.HI.X.SX32 R5, R7, R5, 0x1, P1 ;  /* 0x0000000507057211 */ /* 0x000fe200008f0eff */
[----:B------:R-:W-:Y:S08]  /*13890*/  BRA `(.L_x_904) ;  /* 0x0000000000407947 */ /* 0x000ff00003800000 */
.L_x_901:
        /* <DEDUP_REMOVED lines=8> */
.L_x_906:
[----:B------:R-:W-:Y:S05]  /*13920*/  BSYNC.RECONVERGENT B2 ;  /* 0x0000000000027941 */ /* 0x000fea0003800200 */
.L_x_905:
[----:B------:R-:W0:Y:S01]  /*13930*/  LDCU.64 UR4, c[0x0][0x3d0] ;  /* 0x00007a00ff0477ac */ /* 0x000e220008000a00 */
[----:B------:R-:W-:-:S04]  /*13940*/  IADD3 R4, P1, PT, R8, R6, RZ ;  /* 0x0000000608047210 */ /* 0x000fc80007f3e0ff */
[----:B------:R-:W-:Y:S01]  /*13950*/  LOP3.LUT R4, RZ, R4, RZ, 0x33, !PT ;  /* 0x00000004ff047212 */ /* 0x000fe200078e33ff */
[----:B------:R-:W-:-:S03]  /*13960*/  IMAD.X R5, RZ, RZ, R7, P1 ;  /* 0x000000ffff057224 */ /* 0x000fc600008e0607 */
[----:B0-----:R-:W-:Y:S02]  /*13970*/  IADD3 R6, P1, PT, R4, UR4, RZ ;  /* 0x0000000404067c10 */ /* 0x001fe4000ff3e0ff */
[----:B------:R-:W-:-:S04]  /*13980*/  LOP3.LUT R4, RZ, R5, RZ, 0x33, !PT ;  /* 0x00000005ff047212 */ /* 0x000fc800078e33ff */
[----:B------:R-:W-:-:S07]  /*13990*/  IADD3.X R5, PT, PT, R4, UR5, RZ, P1, !PT ;  /* 0x0000000504057c10 */ /* 0x000fce0008ffe4ff */
.L_x_904:
[----:B------:R-:W-:Y:S05]  /*139a0*/  BSYNC.RECONVERGENT B1 ;  /* 0x0000000000017941 */ /* 0x000fea0003800200 */
.L_x_900:
        /* <DEDUP_REMOVED lines=16> */
.L_x_910:
[----:B------:R-:W-:Y:S05]  /*13ab0*/  BSYNC.RECONVERGENT B2 ;  /* 0x0000000000027941 */ /* 0x000fea0003800200 */
.L_x_909:
[----:B-----5:R-:W-:-:S04]  /*13ac0*/  IADD3 R6, P1, PT, R7, R4, RZ ;  /* 0x0000000407067210 */ /* 0x020fc80007f3e0ff */
[----:B------:R-:W-:Y:S01]  /*13ad0*/  LEA.HI.X.SX32 R5, R7, R5, 0x1, P1 ;  /* 0x0000000507057211 */ /* 0x000fe200008f0eff */
[----:B------:R-:W-:Y:S08]  /*13ae0*/  BRA `(.L_x_911) ;  /* 0x0000000000407947 */ /* 0x000ff00003800000 */
.L_x_908:
        /* <DEDUP_REMOVED lines=8> */
.L_x_913:
[----:B------:R-:W-:Y:S05]  /*13b70*/  BSYNC.RECONVERGENT B2 ;  /* 0x0000000000027941 */ /* 0x000fea0003800200 */
.L_x_912:
[----:B------:R-:W0:Y:S01]  /*13b80*/  LDCU.64 UR4, c[0x0][0x3d0] ;  /* 0x00007a00ff0477ac */ /* 0x000e220008000a00 */
[----:B------:R-:W-:-:S04]  /*13b90*/  IADD3 R4, P1, PT, R8, R6, RZ ;  /* 0x0000000608047210 */ /* 0x000fc80007f3e0ff */
[----:B------:R-:W-:Y:S01]  /*13ba0*/  LOP3.LUT R4, RZ, R4, RZ, 0x33, !PT ;  /* 0x00000004ff047212 */ /* 0x000fe200078e33ff */
[----:B------:R-:W-:-:S03]  /*13bb0*/  IMAD.X R5, RZ, RZ, R7, P1 ;  /* 0x000000ffff057224 */ /* 0x000fc600008e0607 */
[----:B0-----:R-:W-:Y:S02]  /*13bc0*/  IADD3 R6, P1, PT, R4, UR4, RZ ;  /* 0x0000000404067c10 */ /* 0x001fe4000ff3e0ff */
[----:B------:R-:W-:-:S04]  /*13bd0*/  LOP3.LUT R4, RZ, R5, RZ, 0x33, !PT ;  /* 0x00000005ff047212 */ /* 0x000fc800078e33ff */
[----:B------:R-:W-:-:S07]  /*13be0*/  IADD3.X R5, PT, PT, R4, UR5, RZ, P1, !PT ;  /* 0x0000000504057c10 */ /* 0x000fce0008ffe4ff */
.L_x_911:
[----:B------:R-:W-:Y:S05]  /*13bf0*/  BSYNC.RECONVERGENT B1 ;  /* 0x0000000000017941 */ /* 0x000fea0003800200 */
.L_x_907:
        /* <DEDUP_REMOVED lines=16> */
.L_x_917:
[----:B------:R-:W-:Y:S05]  /*13d00*/  BSYNC.RECONVERGENT B2 ;  /* 0x0000000000027941 */ /* 0x000fea0003800200 */
.L_x_916:
[----:B-----5:R-:W-:-:S04]  /*13d10*/  IADD3 R6, P1, PT, R7, R4, RZ ;  /* 0x0000000407067210 */ /* 0x020fc80007f3e0ff */
[----:B------:R-:W-:Y:S01]  /*13d20*/  LEA.HI.X.SX32 R5, R7, R5, 0x1, P1 ;  /* 0x0000000507057211 */ /* 0x000fe200008f0eff */
[----:B------:R-:W-:Y:S08]  /*13d30*/  BRA `(.L_x_918) ;  /* 0x0000000000407947 */ /* 0x000ff00003800000 */
.L_x_915:
        /* <DEDUP_REMOVED lines=8> */
.L_x_920:
[----:B------:R-:W-:Y:S05]  /*13dc0*/  BSYNC.RECONVERGENT B2 ;  /* 0x0000000000027941 */ /* 0x000fea0003800200 */
.L_x_919:
[----:B------:R-:W0:Y:S01]  /*13dd0*/  LDCU.64 UR4, c[0x0][0x3d0] ;  /* 0x00007a00ff0477ac */ /* 0x000e220008000a00 */
[----:B------:R-:W-:-:S04]  /*13de0*/  IADD3 R4, P1, PT, R8, R6, RZ ;  /* 0x0000000608047210 */ /* 0x000fc80007f3e0ff */
[----:B------:R-:W-:Y:S01]  /*13df0*/  LOP3.LUT R4, RZ, R4, RZ, 0x33, !PT ;  /* 0x00000004ff047212 */ /* 0x000fe200078e33ff */
[----:B------:R-:W-:-:S03]  /*13e00*/  IMAD.X R5, RZ, RZ, R7, P1 ;  /* 0x000000ffff057224 */ /* 0x000fc600008e0607 */
[----:B0-----:R-:W-:Y:S02]  /*13e10*/  IADD3 R6, P1, PT, R4, UR4, RZ ;  /* 0x0000000404067c10 */ /* 0x001fe4000ff3e0ff */
[----:B------:R-:W-:-:S04]  /*13e20*/  LOP3.LUT R4, RZ, R5, RZ, 0x33, !PT ;  /* 0x00000005ff047212 */ /* 0x000fc800078e33ff */
[----:B------:R-:W-:-:S07]  /*13e30*/  IADD3.X R5, PT, PT, R4, UR5, RZ, P1, !PT ;  /* 0x0000000504057c10 */ /* 0x000fce0008ffe4ff */
.L_x_918:
[----:B------:R-:W-:Y:S05]  /*13e40*/  BSYNC.RECONVERGENT B1 ;  /* 0x0000000000017941 */ /* 0x000fea0003800200 */
.L_x_914:
        /* <DEDUP_REMOVED lines=16> */
.L_x_924:
[----:B------:R-:W-:Y:S05]  /*13f50*/  BSYNC.RECONVERGENT B2 ;  /* 0x0000000000027941 */ /* 0x000fea0003800200 */
.L_x_923:
[----:B-----5:R-:W-:-:S04]  /*13f60*/  IADD3 R6, P1, PT, R7, R4, RZ ;  /* 0x0000000407067210 */ /* 0x020fc80007f3e0ff */
[----:B------:R-:W-:Y:S01]  /*13f70*/  LEA.HI.X.SX32 R5, R7, R5, 0x1, P1 ;  /* 0x0000000507057211 */ /* 0x000fe200008f0eff */
[----:B------:R-:W-:Y:S08]  /*13f80*/  BRA `(.L_x_925) ;  /* 0x0000000000407947 */ /* 0x000ff00003800000 */
.L_x_922:
        /* <DEDUP_REMOVED lines=8> */
.L_x_927:
[----:B------:R-:W-:Y:S05]  /*14010*/  BSYNC.RECONVERGENT B2 ;  /* 0x0000000000027941 */ /* 0x000fea0003800200 */
.L_x_926:
[----:B------:R-:W0:Y:S01]  /*14020*/  LDCU.64 UR4, c[0x0][0x3d0] ;  /* 0x00007a00ff0477ac */ /* 0x000e220008000a00 */
[----:B------:R-:W-:-:S04]  /*14030*/  IADD3 R4, P1, PT, R8, R6, RZ ;  /* 0x0000000608047210 */ /* 0x000fc80007f3e0ff */
[----:B------:R-:W-:Y:S01]  /*14040*/  LOP3.LUT R4, RZ, R4, RZ, 0x33, !PT ;  /* 0x00000004ff047212 */ /* 0x000fe200078e33ff */
[----:B------:R-:W-:-:S03]  /*14050*/  IMAD.X R5, RZ, RZ, R7, P1 ;  /* 0x000000ffff057224 */ /* 0x000fc600008e0607 */
[----:B0-----:R-:W-:Y:S02]  /*14060*/  IADD3 R6, P1, PT, R4, UR4, RZ ;  /* 0x0000000404067c10 */ /* 0x001fe4000ff3e0ff */
[----:B------:R-:W-:-:S04]  /*14070*/  LOP3.LUT R4, RZ, R5, RZ, 0x33, !PT ;  /* 0x00000005ff047212 */ /* 0x000fc800078e33ff */
[----:B------:R-:W-:-:S07]  /*14080*/  IADD3.X R5, PT, PT, R4, UR5, RZ, P1, !PT ;  /* 0x0000000504057c10 */ /* 0x000fce0008ffe4ff */
.L_x_925:
[----:B------:R-:W-:Y:S05]  /*14090*/  BSYNC.RECONVERGENT B1 ;  /* 0x0000000000017941 */ /* 0x000fea0003800200 */
.L_x_921:
        /* <DEDUP_REMOVED lines=16> */
.L_x_931:
[----:B------:R-:W-:Y:S05]  /*141a0*/  BSYNC.RECONVERGENT B2 ;  /* 0x0000000000027941 */ /* 0x000fea0003800200 */
.L_x_930:
[----:B-----5:R-:W-:-:S04]  /*141b0*/  IADD3 R6, P1, PT, R7, R4, RZ ;  /* 0x0000000407067210 */ /* 0x020fc80007f3e0ff */
[----:B------:R-:W-:Y:S01]  /*141c0*/  LEA.HI.X.SX32 R5, R7, R5, 0x1, P1 ;  /* 0x0000000507057211 */ /* 0x000fe200008f0eff */
[----:B------:R-:W-:Y:S08]  /*141d0*/  BRA `(.L_x_932) ;  /* 0x0000000000407947 */ /* 0x000ff00003800000 */
.L_x_929:
        /* <DEDUP_REMOVED lines=8> */
.L_x_934:
[----:B------:R-:W-:Y:S05]  /*14260*/  BSYNC.RECONVERGENT B2 ;  /* 0x0000000000027941 */ /* 0x000fea0003800200 */
.L_x_933:
[----:B------:R-:W0:Y:S01]  /*14270*/  LDCU.64 UR4, c[0x0][0x3d0] ;  /* 0x00007a00ff0477ac */ /* 0x000e220008000a00 */
[----:B------:R-:W-:-:S04]  /*14280*/  IADD3 R4, P1, PT, R8, R6, RZ ;  /* 0x0000000608047210 */ /* 0x000fc80007f3e0ff */
[----:B------:R-:W-:Y:S01]  /*14290*/  LOP3.LUT R4, RZ, R4, RZ, 0x33, !PT ;  /* 0x00000004ff047212 */ /* 0x000fe200078e33ff */
[----:B------:R-:W-:-:S03]  /*142a0*/  IMAD.X R5, RZ, RZ, R7, P1 ;  /* 0x000000ffff057224 */ /* 0x000fc600008e0607 */
[----:B0-----:R-:W-:Y:S02]  /*142b0*/  IADD3 R6, P1, PT, R4, UR4, RZ ;  /* 0x0000000404067c10 */ /* 0x001fe4000ff3e0ff */
[----:B------:R-:W-:-:S04]  /*142c0*/  LOP3.LUT R4, RZ, R5, RZ, 0x33, !PT ;  /* 0x00000005ff047212 */ /* 0x000fc800078e33ff */
[----:B------:R-:W-:-:S07]  /*142d0*/  IADD3.X R5, PT, PT, R4, UR5, RZ, P1, !PT ;  /* 0x0000000504057c10 */ /* 0x000fce0008ffe4ff */
.L_x_932:
[----:B------:R-:W-:Y:S05]  /*142e0*/  BSYNC.RECONVERGENT B1 ;  /* 0x0000000000017941 */ /* 0x000fea0003800200 */
.L_x_928:
        /* <DEDUP_REMOVED lines=16> */
.L_x_938:
[----:B------:R-:W-:Y:S05]  /*143f0*/  BSYNC.RECONVERGENT B2 ;  /* 0x0000000000027941 */ /* 0x000fea0003800200 */
.L_x_937:
[----:B-----5:R-:W-:-:S04]  /*14400*/  IADD3 R6, P1, PT, R7, R4, RZ ;  /* 0x0000000407067210 */ /* 0x020fc80007f3e0ff */
[----:B------:R-:W-:Y:S01]  /*14410*/  LEA.HI.X.SX32 R5, R7, R5, 0x1, P1 ;  /* 0x0000000507057211 */ /* 0x000fe200008f0eff */
[----:B------:R-:W-:Y:S08]  /*14420*/  BRA `(.L_x_939) ;  /* 0x0000000000407947 */ /* 0x000ff00003800000 */
.L_x_936:
        /* <DEDUP_REMOVED lines=8> */
.L_x_941:
[----:B------:R-:W-:Y:S05]  /*144b0*/  BSYNC.RECONVERGENT B2 ;  /* 0x0000000000027941 */ /* 0x000fea0003800200 */
.L_x_940:
[----:B------:R-:W0:Y:S01]  /*144c0*/  LDCU.64 UR4, c[0x0][0x3d0] ;  /* 0x00007a00ff0477ac */ /* 0x000e220008000a00 */
[----:B------:R-:W-:-:S04]  /*144d0*/  IADD3 R4, P1, PT, R8, R6, RZ ;  /* 0x0000000608047210 */ /* 0x000fc80007f3e0ff */
[----:B------:R-:W-:Y:S01]  /*144e0*/  LOP3.LUT R4, RZ, R4, RZ, 0x33, !PT ;  /* 0x00000004ff047212 */ /* 0x000fe200078e33ff */
[----:B------:R-:W-:-:S03]  /*144f0*/  IMAD.X R5, RZ, RZ, R7, P1 ;  /* 0x000000ffff057224 */ /* 0x000fc600008e0607 */
[----:B0-----:R-:W-:Y:S02]  /*14500*/  IADD3 R6, P1, PT, R4, UR4, RZ ;  /* 0x0000000404067c10 */ /* 0x001fe4000ff3e0ff */
[----:B------:R-:W-:-:S04]  /*14510*/  LOP3.LUT R4, RZ, R5, RZ, 0x33, !PT ;  /* 0x00000005ff047212 */ /* 0x000fc800078e33ff */
[----:B------:R-:W-:-:S07]  /*14520*/  IADD3.X R5, PT, PT, R4, UR5, RZ, P1, !PT ;  /* 0x0000000504057c10 */ /* 0x000fce0008ffe4ff */
.L_x_939:
[----:B------:R-:W-:Y:S05]  /*14530*/  BSYNC.RECONVERGENT B1 ;  /* 0x0000000000017941 */ /* 0x000fea0003800200 */
.L_x_935:
        /* <DEDUP_REMOVED lines=16> */
.L_x_945:
[----:B------:R-:W-:Y:S05]  /*14640*/  BSYNC.RECONVERGENT B2 ;  /* 0x0000000000027941 */ /* 0x000fea0003800200 */
.L_x_944:
[----:B-----5:R-:W-:-:S04]  /*14650*/  IADD3 R6, P1, PT, R7, R4, RZ ;  /* 0x0000000407067210 */ /* 0x020fc80007f3e0ff */
[----:B------:R-:W-:Y:S01]  /*14660*/  LEA.HI.X.SX32 R5, R7, R5, 0x1, P1 ;  /* 0x0000000507057211 */ /* 0x000fe200008f0eff */
[----:B------:R-:W-:Y:S08]  /*14670*/  BRA `(.L_x_946) ;  /* 0x0000000000407947 */ /* 0x000ff00003800000 */
.L_x_943:
        /* <DEDUP_REMOVED lines=8> */
.L_x_948:
[----:B------:R-:W-:Y:S05]  /*14700*/  BSYNC.RECONVERGENT B2 ;  /* 0x0000000000027941 */ /* 0x000fea0003800200 */
.L_x_947:
[----:B------:R-:W0:Y:S01]  /*14710*/  LDCU.64 UR4, c[0x0][0x3d0] ;  /* 0x00007a00ff0477ac */ /* 0x000e220008000a00 */
[----:B------:R-:W-:-:S04]  /*14720*/  IADD3 R4, P1, PT, R8, R6, RZ ;  /* 0x0000000608047210 */ /* 0x000fc80007f3e0ff */
[----:B------:R-:W-:Y:S01]  /*14730*/  LOP3.LUT R4, RZ, R4, RZ, 0x33, !PT ;  /* 0x00000004ff047212 */ /* 0x000fe200078e33ff */
[----:B------:R-:W-:-:S03]  /*14740*/  IMAD.X R5, RZ, RZ, R7, P1 ;  /* 0x000000ffff057224 */ /* 0x000fc600008e0607 */
[----:B0-----:R-:W-:Y:S02]  /*14750*/  IADD3 R6, P1, PT, R4, UR4, RZ ;  /* 0x0000000404067c10 */ /* 0x001fe4000ff3e0ff */
[----:B------:R-:W-:-:S04]  /*14760*/  LOP3.LUT R4, RZ, R5, RZ, 0x33, !PT ;  /* 0x00000005ff047212 */ /* 0x000fc800078e33ff */
[----:B------:R-:W-:-:S07]  /*14770*/  IADD3.X R5, PT, PT, R4, UR5, RZ, P1, !PT ;  /* 0x0000000504057c10 */ /* 0x000fce0008ffe4ff */
.L_x_946:
[----:B------:R-:W-:Y:S05]  /*14780*/  BSYNC.RECONVERGENT B1 ;  /* 0x0000000000017941 */ /* 0x000fea0003800200 */
.L_x_942:
        /* <DEDUP_REMOVED lines=16> */
.L_x_952:
[----:B------:R-:W-:Y:S05]  /*14890*/  BSYNC.RECONVERGENT B2 ;  /* 0x0000000000027941 */ /* 0x000fea0003800200 */
.L_x_951:
[----:B-----5:R-:W-:-:S04]  /*148a0*/  IADD3 R6, P1, PT, R7, R4, RZ ;  /* 0x0000000407067210 */ /* 0x020fc80007f3e0ff */
[----:B------:R-:W-:Y:S01]  /*148b0*/  LEA.HI.X.SX32 R5, R7, R5, 0x1, P1 ;  /* 0x0000000507057211 */ /* 0x000fe200008f0eff */
[----:B------:R-:W-:Y:S08]  /*148c0*/  BRA `(.L_x_953) ;  /* 0x0000000000407947 */ /* 0x000ff00003800000 */
.L_x_950:
        /* <DEDUP_REMOVED lines=8> */
.L_x_955:
[----:B------:R-:W-:Y:S05]  /*14950*/  BSYNC.RECONVERGENT B2 ;  /* 0x0000000000027941 */ /* 0x000fea0003800200 */
.L_x_954:
[----:B------:R-:W0:Y:S01]  /*14960*/  LDCU.64 UR4, c[0x0][0x3d0] ;  /* 0x00007a00ff0477ac */ /* 0x000e220008000a00 */
[----:B------:R-:W-:-:S04]  /*14970*/  IADD3 R4, P1, PT, R8, R6, RZ ;  /* 0x0000000608047210 */ /* 0x000fc80007f3e0ff */
[----:B------:R-:W-:Y:S01]  /*14980*/  LOP3.LUT R4, RZ, R4, RZ, 0x33, !PT ;  /* 0x00000004ff047212 */ /* 0x000fe200078e33ff */
[----:B------:R-:W-:-:S03]  /*14990*/  IMAD.X R5, RZ, RZ, R7, P1 ;  /* 0x000000ffff057224 */ /* 0x000fc600008e0607 */
[----:B0-----:R-:W-:Y:S02]  /*149a0*/  IADD3 R6, P1, PT, R4, UR4, RZ ;  /* 0x0000000404067c10 */ /* 0x001fe4000ff3e0ff */
[----:B------:R-:W-:-:S04]  /*149b0*/  LOP3.LUT R4, RZ, R5, RZ, 0x33, !PT ;  /* 0x00000005ff047212 */ /* 0x000fc800078e33ff */
[----:B------:R-:W-:-:S07]  /*149c0*/  IADD3.X R5, PT, PT, R4, UR5, RZ, P1, !PT ;  /* 0x0000000504057c10 */ /* 0x000fce0008ffe4ff */
.L_x_953:
[----:B------:R-:W-:Y:S05]  /*149d0*/  BSYNC.RECONVERGENT B1 ;  /* 0x0000000000017941 */ /* 0x000fea0003800200 */
.L_x_949:
        /* <DEDUP_REMOVED lines=16> */
.L_x_959:
[----:B------:R-:W-:Y:S05]  /*14ae0*/  BSYNC.RECONVERGENT B2 ;  /* 0x0000000000027941 */ /* 0x000fea0003800200 */
.L_x_958:
[----:B-----5:R-:W-:-:S04]  /*14af0*/  IADD3 R6, P1, PT, R7, R4, RZ ;  /* 0x0000000407067210 */ /* 0x020fc80007f3e0ff */
[----:B------:R-:W-:Y:S01]  /*14b00*/  LEA.HI.X.SX32 R5, R7, R5, 0x1, P1 ;  /* 0x0000000507057211 */ /* 0x000fe200008f0eff */
[----:B------:R-:W-:Y:S08]  /*14b10*/  BRA `(.L_x_960) ;  /* 0x0000000000407947 */ /* 0x000ff00003800000 */
.L_x_957:
        /* <DEDUP_REMOVED lines=8> */
.L_x_962:
[----:B------:R-:W-:Y:S05]  /*14ba0*/  BSYNC.RECONVERGENT B2 ;  /* 0x0000000000027941 */ /* 0x000fea0003800200 */
.L_x_961:
[----:B------:R-:W0:Y:S01]  /*14bb0*/  LDCU.64 UR4, c[0x0][0x3d0] ;  /* 0x00007a00ff0477ac */ /* 0x000e220008000a00 */
[----:B------:R-:W-:-:S04]  /*14bc0*/  IADD3 R4, P1, PT, R8, R6, RZ ;  /* 0x0000000608047210 */ /* 0x000fc80007f3e0ff */
[----:B------:R-:W-:Y:S01]  /*14bd0*/  LOP3.LUT R4, RZ, R4, RZ, 0x33, !PT ;  /* 0x00000004ff047212 */ /* 0x000fe200078e33ff */
[----:B------:R-:W-:-:S03]  /*14be0*/  IMAD.X R5, RZ, RZ, R7, P1 ;  /* 0x000000ffff057224 */ /* 0x000fc600008e0607 */
[----:B0-----:R-:W-:Y:S02]  /*14bf0*/  IADD3 R6, P1, PT, R4, UR4, RZ ;  /* 0x0000000404067c10 */ /* 0x001fe4000ff3e0ff */
[----:B------:R-:W-:-:S04]  /*14c00*/  LOP3.LUT R4, RZ, R5, RZ, 0x33, !PT ;  /* 0x00000005ff047212 */ /* 0x000fc800078e33ff */
[----:B------:R-:W-:-:S07]  /*14c10*/  IADD3.X R5, PT, PT, R4, UR5, RZ, P1, !PT ;  /* 0x0000000504057c10 */ /* 0x000fce0008ffe4ff */
.L_x_960:
[----:B------:R-:W-:Y:S05]  /*14c20*/  BSYNC.RECONVERGENT B1 ;  /* 0x0000000000017941 */ /* 0x000fea0003800200 */
.L_x_956:
        /* <DEDUP_REMOVED lines=16> */
.L_x_966:
[----:B------:R-:W-:Y:S05]  /*14d30*/  BSYNC.RECONVERGENT B2 ;  /* 0x0000000000027941 */ /* 0x000fea0003800200 */
.L_x_965:
[----:B-----5:R-:W-:-:S04]  /*14d40*/  IADD3 R6, P1, PT, R29, R4, RZ ;  /* 0x000000041d067210 */ /* 0x020fc80007f3e0ff */
[----:B------:R-:W-:Y:S01]  /*14d50*/  LEA.HI.X.SX32 R5, R29, R5, 0x1, P1 ;  /* 0x000000051d057211 */ /* 0x000fe200008f0eff */
[----:B------:R-:W-:Y:S08]  /*14d60*/  BRA `(.L_x_967) ;  /* 0x0000000000447947 */ /* 0x000ff00003800000 */
.L_x_964:
[----:B------:R-:W-:Y:S01]  /*14d70*/  BSSY.RECONVERGENT B2, `(.L_x_968) ;  /* 0x0000009000027945 */ /* 0x000fe20003800200 */
[----:B------:R-:W-:Y:S02]  /*14d80*/  IMAD.MOV.U32 R2, RZ, RZ, RZ ;  /* 0x000000ffff027224 */ /* 0x000fe400078e00ff */
[----:B------:R-:W-:Y:S01]  /*14d90*/  IMAD.MOV.U32 R6, RZ, RZ, RZ ;  /* 0x000000ffff067224 */ /* 0x000fe200078e00ff */
[----:B------:R-:W-:Y:S06]  /*14da0*/  @P0 BRA `(.L_x_969) ;  /* 0x0000000000140947 */ /* 0x000fec0003800000 */
[----:B------:R-:W0:Y:S01]  /*14db0*/  LDC.64 R4, c[0x0][0x3e0] ;  /* 0x0000f800ff047b82 */ /* 0x000e220000000a00 */
[----:B------:R-:W1:Y:S01]  /*14dc0*/  LDCU.64 UR4, c[0x0][0x3d8] ;  /* 0x00007b00ff0477ac */ /* 0x000e620008000a00 */
[----:B0-----:R-:W1:Y:S02]  /*14dd0*/  LDG.E.64 R4, desc[UR10][R4.64] ;  /* 0x0000000a04047981 */ /* 0x001e64000c1e1b00 */
[----:B-1----:R-:W-:-:S04]  /*14de0*/  IADD3 R2, P1, PT, -R4, UR4, RZ ;  /* 0x0000000404027c10 */ /* 0x002fc8000ff3e1ff */
[----:B------:R-:W-:-:S09]  /*14df0*/  IADD3.X R6, PT, PT, ~R5, UR5, RZ, P1, !PT ;  /* 0x0000000505067c10 */ /* 0x000fd20008ffe5ff */
.L_x_969:
[----:B------:R-:W-:Y:S05]  /*14e00*/  BSYNC.RECONVERGENT B2 ;  /* 0x0000000000027941 */ /* 0x000fea0003800200 */
.L_x_968:
[----:B------:R-:W0:Y:S01]  /*14e10*/  LDCU.64 UR4, c[0x0][0x3d0] ;  /* 0x00007a00ff0477ac */ /* 0x000e220008000a00 */
[----:B------:R-:W-:-:S04]  /*14e20*/  IADD3 R2, P1, PT, R8, R2, RZ ;  /* 0x0000000208027210 */ /* 0x000fc80007f3e0ff */
[----:B------:R-:W-:Y:S01]  /*14e30*/  LOP3.LUT R2, RZ, R2, RZ, 0x33, !PT ;  /* 0x00000002ff027212 */ /* 0x000fe200078e33ff */
[----:B------:R-:W-:-:S03]  /*14e40*/  IMAD.X R4, RZ, RZ, R6, P1 ;  /* 0x000000ffff047224 */ /* 0x000fc600008e0606 */
[----:B0-----:R-:W-:Y:S02]  /*14e50*/  IADD3 R6, P1, PT, R2, UR4, RZ ;  /* 0x0000000402067c10 */ /* 0x001fe4000ff3e0ff */
[----:B------:R-:W-:-:S04]  /*14e60*/  LOP3.LUT R2, RZ, R4, RZ, 0x33, !PT ;  /* 0x00000004ff027212 */ /* 0x000fc800078e33ff */
[----:B------:R-:W-:-:S07]  /*14e70*/  IADD3.X R5, PT, PT, R2, UR5, RZ, P1, !PT ;  /* 0x0000000502057c10 */ /* 0x000fce0008ffe4ff */
.L_x_967:
[----:B------:R-:W-:Y:S05]  /*14e80*/  BSYNC.RECONVERGENT B1 ;  /* 0x0000000000017941 */ /* 0x000fea0003800200 */
.L_x_963:
[----:B------:R-:W-:-:S13]  /*14e90*/  ISETP.GE.AND P1, PT, R8, R0, PT ;  /* 0x000000000800720c */ /* 0x000fda0003f26270 */
[----:B------:R-:W-:Y:S05]  /*14ea0*/  @P1 BRA `(.L_x_970) ;  /* 0x00000080001c1947 */ /* 0x000fea0003800000 */
[----:B------:R-:W0:Y:S01]  /*14eb0*/  LDS R3, [R3+0xab00] ;  /* 0x00ab000003037984 */ /* 0x000e220000000800 */
[----:B------:R-:W1:Y:S02]  /*14ec0*/  LDCU.64 UR4, c[0x0][0x390] ;  /* 0x00007200ff0477ac */ /* 0x000e640008000a00 */
[----:B-1----:R-:W-:-:S04]  /*14ed0*/  LEA R4, P1, R6, UR4, 0x2 ;  /* 0x0000000406047c11 */ /* 0x002fc8000f8210ff */
[----:B------:R-:W-:-:S05]  /*14ee0*/  LEA.HI.X R5, R6, UR5, R5, 0x2, P1 ;  /* 0x0000000506057c11 */ /* 0x000fca00088f1405 */
[----:B0-----:R0:W-:Y:S01]  /*14ef0*/  STG.E desc[UR10][R4.64], R3 ;  /* 0x0000000304007986 */ /* 0x0011e2000c10190a */
[----:B------:R-:W-:Y:S05]  /*14f00*/  BRA `(.L_x_970) ;  /* 0x0000008000047947 */ /* 0x000fea0003800000 */
.L_x_762:
[----:B------:R-:W0:Y:S01]  /*14f10*/  S2R R67, SR_TID.X ;  /* 0x0000000000437919 */ /* 0x000e220000002100 */
[----:B------:R-:W1:Y:S01]  /*14f20*/  LDC.64 R2, c[0x0][0x3d8] ;  /* 0x0000f600ff027b82 */ /* 0x000e620000000a00 */
[----:B------:R-:W2:Y:S01]  /*14f30*/  LDCU.U8 UR5, c[0x0][0x3c8] ;  /* 0x00007900ff0577ac */ /* 0x000ea20008000000 */
[----:B------:R-:W3:Y:S01]  /*14f40*/  LDCU.64 UR12, c[0x0][0x380] ;  /* 0x00007000ff0c77ac */ /* 0x000ee20008000a00 */
[----:B--2---:R-:W-:Y:S01]  /*14f50*/  ISETP.NE.AND P0, PT, RZ, UR5, PT ;  /* 0x00000005ff007c0c */ /* 0x004fe2000bf05270 */
[----:B------:R-:W-:-:S03]  /*14f60*/  USHF.R.S32.HI UR5, URZ, 0x1f, UR9 ;  /* 0x0000001fff057899 */ /* 0x000fc60008011409 */
        /* <DEDUP_REMOVED lines=12> */
[----:B------:R-:W-:Y:S02]  /*15030*/  IADD3.X R3, PT, PT, RZ, UR5, R3, P0, P5 ;  /* 0x00000005ff037c10 */ /* 0x000fe400087ea403 */
[-C--:B------:R-:W-:Y:S01]  /*15040*/  ISETP.GE.AND P2, PT, R7, R0.reuse, PT ;  /* 0x000000000700720c */ /* 0x080fe20003f46270 */
[----:B------:R-:W-:Y:S01]  /*15050*/  VIADD R7, R15, 0xa0 ;  /* 0x000000a00f077836 */ /* 0x000fe20000000000 */
[----:B------:R-:W-:Y:S01]  /*15060*/  ISETP.GE.AND P1, PT, R5, R0, PT ;  /* 0x000000000500720c */ /* 0x000fe20003f26270 */
[----:B------:R-:W-:Y:S01]  /*15070*/  VIADD R5, R15, 0x80 ;  /* 0x000000800f057836 */ /* 0x000fe20000000000 */
[----:B---3--:R-:W-:-:S02]  /*15080*/  LEA R2, P5, R4, UR12, 0x2 ;  /* 0x0000000c04027c11 */ /* 0x008fc4000f8a10ff */
[-C--:B------:R-:W-:Y:S01]  /*15090*/  ISETP.GE.AND P6, PT, R7, R0.reuse, PT ;  /* 0x000000000700720c */ /* 0x080fe20003fc6270 */
[----:B------:R-:W-:Y:S01]  /*150a0*/  VIADD R7, R15, 0x100 ;  /* 0x000001000f077836 */ /* 0x000fe20000000000 */
[-C--:B------:R-:W-:Y:S01]  /*150b0*/  ISETP.GE.AND P0, PT, R5, R0.reuse, PT ;  /* 0x000000000500720c */ /* 0x080fe20003f06270 */
[C---:B------:R-:W-:Y:S01]  /*150c0*/  VIADD R5, R15.reuse, 0xe0 ;  /* 0x000000e00f057836 */ /* 0x040fe20000000000 */
[----:B------:R-:W-:Y:S01]  /*150d0*/  LEA.HI.X R3, R4, UR13, R3, 0x2, P5 ;  /* 0x0000000d04037c11 */ /* 0x000fe2000a8f1403 */
[----:B------:R-:W-:Y:S01]  /*150e0*/  VIADD R11, R15, 0x140 ;  /* 0x000001400f0b7836 */ /* 0x000fe20000000000 */
[-C--:B------:R-:W-:Y:S01]  /*150f0*/  ISETP.GE.AND P5, PT, R9, R0.reuse, PT ;  /* 0x000000000900720c */ /* 0x080fe20003fa6270 */
[C---:B------:R-:W-:Y:S02]  /*15100*/  VIADD R9, R15.reuse, 0x120 ;  /* 0x000001200f097836 */ /* 0x040fe40000000000 */
[----:B------:R-:W-:Y:S01]  /*15110*/  VIADD R13, R15, 0x1a0 ;  /* 0x000001a00f0d7836 */ /* 0x000fe20000000000 */
[----:B------:R-:W2:Y:S01]  /*15120*/  @!P4 LDG.E R4, desc[UR10][R2.64] ;  /* 0x0000000a0204c981 */ /* 0x000ea2000c1e1900 */
[----:B------:R-:W-:Y:S01]  /*15130*/  ISETP.GE.AND P4, PT, R5, R0, PT ;  /* 0x000000000500720c */ /* 0x000fe20003f86270 */
[----:B------:R-:W-:-:S02]  /*15140*/  VIADD R17, R15, 0x1c0 ;  /* 0x000001c00f117836 */ /* 0x000fc40000000000 */
[----:B------:R-:W-:Y:S01]  /*15150*/  VIADD R19, R15, 0x220 ;  /* 0x000002200f137836 */ /* 0x000fe20000000000 */
[----:B------:R-:W3:Y:S01]  /*15160*/  @!P3 LDG.E R5, desc[UR10][R2.64+0x80] ;  /* 0x0000800a0205b981 */ /* 0x000ee2000c1e1900 */
[-C--:B------:R-:W-:Y:S01]  /*15170*/  ISETP.GE.AND P3, PT, R7, R0.reuse, PT ;  /* 0x000000000700720c */ /* 0x080fe20003f66270 */
[----:B------:R-:W0:Y:S01]  /*15180*/  S2R R71, SR_LANEID ;  /* 0x0000000000477919 */ /* 0x000e220000000000 */
[----:B------:R-:W1:Y:S01]  /*15190*/  S2UR UR8, SR_CgaCtaId ;  /* 0x00000000000879c3 */ /* 0x000e620000008800 */
[----:B------:R-:W-:Y:S01]  /*151a0*/  SHF.R.U32.HI R52, RZ, 0x5, R67 ;  /* 0x00000005ff347819 */ /* 0x000fe20000011643 */
[----:B------:R-:W-:Y:S01]  /*151b0*/  UMOV UR5, 0x400 ;  /* 0x0000040000057882 */ /* 0x000fe20000000000 */
[----:B------:R-:W4:Y:S01]  /*151c0*/  @!P2 LDG.E R6, desc[UR10][R2.64+0x100] ;  /* 0x0001000a0206a981 */ /* 0x000f22000c1e1900 */
[-C--:B------:R-:W-:Y:S01]  /*151d0*/  ISETP.GE.AND P2, PT, R9, R0.reuse, PT ;  /* 0x000000000900720c */ /* 0x080fe20003f46270 */
[----:B------:R-:W-:Y:S01]  /*151e0*/  VIADD R9, R15, 0x160 ;  /* 0x000001600f097836 */ /* 0x000fe20000000000 */
[----:B------:R-:W5:Y:S01]  /*151f0*/  LDCU.64 UR12, c[0x0][0x3b0] ;  /* 0x00007600ff0c77ac */ /* 0x000f620008000a00 */
[----:B------:R-:W4:Y:S01]  /*15200*/  @!P1 LDG.E R7, desc[UR10][R2.64+0x180] ;  /* 0x0001800a02079981 */ /* 0x000f22000c1e1900 */
[----:B------:R-:W-:Y:S01]  /*15210*/  ISETP.GE.AND P1, PT, R11, R0, PT ;  /* 0x000000000b00720c */ /* 0x000fe20003f26270 */
[----:B------:R-:W-:-:S02]  /*15220*/  VIADD R11, R15, 0x180 ;  /* 0x000001800f0b7836 */ /* 0x000fc40000000000 */
[----:B------:R-:W4:Y:S01]  /*15230*/  @!P0 LDG.E R8, desc[UR10][R2.64+0x200] ;  /* 0x0002000a02088981 */ /* 0x000f22000c1e1900 */
[----:B------:R-:W-:-:S03]  /*15240*/  ISETP.GE.AND P0, PT, R9, R0, PT ;  /* 0x000000000900720c */ /* 0x000fc60003f06270 */
[----:B------:R-:W4:Y:S01]  /*15250*/  @!P6 LDG.E R9, desc[UR10][R2.64+0x280] ;  /* 0x0002800a0209e981 */ /* 0x000f22000c1e1900 */
[----:B------:R-:W-:-:S03]  /*15260*/  ISETP.GE.AND P6, PT, R11, R0, PT ;  /* 0x000000000b00720c */ /* 0x000fc60003fc6270 */
[----:B------:R-:W4:Y:S01]  /*15270*/  @!P5 LDG.E R10, desc[UR10][R2.64+0x300] ;  /* 0x0003000a020ad981 */ /* 0x000f22000c1e1900 */
[-C--:B------:R-:W-:Y:S01]  /*15280*/  ISETP.GE.AND P5, PT, R13, R0.reuse, PT ;  /* 0x000000000d00720c */ /* 0x080fe20003fa6270 */
[----:B------:R-:W-:Y:S02]  /*15290*/  VIADD R13, R15, 0x1e0 ;  /* 0x000001e00f0d7836 */ /* 0x000fe40000000000 */
[----:B------:R-:W4:Y:S01]  /*152a0*/  @!P4 LDG.E R11, desc[UR10][R2.64+0x380] ;  /* 0x0003800a020bc981 */ /* 0x000f22000c1e1900 */
[-C--:B------:R-:W-:Y:S01]  /*152b0*/  ISETP.GE.AND P4, PT, R17, R0.reuse, PT ;  /* 0x000000001100720c */ /* 0x080fe20003f86270 */
[----:B------:R-:W-:Y:S02]  /*152c0*/  VIADD R17, R15, 0x200 ;  /* 0x000002000f117836 */ /* 0x000fe40000000000 */
[----:B------:R-:W4:Y:S01]  /*152d0*/  @!P3 LDG.E R12, desc[UR10][R2.64+0x400] ;  /* 0x0004000a020cb981 */ /* 0x000f22000c1e1900 */
[----:B------:R-:W-:-:S03]  /*152e0*/  ISETP.GE.AND P3, PT, R13, R0, PT ;  /* 0x000000000d00720c */ /* 0x000fc60003f66270 */
[----:B------:R-:W4:Y:S01]  /*152f0*/  @!P2 LDG.E R13, desc[UR10][R2.64+0x480] ;  /* 0x0004800a020da981 */ /* 0x000f22000c1e1900 */
[-C--:B------:R-:W-:Y:S01]  /*15300*/  ISETP.GE.AND P2, PT, R17, R0.reuse, PT ;  /* 0x000000001100720c */ /* 0x080fe20003f46270 */
[----:B------:R-:W-:Y:S02]  /*15310*/  VIADD R17, R15, 0x240 ;  /* 0x000002400f117836 */ /* 0x000fe40000000000 */
[----:B------:R-:W4:Y:S01]  /*15320*/  @!P1 LDG.E R14, desc[UR10][R2.64+0x500] ;  /* 0x0005000a020e9981 */ /* 0x000f22000c1e1900 */
[----:B------:R-:W-:-:S03]  /*15330*/  ISETP.GE.AND P1, PT, R19, R0, PT ;  /* 0x000000001300720c */ /* 0x000fc60003f26270 */
[----:B------:R-:W4:Y:S01]  /*15340*/  @!P0 LDG.E R15, desc[UR10][R2.64+0x580] ;  /* 0x0005800a020f8981 */ /* 0x000f22000c1e1900 */
[----:B------:R-:W-:-:S03]  /*15350*/  ISETP.GE.AND P0, PT, R17, R0, PT ;  /* 0x000000001100720c */ /* 0x000fc60003f06270 */
[----:B------:R-:W4:Y:S04]  /*15360*/  @!P6 LDG.E R16, desc[UR10][R2.64+0x600] ;  /* 0x0006000a0210e981 */ /* 0x000f28000c1e1900 */
[----:B------:R-:W4:Y:S04]  /*15370*/  @!P5 LDG.E R17, desc[UR10][R2.64+0x680] ;  /* 0x0006800a0211d981 */ /* 0x000f28000c1e1900 */
[----:B------:R-:W4:Y:S04]  /*15380*/  @!P4 LDG.E R18, desc[UR10][R2.64+0x700] ;  /* 0x0007000a0212c981 */ /* 0x000f28000c1e1900 */
[----:B------:R-:W4:Y:S04]  /*15390*/  @!P3 LDG.E R19, desc[UR10][R2.64+0x780] ;  /* 0x0007800a0213b981 */ /* 0x000f28000c1e1900 */
[----:B------:R-:W4:Y:S04]  /*153a0*/  @!P2 LDG.E R20, desc[UR10][R2.64+0x800] ;  /* 0x0008000a0214a981 */ /* 0x000f28000c1e1900 */
[----:B------:R-:W4:Y:S04]  /*153b0*/  @!P1 LDG.E R21, desc[UR10][R2.64+0x880] ;  /* 0x0008800a02159981 */ /* 0x000f28000c1e1900 */
[----:B------:R-:W4:Y:S01]  /*153c0*/  @!P0 LDG.E R22, desc[UR10][R2.64+0x900] ;  /* 0x0009000a02168981 */ /* 0x000f22000c1e1900 */
[----:B-1----:R-:W-:Y:S01]  /*153d0*/  ULEA UR5, UR8, UR5, 0x18 ;  /* 0x0000000508057291 */ /* 0x002fe2000f8ec0ff */
[----:B0-----:R-:W-:Y:S01]  /*153e0*/  IMAD R23, R52, 0x260, R71 ;  /* 0x0000026034177824 */ /* 0x001fe200078e0247 */
[----:B------:R-:W-:Y:S01]  /*153f0*/  BSSY.RECONVERGENT B1, `(.L_x_971) ;  /* 0x0000050000017945 */ /* 0x000fe20003800200 */
[----:B------:R-:W-:-:S03]  /*15400*/  IMAD R69, R67, 0x13, RZ ;  /* 0x0000001343457824 */ /* 0x000fc600078e02ff */
[----:B------:R-:W-:Y:S01]  /*15410*/  LEA R23, R23, UR5, 0x2 ;  /* 0x0000000517177c11 */ /* 0x000fe2000f8e10ff */
[----:B-----5:R-:W-:Y:S01]  /*15420*/  UIADD3 UR5, UP0, UPT, UR12, -0x1, URZ ;  /* 0xffffffff0c057890 */ /* 0x020fe2000ff1e0ff */
[----:B------:R-:W-:-:S03]  /*15430*/  ISETP.GE.AND P0, PT, R69, R0, PT ;  /* 0x000000004500720c */ /* 0x000fc60003f06270 */
[----:B------:R-:W-:Y:S01]  /*15440*/  IMAD R24, R71, 0x48, R23 ;  /* 0x0000004847187824 */ /* 0x000fe200078e0217 */
[----:B------:R-:W-:Y:S01]  /*15450*/  UIADD3.X UR8, UPT, UPT, UR13, -0x1, URZ, UP0, !UPT ;  /* 0xffffffff0d087890 */ /* 0x000fe200087fe4ff */
[----:B--2---:R-:W-:Y:S04]  /*15460*/  STS [R23], R4 ;  /* 0x0000000417007388 */ /* 0x004fe80000000800 */
[----:B---3--:R-:W-:Y:S04]  /*15470*/  STS [R23+0x80], R5 ;  /* 0x0000800517007388 */ /* 0x008fe80000000800 */
[----:B----4-:R-:W-:Y:S04]  /*15480*/  STS [R23+0x100], R6 ;  /* 0x0001000617007388 */ /* 0x010fe80000000800 */
        /* <DEDUP_REMOVED lines=17> */
[----:B------:R1:W2:Y:S01]  /*155a0*/  LDS R2, [R24] ;  /* 0x0000000018027984 */ /* 0x0002a20000000800 */
[----:B0-----:R-:W-:-:S03]  /*155b0*/  IMAD.MOV.U32 R21, RZ, RZ, 0x1 ;  /* 0x00000001ff157424 */ /* 0x001fc600078e00ff */
[----:B------:R1:W0:Y:S04]  /*155c0*/  LDS R3, [R24+0x4] ;  /* 0x0000040018037984 */ /* 0x0002280000000800 */
        /* <DEDUP_REMOVED lines=18> */
[----:B------:R-:W-:Y:S01]  /*156f0*/  UISETP.NE.U32.AND UP0, UPT, UR13, URZ, UPT ;  /* 0x000000ff0d00728c */ /* 0x000fe2000bf05070 */
[----:B------:R-:W-:-:S08]  /*15700*/  VIADD R29, R2, 0x1 ;  /* 0x00000001021d7836 */ /* 0x000fd00000000000 */
[----:B------:R-:W-:Y:S05]  /*15710*/  BRA.U UP0, `(.L_x_973) ;  /* 0x00000001004c7547 */ /* 0x000fea000b800000 */
[----:B-1----:R-:W1:Y:S01]  /*15720*/  I2F.U32.RP R24, UR12 ;  /* 0x0000000c00187d06 */ /* 0x002e620008209000 */
[----:B------:R-:W-:Y:S01]  /*15730*/  IMAD.MOV.U32 R22, RZ, RZ, RZ ;  /* 0x000000ffff167224 */ /* 0x000fe200078e00ff */
[----:B------:R-:W-:Y:S01]  /*15740*/  ISETP.NE.U32.AND P1, PT, RZ, UR12, PT ;  /* 0x0000000cff007c0c */ /* 0x000fe2000bf25070 */
[----:B------:R-:W-:-:S05]  /*15750*/  IMAD.MOV.U32 R27, RZ, RZ, RZ ;  /* 0x000000ffff1b7224 */ /* 0x000fca00078e00ff */
[----:B-1----:R-:W1:Y:S02]  /*15760*/  MUFU.RCP R24, R24 ;  /* 0x0000001800187308 */ /* 0x002e640000001000 */
[----:B-1----:R-:W-:-:S06]  /*15770*/  VIADD R23, R24, 0xffffffe ;  /* 0x0ffffffe18177836 */ /* 0x002fcc0000000000 */
[----:B------:R-:W1:Y:S02]  /*15780*/  F2I.FTZ.U32.TRUNC.NTZ R23, R23 ;  /* 0x0000001700177305 */ /* 0x000e64000021f000 */
        /* <DEDUP_REMOVED lines=12> */
.L_x_973:
[----:B------:R-:W-:-:S07]  /*15850*/  MOV R28, 0x15870 ;  /* 0x00015870001c7802 */ /* 0x000fce0000000f00 */
[----:B01----:R-:W-:Y:S05]  /*15860*/  CALL.REL.NOINC `($__internal_0_$__cuda_sm20_rem_u64) ;  /* 0x0000008800d87944 */ /* 0x003fea0003c00000 */
.L_x_974:
[----:B------:R-:W-:-:S04]  /*15870*/  ISETP.NE.U32.AND P0, PT, R2, UR5, PT ;  /* 0x0000000502007c0c */ /* 0x000fc8000bf05070 */
[----:B------:R-:W-:-:S13]  /*15880*/  ISETP.NE.AND.EX P0, PT, RZ, UR8, PT, P0 ;  /* 0x00000008ff007c0c */ /* 0x000fda000bf05300 */
[----:B------:R-:W-:Y:S05]  /*15890*/  @!P0 BRA `(.L_x_972) ;  /* 0x0000000000148947 */ /* 0x000fea0003800000 */
[----:B------:R-:W1:Y:S02]  /*158a0*/  LDCU.64 UR14, c[0x0][0x3a8] ;  /* 0x00007500ff0e77ac */ /* 0x000e640008000a00 */
[----:B-1----:R-:W-:-:S04]  /*158b0*/  LEA R22, P0, R26, UR14, 0x1 ;  /* 0x0000000e1a167c11 */ /* 0x002fc8000f8008ff */
[----:B------:R-:W-:-:S05]  /*158c0*/  LEA.HI.X R23, R26, UR15, R27, 0x1, P0 ;  /* 0x0000000f1a177c11 */ /* 0x000fca00080f0c1b */
[----:B------:R-:W2:Y:S02]  /*158d0*/  LDG.E.U8 R22, desc[UR10][R22.64+0x1] ;  /* 0x0000010a16167981 */ /* 0x000ea4000c1e1100 */
[----:B--2---:R-:W-:-:S07]  /*158e0*/  LOP3.LUT R21, R22, 0x1, RZ, 0xc0, !PT ;  /* 0x0000000116157812 */ /* 0x004fce00078ec0ff */
.L_x_972:
[----:B------:R-:W-:Y:S05]  /*158f0*/  BSYNC.RECONVERGENT B1 ;  /* 0x0000000000017941 */ /* 0x000fea0003800200 */
.L_x_971:
[----:B-1----:R-:W-:Y:S01]  /*15900*/  VIADD R22, R69, 0x1 ;  /* 0x0000000145167836 */ /* 0x002fe20000000000 */
[----:B------:R-:W-:Y:S04]  /*15910*/  BSSY.RECONVERGENT B1, `(.L_x_975) ;  /* 0x0000026000017945 */ /* 0x000fe80003800200 */
[----:B------:R-:W-:Y:S01]  /*15920*/  ISETP.GE.AND P0, PT, R22, R0, PT ;  /* 0x000000001600720c */ /* 0x000fe20003f06270 */
[----:B------:R-:W-:-:S12]  /*15930*/  IMAD.MOV.U32 R22, RZ, RZ, 0x1 ;  /* 0x00000001ff167424 */ /* 0x000fd800078e00ff */
[----:B------:R-:W-:Y:S05]  /*15940*/  @P0 BRA `(.L_x_976) ;  /* 0x0000000000880947 */ /* 0x000fea0003800000 */
[----:B------:R-:W1:Y:S01]  /*15950*/  LDCU UR12, c[0x0][0x3b4] ;  /* 0x00007680ff0c77ac */ /* 0x000e620008000800 */
[----:B0-----:R-:W-:Y:S01]  /*15960*/  VIADD R29, R3, 0x1 ;  /* 0x00000001031d7836 */ /* 0x001fe20000000000 */
[----:B-1----:R-:W-:-:S09]  /*15970*/  UISETP.NE.U32.AND UP0, UPT, UR12, URZ, UPT ;  /* 0x000000ff0c00728c */ /* 0x002fd2000bf05070 */
[----:B------:R-:W-:Y:S05]  /*15980*/  BRA.U UP0, `(.L_x_977) ;  /* 0x0000000100507547 */ /* 0x000fea000b800000 */
[----:B------:R-:W0:Y:S02]  /*15990*/  LDCU UR12, c[0x0][0x3b0] ;  /* 0x00007600ff0c77ac */ /* 0x000e240008000800 */
[----:B0-----:R-:W0:Y:S01]  /*159a0*/  I2F.U32.RP R27, UR12 ;  /* 0x0000000c001b7d06 */ /* 0x001e220008209000 */
[----:B------:R-:W-:-:S07]  /*159b0*/  ISETP.NE.U32.AND P1, PT, RZ, UR12, PT ;  /* 0x0000000cff007c0c */ /* 0x000fce000bf25070 */
[----:B0-----:R-:W0:Y:S02]  /*159c0*/  MUFU.RCP R27, R27 ;  /* 0x0000001b001b7308 */ /* 0x001e240000001000 */
[----:B0-----:R-:W-:Y:S02]  /*159d0*/  VIADD R24, R27, 0xffffffe ;  /* 0x0ffffffe1b187836 */ /* 0x001fe40000000000 */
        /* <DEDUP_REMOVED lines=15> */
.L_x_977:
[----:B------:R-:W-:-:S07]  /*15ad0*/  MOV R28, 0x15af0 ;  /* 0x00015af0001c7802 */ /* 0x000fce0000000f00 */
[----:B------:R-:W-:Y:S05]  /*15ae0*/  CALL.REL.NOINC `($__internal_0_$__cuda_sm20_rem_u64) ;  /* 0x0000008800387944 */ /* 0x000fea0003c00000 */
.L_x_978:
        /* <DEDUP_REMOVED lines=8> */
.L_x_976:
[----:B------:R-:W-:Y:S05]  /*15b70*/  BSYNC.RECONVERGENT B1 ;  /* 0x0000000000017941 */ /* 0x000fea0003800200 */
.L_x_975:
[----:B------:R-:W-:Y:S01]  /*15b80*/  VIADD R23, R69, 0x2 ;  /* 0x0000000245177836 */ /* 0x000fe20000000000 */
[----:B------:R-:W-:Y:S04]  /*15b90*/  BSSY.RECONVERGENT B1, `(.L_x_979) ;  /* 0x0000026000017945 */ /* 0x000fe80003800200 */
[----:B------:R-:W-:Y:S01]  /*15ba0*/  ISETP.GE.AND P0, PT, R23, R0, PT ;  /* 0x000000001700720c */ /* 0x000fe20003f06270 */
[----:B------:R-:W-:-:S12]  /*15bb0*/  IMAD.MOV.U32 R23, RZ, RZ, 0x1 ;  /* 0x00000001ff177424 */ /* 0x000fd800078e00ff */
[----:B------:R-:W-:Y:S05]  /*15bc0*/  @P0 BRA `(.L_x_980) ;  /* 0x0000000000880947 */ /* 0x000fea0003800000 */
[----:B------:R-:W1:Y:S01]  /*15bd0*/  LDCU UR12, c[0x0][0x3b4] ;  /* 0x00007680ff0c77ac */ /* 0x000e620008000800 */
[----:B------:R-:W-:Y:S01]  /*15be0*/  VIADD R29, R4, 0x1 ;  /* 0x00000001041d7836 */ /* 0x000fe20000000000 */
[----:B-1----:R-:W-:-:S09]  /*15bf0*/  UISETP.NE.U32.AND UP0, UPT, UR12, URZ, UPT ;  /* 0x000000ff0c00728c */ /* 0x002fd2000bf05070 */
[----:B------:R-:W-:Y:S05]  /*15c00*/  BRA.U UP0, `(.L_x_981) ;  /* 0x0000000100507547 */ /* 0x000fea000b800000 */
[----:B------:R-:W1:Y:S01]  /*15c10*/  LDCU UR12, c[0x0][0x3b0] ;  /* 0x00007600ff0c77ac */ /* 0x000e620008000800 */
[----:B------:R-:W-:Y:S01]  /*15c20*/  IMAD.MOV.U32 R24, RZ, RZ, RZ ;  /* 0x000000ffff187224 */ /* 0x000fe200078e00ff */
[----:B-1----:R-:W1:Y:S01]  /*15c30*/  I2F.U32.RP R27, UR12 ;  /* 0x0000000c001b7d06 */ /* 0x002e620008209000 */
[----:B------:R-:W-:-:S07]  /*15c40*/  ISETP.NE.U32.AND P1, PT, RZ, UR12, PT ;  /* 0x0000000cff007c0c */ /* 0x000fce000bf25070 */
[----:B-1----:R-:W1:Y:S02]  /*15c50*/  MUFU.RCP R27, R27 ;  /* 0x0000001b001b7308 */ /* 0x002e640000001000 */
[----:B-1----:R-:W-:Y:S02]  /*15c60*/  VIADD R25, R27, 0xffffffe ;  /* 0x0ffffffe1b197836 */ /* 0x002fe40000000000 */
[----:B------:R-:W-:-:S04]  /*15c70*/  IMAD.MOV.U32 R27, RZ, RZ, RZ ;  /* 0x000000ffff1b7224 */ /* 0x000fc800078e00ff */
        /* <DEDUP_REMOVED lines=13> */
.L_x_981:
[----:B------:R-:W-:-:S07]  /*15d50*/  MOV R28, 0x15d70 ;  /* 0x00015d70001c7802 */ /* 0x000fce0000000f00 */
[----:B0-----:R-:W-:Y:S05]  /*15d60*/  CALL.REL.NOINC `($__internal_0_$__cuda_sm20_rem_u64) ;  /* 0x0000008400987944 */ /* 0x001fea0003c00000 */
.L_x_982:
        /* <DEDUP_REMOVED lines=8> */
.L_x_980:
[----:B------:R-:W-:Y:S05]  /*15df0*/  BSYNC.RECONVERGENT B1 ;  /* 0x0000000000017941 */ /* 0x000fea0003800200 */
.L_x_979:
[----:B------:R-:W-:Y:S01]  /*15e00*/  VIADD R25, R69, 0x3 ;  /* 0x0000000345197836 */ /* 0x000fe20000000000 */
[----:B------:R-:W-:Y:S01]  /*15e10*/  BSSY.RECONVERGENT B1, `(.L_x_983) ;  /* 0x0000026000017945 */ /* 0x000fe20003800200 */
[----:B------:R-:W-:-:S03]  /*15e20*/  IMAD.MOV.U32 R32, RZ, RZ, 0x1 ;  /* 0x00000001ff207424 */ /* 0x000fc600078e00ff */
[----:B------:R-:W-:-:S13]  /*15e30*/  ISETP.GE.AND P0, PT, R25, R0, PT ;  /* 0x000000001900720c */ /* 0x000fda0003f06270 */
        /* <DEDUP_REMOVED lines=25> */
.L_x_985:
[----:B------:R-:W-:-:S07]  /*15fd0*/  MOV R28, 0x15ff0 ;  /* 0x00015ff0001c7802 */ /* 0x000fce0000000f00 */
[----:B0-----:R-:W-:Y:S05]  /*15fe0*/  CALL.REL.NOINC `($__internal_0_$__cuda_sm20_rem_u64) ;  /* 0x0000008000f87944 */ /* 0x001fea0003c00000 */
.L_x_986:
        /* <DEDUP_REMOVED lines=8> */
.L_x_984:
[----:B------:R-:W-:Y:S05]  /*16070*/  BSYNC.RECONVERGENT B1 ;  /* 0x0000000000017941 */ /* 0x000fea0003800200 */
.L_x_983:
[----:B------:R-:W-:Y:S01]  /*16080*/  VIADD R25, R69, 0x4 ;  /* 0x0000000445197836 */ /* 0x000fe20000000000 */
[----:B------:R-:W-:Y:S01]  /*16090*/  BSSY.RECONVERGENT B1, `(.L_x_987) ;  /* 0x0000026000017945 */ /* 0x000fe20003800200 */
[----:B------:R-:W-:-:S03]  /*160a0*/  IMAD.MOV.U32 R33, RZ, RZ, 0x1 ;  /* 0x00000001ff217424 */ /* 0x000fc600078e00ff */
[----:B------:R-:W-:-:S13]  /*160b0*/  ISETP.GE.AND P0, PT, R25, R0, PT ;  /* 0x000000001900720c */ /* 0x000fda0003f06270 */
[----:B------:R-:W-:Y:S05]  /*160c0*/  @P0 BRA `(.L_x_988) ;  /* 0x0000000000880947 */ /* 0x000fea0003800000 */
[----:B------:R-:W1:Y:S01]  /*160d0*/  LDCU UR12, c[0x0][0x3b4] ;  /* 0x00007680ff0c77ac */ /* 0x000e620008000800 */
[----:B0-----:R-:W-:Y:S01]  /*160e0*/  VIADD R29, R6, 0x1 ;  /* 0x00000001061d7836 */ /* 0x001fe20000000000 */
[----:B-1----:R-:W-:-:S09]  /*160f0*/  UISETP.NE.U32.AND UP0, UPT, UR12, URZ, UPT ;  /* 0x000000ff0c00728c */ /* 0x002fd2000bf05070 */
        /* <DEDUP_REMOVED lines=21> */
.L_x_989:
[----:B------:R-:W-:-:S07]  /*16250*/  MOV R28, 0x16270 ;  /* 0x00016270001c7802 */ /* 0x000fce0000000f00 */
[----:B------:R-:W-:Y:S05]  /*16260*/  CALL.REL.NOINC `($__internal_0_$__cuda_sm20_rem_u64) ;  /* 0x0000008000587944 */ /* 0x000fea0003c00000 */
.L_x_990:
        /* <DEDUP_REMOVED lines=8> */
.L_x_988:
[----:B------:R-:W-:Y:S05]  /*162f0*/  BSYNC.RECONVERGENT B1 ;  /* 0x0000000000017941 */ /* 0x000fea0003800200 */
.L_x_987:
        /* <DEDUP_REMOVED lines=29> */
.L_x_993:
[----:B------:R-:W-:-:S07]  /*164d0*/  MOV R28, 0x164f0 ;  /* 0x000164f0001c7802 */ /* 0x000fce0000000f00 */
[----:B------:R-:W-:Y:S05]  /*164e0*/  CALL.REL.NOINC `($__internal_0_$__cuda_sm20_rem_u64) ;  /* 0x0000007c00b87944 */ /* 0x000fea0003c00000 */
.L_x_994:
        /* <DEDUP_REMOVED lines=8> */
.L_x_992:
[----:B------:R-:W-:Y:S05]  /*16570*/  BSYNC.RECONVERGENT B1 ;  /* 0x0000000000017941 */ /* 0x000fea0003800200 */
.L_x_991:
        /* <DEDUP_REMOVED lines=29> */
.L_x_997:
[----:B------:R-:W-:-:S07]  /*16750*/  MOV R28, 0x16770 ;  /* 0x00016770001c7802 */ /* 0x000fce0000000f00 */
[----:B------:R-:W-:Y:S05]  /*16760*/  CALL.REL.NOINC `($__internal_0_$__cuda_sm20_rem_u64) ;  /* 0x0000007c00187944 */ /* 0x000fea0003c00000 */
.L_x_998:
        /* <DEDUP_REMOVED lines=8> */
.L_x_996:
[----:B------:R-:W-:Y:S05]  /*167f0*/  BSYNC.RECONVERGENT B1 ;  /* 0x0000000000017941 */ /* 0x000fea0003800200 */
.L_x_995:
        /* <DEDUP_REMOVED lines=29> */
.L_x_1001:
[----:B------:R-:W-:-:S07]  /*169d0*/  MOV R28, 0x169f0 ;  /* 0x000169f0001c7802 */ /* 0x000fce0000000f00 */
[----:B------:R-:W-:Y:S05]  /*169e0*/  CALL.REL.NOINC `($__internal_0_$__cuda_sm20_rem_u64) ;  /* 0x0000007800787944 */ /* 0x000fea0003c00000 */
.L_x_1002:
        /* <DEDUP_REMOVED lines=8> */
.L_x_1000:
[----:B------:R-:W-:Y:S05]  /*16a70*/  BSYNC.RECONVERGENT B1 ;  /* 0x0000000000017941 */ /* 0x000fea0003800200 */
.L_x_999:
        /* <DEDUP_REMOVED lines=29> */
.L_x_1005:
[----:B------:R-:W-:-:S07]  /*16c50*/  MOV R28, 0x16c70 ;  /* 0x00016c70001c7802 */ /* 0x000fce0000000f00 */
[----:B------:R-:W-:Y:S05]  /*16c60*/  CALL.REL.NOINC `($__internal_0_$__cuda_sm20_rem_u64) ;  /* 0x0000007400d87944 */ /* 0x000fea0003c00000 */
.L_x_1006:
        /* <DEDUP_REMOVED lines=8> */
.L_x_1004:
[----:B------:R-:W-:Y:S05]  /*16cf0*/  BSYNC.RECONVERGENT B1 ;  /* 0x0000000000017941 */ /* 0x000fea0003800200 */
.L_x_1003:
        /* <DEDUP_REMOVED lines=29> */
.L_x_1009:
[----:B------:R-:W-:-:S07]  /*16ed0*/  MOV R28, 0x16ef0 ;  /* 0x00016ef0001c7802 */ /* 0x000fce0000000f00 */
[----:B------:R-:W-:Y:S05]  /*16ee0*/  CALL.REL.NOINC `($__internal_0_$__cuda_sm20_rem_u64) ;  /* 0x0000007400387944 */ /* 0x000fea0003c00000 */
.L_x_1010:
        /* <DEDUP_REMOVED lines=8> */
.L_x_1008:
[----:B------:R-:W-:Y:S05]  /*16f70*/  BSYNC.RECONVERGENT B1 ;  /* 0x0000000000017941 */ /* 0x000fea0003800200 */
.L_x_1007:
        /* <DEDUP_REMOVED lines=29> */
.L_x_1013:
[----:B------:R-:W-:-:S07]  /*17150*/  MOV R28, 0x17170 ;  /* 0x00017170001c7802 */ /* 0x000fce0000000f00 */
[----:B------:R-:W-:Y:S05]  /*17160*/  CALL.REL.NOINC `($__internal_0_$__cuda_sm20_rem_u64) ;  /* 0x0000007000987944 */ /* 0x000fea0003c00000 */
.L_x_1014:
        /* <DEDUP_REMOVED lines=8> */
.L_x_1012:
[----:B------:R-:W-:Y:S05]  /*171f0*/  BSYNC.RECONVERGENT B1 ;  /* 0x0000000000017941 */ /* 0x000fea0003800200 */
.L_x_1011:
        /* <DEDUP_REMOVED lines=29> */
.L_x_1017:
[----:B------:R-:W-:-:S07]  /*173d0*/  MOV R28, 0x173f0 ;  /* 0x000173f0001c7802 */ /* 0x000fce0000000f00 */
[----:B------:R-:W-:Y:S05]  /*173e0*/  CALL.REL.NOINC `($__internal_0_$__cuda_sm20_rem_u64) ;  /* 0x0000006c00f87944 */ /* 0x000fea0003c00000 */
.L_x_1018:
        /* <DEDUP_REMOVED lines=8> */
.L_x_1016:
[----:B------:R-:W-:Y:S05]  /*17470*/  BSYNC.RECONVERGENT B1 ;  /* 0x0000000000017941 */ /* 0x000fea0003800200 */
.L_x_1015:
        /* <DEDUP_REMOVED lines=29> */
.L_x_1021:
[----:B------:R-:W-:-:S07]  /*17650*/  MOV R28, 0x17670 ;  /* 0x00017670001c7802 */ /* 0x000fce0000000f00 */
[----:B------:R-:W-:Y:S05]  /*17660*/  CALL.REL.NOINC `($__internal_0_$__cuda_sm20_rem_u64) ;  /* 0x0000006c00587944 */ /* 0x000fea0003c00000 */
.L_x_1022:
        /* <DEDUP_REMOVED lines=8> */
.L_x_1020:
[----:B------:R-:W-:Y:S05]  /*176f0*/  BSYNC.RECONVERGENT B1 ;  /* 0x0000000000017941 */ /* 0x000fea0003800200 */
.L_x_1019:
        /* <DEDUP_REMOVED lines=29> */
.L_x_1025:
[----:B------:R-:W-:-:S07]  /*178d0*/  MOV R28, 0x178f0 ;  /* 0x000178f0001c7802 */ /* 0x000fce0000000f00 */
[----:B------:R-:W-:Y:S05]  /*178e0*/  CALL.REL.NOINC `($__internal_0_$__cuda_sm20_rem_u64) ;  /* 0x0000006800b87944 */ /* 0x000fea0003c00000 */
.L_x_1026:
        /* <DEDUP_REMOVED lines=8> */
.L_x_1024:
[----:B------:R-:W-:Y:S05]  /*17970*/  BSYNC.RECONVERGENT B1 ;  /* 0x0000000000017941 */ /* 0x000fea0003800200 */
.L_x_1023:
        /* <DEDUP_REMOVED lines=29> */
.L_x_1029:
[----:B------:R-:W-:-:S07]  /*17b50*/  MOV R28, 0x17b70 ;  /* 0x00017b70001c7802 */ /* 0x000fce0000000f00 */
[----:B------:R-:W-:Y:S05]  /*17b60*/  CALL.REL.NOINC `($__internal_0_$__cuda_sm20_rem_u64) ;  /* 0x0000006800187944 */ /* 0x000fea0003c00000 */
.L_x_1030:
        /* <DEDUP_REMOVED lines=8> */
.L_x_1028:
[----:B------:R-:W-:Y:S05]  /*17bf0*/  BSYNC.RECONVERGENT B1 ;  /* 0x0000000000017941 */ /* 0x000fea0003800200 */
.L_x_1027:
        /* <DEDUP_REMOVED lines=29> */
.L_x_1033:
[----:B------:R-:W-:-:S07]  /*17dd0*/  MOV R28, 0x17df0 ;  /* 0x00017df0001c7802 */ /* 0x000fce0000000f00 */
[----:B------:R-:W-:Y:S05]  /*17de0*/  CALL.REL.NOINC `($__internal_0_$__cuda_sm20_rem_u64) ;  /* 0x0000006400787944 */ /* 0x000fea0003c00000 */
.L_x_1034:
        /* <DEDUP_REMOVED lines=8> */
.L_x_1032:
[----:B------:R-:W-:Y:S05]  /*17e70*/  BSYNC.RECONVERGENT B1 ;  /* 0x0000000000017941 */ /* 0x000fea0003800200 */
.L_x_1031:
        /* <DEDUP_REMOVED lines=29> */
.L_x_1037:
[----:B------:R-:W-:-:S07]  /*18050*/  MOV R28, 0x18070 ;  /* 0x00018070001c7802 */ /* 0x000fce0000000f00 */
[----:B------:R-:W-:Y:S05]  /*18060*/  CALL.REL.NOINC `($__internal_0_$__cuda_sm20_rem_u64) ;  /* 0x0000006000d87944 */ /* 0x000fea0003c00000 */
.L_x_1038:
        /* <DEDUP_REMOVED lines=8> */
.L_x_1036:
[----:B------:R-:W-:Y:S05]  /*180f0*/  BSYNC.RECONVERGENT B1 ;  /* 0x0000000000017941 */ /* 0x000fea0003800200 */
.L_x_1035:
        /* <DEDUP_REMOVED lines=29> */
.L_x_1041:
[----:B------:R-:W-:-:S07]  /*182d0*/  MOV R28, 0x182f0 ;  /* 0x000182f0001c7802 */ /* 0x000fce0000000f00 */
[----:B------:R-:W-:Y:S05]  /*182e0*/  CALL.REL.NOINC `($__internal_0_$__cuda_sm20_rem_u64) ;  /* 0x0000006000387944 */ /* 0x000fea0003c00000 */
.L_x_1042:
        /* <DEDUP_REMOVED lines=8> */
.L_x_1040:
[----:B------:R-:W-:Y:S05]  /*18370*/  BSYNC.RECONVERGENT B1 ;  /* 0x0000000000017941 */ /* 0x000fea0003800200 */
.L_x_1039:
        /* <DEDUP_REMOVED lines=29> */
.L_x_1045:
[----:B------:R-:W-:-:S07]  /*18550*/  MOV R28, 0x18570 ;  /* 0x00018570001c7802 */ /* 0x000fce0000000f00 */
[----:B------:R-:W-:Y:S05]  /*18560*/  CALL.REL.NOINC `($__internal_0_$__cuda_sm20_rem_u64) ;  /* 0x0000005c00987944 */ /* 0x000fea0003c00000 */
.L_x_1046:
        /* <DEDUP_REMOVED lines=8> */
.L_x_1044:
[----:B------:R-:W-:Y:S05]  /*185f0*/  BSYNC.RECONVERGENT B1 ;  /* 0x0000000000017941 */ /* 0x000fea0003800200 */
.L_x_1043:
[----:B------:R-:W-:Y:S01]  /*18600*/  IMAD.IADD R66, R22, 0x1, R21 ;  /* 0x0000000116427824 */ /* 0x000fe200078e0215 */
[----:B------:R-:W1:Y:S08]  /*18610*/  S2UR UR5, SR_CgaCtaId ;  /* 0x00000000000579c3 */ /* 0x000e700000008800 */
[----:B------:R-:W-:Y:S01]  /*18620*/  BAR.SYNC.DEFER_BLOCKING 0x0 ;  /* 0x0000000000007b1d */ /* 0x000fe20000010000 */
[C---:B------:R-:W-:Y:S01]  /*18630*/  ISETP.NE.AND P1, PT, R71.reuse, 0x1f, PT ;  /* 0x0000001f4700780c */ /* 0x040fe20003f25270 */
[----:B------:R-:W-:Y:S01]  /*18640*/  IMAD.IADD R65, R66, 0x1, R23 ;  /* 0x0000000142417824 */ /* 0x000fe200078e0217 */
[----:B------:R-:W-:-:S03]  /*18650*/  ISETP.NE.AND P2, PT, R71, RZ, PT ;  /* 0x000000ff4700720c */ /* 0x000fc60003f45270 */
[----:B------:R-:W-:Y:S01]  /*18660*/  IMAD.IADD R64, R65, 0x1, R32 ;  /* 0x0000000141407824 */ /* 0x000fe200078e0220 */
[----:B------:R-:W-:-:S03]  /*18670*/  UMOV UR4, 0x400 ;  /* 0x0000040000047882 */ /* 0x000fc60000000000 */
[----:B------:R-:W-:-:S04]  /*18680*/  IMAD.IADD R63, R64, 0x1, R33 ;  /* 0x00000001403f7824 */ /* 0x000fc800078e0221 */
[----:B------:R-:W-:-:S04]  /*18690*/  IMAD.IADD R62, R63, 0x1, R34 ;  /* 0x000000013f3e7824 */ /* 0x000fc800078e0222 */
[----:B------:R-:W-:-:S04]  /*186a0*/  IMAD.IADD R61, R62, 0x1, R35 ;  /* 0x000000013e3d7824 */ /* 0x000fc800078e0223 */
[----:B------:R-:W-:Y:S01]  /*186b0*/  IMAD.IADD R60, R61, 0x1, R36 ;  /* 0x000000013d3c7824 */ /* 0x000fe200078e0224 */
[----:B-1----:R-:W-:-:S03]  /*186c0*/  ULEA UR4, UR5, UR4, 0x18 ;  /* 0x0000000405047291 */ /* 0x002fc6000f8ec0ff */
        /* <DEDUP_REMOVED lines=22> */
[----:B------:R-:W-:-:S04]  /*18830*/  ISETP.NE.AND P0, PT, R52, 0x2, PT ;  /* 0x000000023400780c */ /* 0x000fc80003f05270 */
[----:B------:R-:W-:Y:S01]  /*18840*/  @!P1 STS [R75], R70 ;  /* 0x000000464b009388 */ /* 0x000fe20000000800 */
[----:B------:R-:W-:Y:S01]  /*18850*/  BAR.SYNC.DEFER_BLOCKING 0x0 ;  /* 0x0000000000007b1d */ /* 0x000fe20000010000 */
[----:B------:R-:W-:-:S05]  /*18860*/  ISETP.NE.AND P1, PT, R52, 0x12, PT ;  /* 0x000000123400780c */ /* 0x000fca0003f25270 */
        /* <DEDUP_REMOVED lines=12> */
[----:B------:R-:W1:Y:S01]  /*18930*/  LDS.128 R24, [UR4+0x20] ;  /* 0x00002004ff187984 */ /* 0x000e620008000c00 */
        /* <DEDUP_REMOVED lines=9> */
[C---:B------:R-:W-:Y:S02]  /*189d0*/  SEL R74, R31.reuse, R74, !P0 ;  /* 0x0000004a1f4a7207 */ /* 0x040fe40004000000 */
        /* <DEDUP_REMOVED lines=28> */
[----:B------:R-:W-:Y:S02]  /*18ba0*/  IMAD.IADD R27, R70, 0x1, -R68 ;  /* 0x00000001461b7824 */ /* 0x000fe400078e0a44 */
[----:B------:R-:W-:Y:S01]  /*18bb0*/  IMAD.IADD R25, R25, 0x1, R24 ;  /* 0x0000000119197824 */ /* 0x000fe200078e0218 */
[----:B------:R-:W-:Y:S02]  /*18bc0*/  SEL R74, R24, R74, !P0 ;  /* 0x0000004a184a7207 */ /* 0x000fe40004000000 */
[----:B------:R-:W-:-:S02]  /*18bd0*/  ISETP.GT.U32.AND P0, PT, R67, 0x1f, PT ;  /* 0x0000001f4300780c */ /* 0x000fc40003f04070 */
[----:B------:R-:W-:Y:S02]  /*18be0*/  SEL R29, R27, RZ, P2 ;  /* 0x000000ff1b1d7207 */ /* 0x000fe40001000000 */
[----:B------:R-:W-:Y:S01]  /*18bf0*/  SEL R74, R25, R74, !P1 ;  /* 0x0000004a194a7207 */ /* 0x000fe20004800000 */
[----:B------:R-:W-:Y:S01]  /*18c00*/  IMAD.IADD R25, R26, 0x1, R25 ;  /* 0x000000011a197824 */ /* 0x000fe200078e0219 */
[----:B------:R-:W-:-:S03]  /*18c10*/  ISETP.GE.U32.AND P1, PT, R67, 0x20, PT ;  /* 0x000000204300780c */ /* 0x000fc60003f26070 */
[----:B------:R-:W-:-:S05]  /*18c20*/  IMAD.IADD R30, R74, 0x1, R29 ;  /* 0x000000014a1e7824 */ /* 0x000fca00078e021d */
[----:B------:R-:W-:Y:S01]  /*18c30*/  SEL R68, R27, R30, !P1 ;  /* 0x0000001e1b447207 */ /* 0x000fe20004800000 */
[----:B------:R-:W-:Y:S06]  /*18c40*/  @P0 BRA `(.L_x_1047) ;  /* 0x0000000800b00947 */ /* 0x000fec0003800000 */
[----:B------:R-:W1:Y:S01]  /*18c50*/  LDC.64 R26, c[0x0][0x3a0] ;  /* 0x0000e800ff1a7b82 */ /* 0x000e620000000a00 */
[----:B------:R-:W-:Y:S02]  /*18c60*/  ISETP.NE.AND P1, PT, R67, RZ, PT ;  /* 0x000000ff4300720c */ /* 0x000fe40003f25270 */
[----:B------:R-:W-:-:S05]  /*18c70*/  LOP3.LUT R70, RZ, R67, RZ, 0x33, !PT ;  /* 0x00000043ff467212 */ /* 0x000fca00078e33ff */
[----:B------:R-:W-:-:S06]  /*18c80*/  IMAD.IADD R70, R51, 0x1, R70 ;  /* 0x0000000133467824 */ /* 0x000fcc00078e0246 */
[----:B------:R-:W-:Y:S01]  /*18c90*/  @!P1 IMAD.MOV.U32 R24, RZ, RZ, 0x64 ;  /* 0x00000064ff189424 */ /* 0x000fe200078e00ff */
[----:B------:R2:W-:Y:S01]  /*18ca0*/  @!P1 STS [UR4+0x8c], R25 ;  /* 0x00008c19ff009988 */ /* 0x0005e20008000804 */
[----:B-1----:R-:W-:-:S04]  /*18cb0*/  IMAD.WIDE R28, R51, 0x8, R26 ;  /* 0x00000008331c7825 */ /* 0x002fc800078e021a */
[----:B------:R-:W-:Y:S01]  /*18cc0*/  IMAD.WIDE R26, R70, 0x8, R26 ;  /* 0x00000008461a7825 */ /* 0x000fe200078e021a */
[----:B------:R2:W-:Y:S01]  /*18cd0*/  @!P1 ST.E.64.STRONG.GPU desc[UR10][R28.64+0x100], R24 ;  /* 0x000100181c009985 */ /* 0x0005e2000c10fb0a */
[----:B------:R-:W-:Y:S05]  /*18ce0*/  NANOSLEEP 0x3b6 ;  /* 0x000003b60000795d */ /* 0x000fea0003800000 */
[----:B------:R-:W3:Y:S01]  /*18cf0*/  LD.E.64.STRONG.GPU R30, desc[UR10][R26.64+0x100] ;  /* 0x0001000a1a1e7980 */ /* 0x000ee2000c10fb00 */
[----:B------:R-:W-:Y:S01]  /*18d00*/  UMOV UR5, 0xffffffff ;  /* 0xffffffff00057882 */ /* 0x000fe20000000000 */
[----:B---3--:R-:W-:Y:S02]  /*18d10*/  ISETP.NE.AND P0, PT, R30, 0x63, PT ;  /* 0x000000631e00780c */ /* 0x008fe40003f05270 */
[----:B--2---:R-:W-:Y:S11]  /*18d20*/  BRA.DIV UR5, `(.L_x_1048) ;  /* 0x0000004e055c7947 */ /* 0x004ff6000b800000 */
[----:B------:R-:W-:-:S13]  /*18d30*/  VOTE.ANY P0, !P0 ;  /* 0x0000000000ff7806 */ /* 0x000fda0004000100 */
.L_x_1228:
[----:B------:R-:W-:Y:S05]  /*18d40*/  @!P0 BRA `(.L_x_1049) ;  /* 0x0000000000748947 */ /* 0x000fea0003800000 */
[----:B------:R-:W-:-:S07]  /*18d50*/  IMAD.MOV.U32 R52, RZ, RZ, 0x3ae ;  /* 0x000003aeff347424 */ /* 0x000fce00078e00ff */
.L_x_1051:
[----:B------:R-:W-:Y:S02]  /*18d60*/  VIADD R24, R52, 0x1 ;  /* 0x0000000134187836 */ /* 0x000fe40000000000 */
[----:B------:R-:W-:Y:S02]  /*18d70*/  IMAD R51, R51, 0x41a7, RZ ;  /* 0x000041a733337824 */ /* 0x000fe400078e02ff */
[----:B------:R-:W1:Y:S01]  /*18d80*/  I2F.U32.RP R74, R24 ;  /* 0x00000018004a7306 */ /* 0x000e620000209000 */
[----:B------:R-:W-:Y:S01]  /*18d90*/  IMAD.MOV R75, RZ, RZ, -R24 ;  /* 0x000000ffff4b7224 */ /* 0x000fe200078e0a18 */
[----:B------:R-:W-:Y:S02]  /*18da0*/  ISETP.NE.U32.AND P2, PT, R24, RZ, PT ;  /* 0x000000ff1800720c */ /* 0x000fe40003f45070 */
[----:B------:R-:W-:-:S04]  /*18db0*/  LOP3.LUT R51, R51, 0x7fffffff, RZ, 0xc0, !PT ;  /* 0x7fffffff33337812 */ /* 0x000fc800078ec0ff */
[----:B-1----:R-:W1:Y:S02]  /*18dc0*/  MUFU.RCP R74, R74 ;  /* 0x0000004a004a7308 */ /* 0x002e640000001000 */
[----:B-1----:R-:W-:-:S06]  /*18dd0*/  VIADD R30, R74, 0xffffffe ;  /* 0x0ffffffe4a1e7836 */ /* 0x002fcc0000000000 */
[----:B------:R1:W2:Y:S02]  /*18de0*/  F2I.FTZ.U32.TRUNC.NTZ R31, R30 ;  /* 0x0000001e001f7305 */ /* 0x0002a4000021f000 */
[----:B-1----:R-:W-:Y:S02]  /*18df0*/  IMAD.MOV.U32 R30, RZ, RZ, RZ ;  /* 0x000000ffff1e7224 */ /* 0x002fe400078e00ff */
[----:B--2---:R-:W-:-:S04]  /*18e00*/  IMAD R75, R75, R31, RZ ;  /* 0x0000001f4b4b7224 */ /* 0x004fc800078e02ff */
        /* <DEDUP_REMOVED lines=16> */
.L_x_1231:
[----:B------:R-:W-:Y:S05]  /*18f10*/  @P0 BRA `(.L_x_1051) ;  /* 0xfffffffc00900947 */ /* 0x000fea000383ffff */
.L_x_1049:
[----:B------:R-:W-:Y:S01]  /*18f20*/  UMOV UR5, 0xffffffff ;  /* 0xffffffff00057882 */ /* 0x000fe20000000000 */
[----:B------:R-:W-:Y:S02]  /*18f30*/  ISETP.NE.AND P2, PT, R30, 0x65, PT ;  /* 0x000000651e00780c */ /* 0x000fe40003f45270 */
[----:B------:R-:W-:Y:S11]  /*18f40*/  BRA.DIV UR5, `(.L_x_1052) ;  /* 0x0000004e05147947 */ /* 0x000ff6000b800000 */
[----:B------:R-:W1:Y:S01]  /*18f50*/  S2R R74, SR_GEMASK ;  /* 0x00000000004a7919 */ /* 0x000e620000003c00 */
[----:B------:R-:W-:Y:S01]  /*18f60*/  VOTE.ANY R24, PT, !P2 ;  /* 0x0000000000187806 */ /* 0x000fe200050e0100 */
[C---:B------:R-:W-:Y:S02]  /*18f70*/  VIADD R77, R71.reuse, 0x2 ;  /* 0x00000002474d7836 */ /* 0x040fe40000000000 */
[C---:B------:R-:W-:Y:S02]  /*18f80*/  VIADD R76, R71.reuse, 0x4 ;  /* 0x00000004474c7836 */ /* 0x040fe40000000000 */
[----:B------:R-:W-:Y:S01]  /*18f90*/  VIADD R79, R71, 0x10 ;  /* 0x00000010474f7836 */ /* 0x000fe20000000000 */
[----:B-1----:R-:W-:-:S05]  /*18fa0*/  LOP3.LUT R24, R24, 0x80000000, R74, 0xec, !PT ;  /* 0x8000000018187812 */ /* 0x002fca00078eec4a */
[----:B------:R-:W-:-:S05]  /*18fb0*/  VIADD R27, R24, 0xffffffff ;  /* 0xffffffff181b7836 */ /* 0x000fca0000000000 */
[----:B------:R-:W-:-:S06]  /*18fc0*/  LOP3.LUT R27, R24, R27, RZ, 0xc, !PT ;  /* 0x0000001b181b7212 */ /* 0x000fcc00078e0cff */
[----:B------:R-:W1:Y:S02]  /*18fd0*/  POPC R27, R27 ;  /* 0x0000001b001b7309 */ /* 0x000e640000000000 */
[----:B-1----:R-:W1:Y:S01]  /*18fe0*/  SHFL.DOWN PT, R52, R31, 0x1, R27 ;  /* 0x082000001f347989 */ /* 0x002e6200000e001b */
[----:B------:R-:W-:-:S04]  /*18ff0*/  ISETP.GE.AND P0, PT, R71, R27, PT ;  /* 0x0000001b4700720c */ /* 0x000fc80003f06270 */
[----:B-1----:R-:W-:Y:S02]  /*19000*/  SEL R52, R52, RZ, !P0 ;  /* 0x000000ff34347207 */ /* 0x002fe40004000000 */
[----:B------:R-:W-:-:S03]  /*19010*/  ISETP.GT.AND P0, PT, R77, R27, PT ;  /* 0x0000001b4d00720c */ /* 0x000fc60003f04270 */
[----:B------:R-:W-:-:S05]  /*19020*/  IMAD.IADD R78, R52, 0x1, R31 ;  /* 0x00000001344e7824 */ /* 0x000fca00078e021f */
[----:B------:R-:W1:Y:S02]  /*19030*/  SHFL.DOWN PT, R52, R78, 0x2, R27 ;  /* 0x084000004e347989 */ /* 0x000e6400000e001b */
[----:B-1----:R-:W-:Y:S02]  /*19040*/  SEL R75, R52, RZ, !P0 ;  /* 0x000000ff344b7207 */ /* 0x002fe40004000000 */
[----:B------:R-:W-:-:S03]  /*19050*/  ISETP.GT.AND P0, PT, R76, R27, PT ;  /* 0x0000001b4c00720c */ /* 0x000fc60003f04270 */
[----:B------:R-:W-:Y:S02]  /*19060*/  IMAD.IADD R82, R78, 0x1, R75 ;  /* 0x000000014e527824 */ /* 0x000fe400078e024b */
[----:B------:R-:W-:-:S03]  /*19070*/  VIADD R78, R71, 0x8 ;  /* 0x00000008474e7836 */ /* 0x000fc60000000000 */
[----:B------:R-:W1:Y:S02]  /*19080*/  SHFL.DOWN PT, R52, R82, 0x4, R27 ;  /* 0x0880000052347989 */ /* 0x000e6400000e001b */
[----:B------:R-:W-:Y:S02]  /*19090*/  ISETP.GT.AND P2, PT, R78, R27, PT ;  /* 0x0000001b4e00720c */ /* 0x000fe40003f44270 */
[----:B-1----:R-:W-:Y:S02]  /*190a0*/  SEL R31, R52, RZ, !P0 ;  /* 0x000000ff341f7207 */ /* 0x002fe40004000000 */
[----:B------:R-:W-:-:S03]  /*190b0*/  ISETP.NE.AND P0, PT, R30, 0x65, PT ;  /* 0x000000651e00780c */ /* 0x000fc60003f05270 */
[----:B------:R-:W-:-:S05]  /*190c0*/  IMAD.IADD R31, R82, 0x1, R31 ;  /* 0x00000001521f7824 */ /* 0x000fca00078e021f */
[----:B------:R-:W1:Y:S05]  /*190d0*/  SHFL.DOWN PT, R52, R31, 0x8, R27 ;  /* 0x090000001f347989 */ /* 0x000e6a00000e001b */
[----:B------:R-:W-:Y:S02]  /*190e0*/  VOTE.ALL P0, P0 ;  /* 0x0000000000ff7806 */ /* 0x000fe40000000000 */
[----:B-1----:R-:W-:Y:S02]  /*190f0*/  SEL R52, R52, RZ, !P2 ;  /* 0x000000ff34347207 */ /* 0x002fe40005000000 */
[----:B------:R-:W-:-:S03]  /*19100*/  ISETP.GT.AND P2, PT, R79, R27, PT ;  /* 0x0000001b4f00720c */ /* 0x000fc60003f44270 */
[----:B------:R-:W-:-:S05]  /*19110*/  IMAD.IADD R31, R31, 0x1, R52 ;  /* 0x000000011f1f7824 */ /* 0x000fca00078e0234 */
[----:B------:R1:W2:Y:S02]  /*19120*/  SHFL.DOWN PT, R52, R31, 0x10, R27 ;  /* 0x0a0000001f347989 */ /* 0x0002a400000e001b */
[----:B-1----:R-:W1:Y:S01]  /*19130*/  LDC.64 R26, c[0x0][0x3a0] ;  /* 0x0000e800ff1a7b82 */ /* 0x002e620000000a00 */
[----:B--2---:R-:W-:-:S05]  /*19140*/  SEL R52, R52, RZ, !P2 ;  /* 0x000000ff34347207 */ /* 0x004fca0005000000 */
[----:B------:R-:W-:Y:S01]  /*19150*/  IMAD.IADD R75, R31, 0x1, R52 ;  /* 0x000000011f4b7824 */ /* 0x000fe200078e0234 */
[----:B-1----:R-:W-:-:S05]  /*19160*/  IADD3 R81, P2, PT, R26, 0x100, RZ ;  /* 0x000001001a517810 */ /* 0x002fca0007f5e0ff */
[----:B------:R-:W-:-:S08]  /*19170*/  IMAD.X R82, RZ, RZ, R27, P2 ;  /* 0x000000ffff527224 */ /* 0x000fd000010e061b */
.L_x_1240:
[----:B------:R-:W-:Y:S05]  /*19180*/  @!P0 BRA `(.L_x_1053) ;  /* 0x0000000400248947 */ /* 0x000fea0003800000 */
[----:B------:R-:W-:-:S07]  /*19190*/  IMAD.MOV.U32 R83, RZ, RZ, 0x3ae ;  /* 0x000003aeff537424 */ /* 0x000fce00078e00ff */
.L_x_1059:
        /* <DEDUP_REMOVED lines=10> */
.L_x_1243:
[----:B------:R-:W-:Y:S05]  /*19240*/  @!P0 BRA `(.L_x_1055) ;  /* 0x0000000000748947 */ /* 0x000fea0003800000 */
[----:B------:R-:W-:-:S07]  /*19250*/  IMAD.MOV.U32 R52, RZ, RZ, R83 ;  /* 0x000000ffff347224 */ /* 0x000fce00078e0053 */
.L_x_1057:
[----:B------:R-:W-:Y:S02]  /*19260*/  VIADD R24, R52, 0x1 ;  /* 0x0000000134187836 */ /* 0x000fe40000000000 */
[----:B------:R-:W-:Y:S02]  /*19270*/  IMAD R51, R51, 0x41a7, RZ ;  /* 0x000041a733337824 */ /* 0x000fe400078e02ff */
[----:B------:R-:W1:Y:S01]  /*19280*/  I2F.U32.RP R30, R24 ;  /* 0x00000018001e7306 */ /* 0x000e620000209000 */
[----:B------:R-:W-:Y:S02]  /*19290*/  ISETP.NE.U32.AND P2, PT, R24, RZ, PT ;  /* 0x000000ff1800720c */ /* 0x000fe40003f45070 */
[----:B------:R-:W-:-:S05]  /*192a0*/  LOP3.LUT R51, R51, 0x7fffffff, RZ, 0xc0, !PT ;  /* 0x7fffffff33337812 */ /* 0x000fca00078ec0ff */
[----:B-1----:R-:W1:Y:S02]  /*192b0*/  MUFU.RCP R30, R30 ;  /* 0x0000001e001e7308 */ /* 0x002e640000001000 */
[----:B-1----:R-:W-:-:S06]  /*192c0*/  VIADD R30, R30, 0xffffffe ;  /* 0x0ffffffe1e1e7836 */ /* 0x002fcc0000000000 */
[----:B------:R1:W2:Y:S02]  /*192d0*/  F2I.FTZ.U32.TRUNC.NTZ R31, R30 ;  /* 0x0000001e001f7305 */ /* 0x0002a4000021f000 */
[----:B-1----:R-:W-:-:S04]  /*192e0*/  IMAD.MOV R30, RZ, RZ, -R24 ;  /* 0x000000ffff1e7224 */ /* 0x002fc800078e0a18 */
[----:B--2---:R-:W-:Y:S02]  /*192f0*/  IMAD R93, R30, R31, RZ ;  /* 0x0000001f1e5d7224 */ /* 0x004fe400078e02ff */
[----:B------:R-:W-:-:S04]  /*19300*/  IMAD.MOV.U32 R30, RZ, RZ, RZ ;  /* 0x000000ffff1e7224 */ /* 0x000fc800078e00ff */
        /* <DEDUP_REMOVED lines=16> */
.L_x_1246:
[----:B------:R-:W-:Y:S05]  /*19410*/  @P0 BRA `(.L_x_1057) ;  /* 0xfffffffc00900947 */ /* 0x000fea000383ffff */
.L_x_1055:
        /* <DEDUP_REMOVED lines=28> */
[----:B------:R-:W-:Y:S02]  /*195e0*/  ISETP.NE.AND P0, PT, R30, 0x65, PT ;  /* 0x000000651e00780c */ /* 0x000fe40003f05270 */
[----:B------:R-:W-:-:S11]  /*195f0*/  IADD3 R75, PT, PT, R31, R52, R75 ;  /* 0x000000341f4b7210 */ /* 0x000fd60007ffe04b */
[----:B------:R-:W-:-:S13]  /*19600*/  VOTE.ALL P0, P0 ;  /* 0x0000000000ff7806 */ /* 0x000fda0000000000 */
.L_x_1255:
[----:B------:R-:W-:Y:S05]  /*19610*/  @P0 BRA `(.L_x_1059) ;  /* 0xfffffff800e00947 */ /* 0x000fea000383ffff */
.L_x_1053:
[----:B------:R-:W-:Y:S01]  /*19620*/  ISETP.NE.AND P0, PT, R71, RZ, PT ;  /* 0x000000ff4700720c */ /* 0x000fe20003f05270 */
[----:B------:R-:W1:Y:S01]  /*19630*/  @!P1 S2R R27, SR_CgaCtaId ;  /* 0x00000000001b9919 */ /* 0x000e620000008800 */
[----:B------:R-:W-:Y:S01]  /*19640*/  @!P1 MOV R24, 0x400 ;  /* 0x0000040000189802 */ /* 0x000fe20000000f00 */
[----:B------:R-:W-:-:S10]  /*19650*/  @!P1 IMAD.IADD R25, R25, 0x1, R75 ;  /* 0x0000000119199824 */ /* 0x000fd400078e024b */
[----:B------:R-:W2:Y:S01]  /*19660*/  @!P0 S2R R30, SR_CgaCtaId ;  /* 0x00000000001e8919 */ /* 0x000ea20000008800 */
[----:B-1----:R-:W-:Y:S01]  /*19670*/  @!P1 LEA R26, R27, R24, 0x18 ;  /* 0x000000181b1a9211 */ /* 0x002fe200078ec0ff */
[----:B------:R-:W-:Y:S01]  /*19680*/  @!P1 IMAD.MOV.U32 R24, RZ, RZ, 0x65 ;  /* 0x00000065ff189424 */ /* 0x000fe200078e00ff */
[----:B------:R-:W-:-:S04]  /*19690*/  @!P0 MOV R27, 0x400 ;  /* 0x00000400001b8802 */ /* 0x000fc80000000f00 */
[----:B------:R1:W-:Y:S04]  /*196a0*/  @!P1 ST.E.64.STRONG.GPU desc[UR10][R28.64+0x100], R24 ;  /* 0x000100181c009985 */ /* 0x0003e8000c10fb0a */
[----:B------:R1:W-:Y:S01]  /*196b0*/  @!P1 STS [R26+0x88], R25 ;  /* 0x000088191a009388 */ /* 0x0003e20000000800 */
[----:B--2---:R-:W-:Y:S01]  /*196c0*/  @!P0 LEA R52, R30, R27, 0x18 ;  /* 0x0000001b1e348211 */ /* 0x004fe200078ec0ff */
[----:B------:R-:W-:Y:S02]  /*196d0*/  IMAD.MOV.U32 R30, RZ, RZ, R68 ;  /* 0x000000ffff1e7224 */ /* 0x000fe400078e0044 */
[----:B------:R1:W-:Y:S01]  /*196e0*/  @!P1 STS [R26+0x84], R75 ;  /* 0x0000844b1a009388 */ /* 0x0003e20000000800 */
[----:B------:R-:W-:-:S03]  /*196f0*/  @!P0 IMAD.MOV.U32 R30, RZ, RZ, R75 ;  /* 0x000000ffff1e8224 */ /* 0x000fc600078e004b */
[----:B------:R1:W-:Y:S04]  /*19700*/  @!P0 STS [R52+0x60], R75 ;  /* 0x0000604b34008388 */ /* 0x0003e80000000800 */
.L_x_1047:
[----:B------:R-:W-:Y:S05]  /*19710*/  WARPSYNC.ALL ;  /* 0x0000000000007948 */ /* 0x000fea0003800000 */
[----:B------:R-:W2:Y:S08]  /*19720*/  S2UR UR5, SR_CgaCtaId ;  /* 0x00000000000579c3 */ /* 0x000eb00000008800 */
[----:B------:R-:W-:Y:S01]  /*19730*/  BAR.SYNC.DEFER_BLOCKING 0x0 ;  /* 0x0000000000007b1d */ /* 0x000fe20000010000 */
[----:B------:R-:W-:Y:S01]  /*19740*/  ISETP.NE.AND P0, PT, R67, RZ, PT ;  /* 0x000000ff4300720c */ /* 0x000fe20003f05270 */
[----:B-1----:R-:W-:Y:S01]  /*19750*/  VIADD R28, R69, 0x2 ;  /* 0x00000002451c7836 */ /* 0x002fe20000000000 */
[----:B------:R-:W-:Y:S01]  /*19760*/  ISETP.NE.AND P1, PT, R21, RZ, PT ;  /* 0x000000ff1500720c */ /* 0x000fe20003f25270 */
[C---:B------:R-:W-:Y:S01]  /*19770*/  VIADD R52, R69.reuse, 0x4 ;  /* 0x0000000445347836 */ /* 0x040fe20000000000 */
[----:B------:R-:W-:Y:S01]  /*19780*/  ISETP.NE.AND P2, PT, R22, RZ, PT ;  /* 0x000000ff1600720c */ /* 0x000fe20003f45270 */
[----:B------:R-:W-:Y:S01]  /*19790*/  UMOV UR4, 0x400 ;  /* 0x0000040000047882 */ /* 0x000fe20000000000 */
[C---:B------:R-:W-:Y:S01]  /*197a0*/  VIADD R70, R69.reuse, 0x1 ;  /* 0x0000000145467836 */ /* 0x040fe20000000000 */
[----:B------:R-:W-:Y:S01]  /*197b0*/  ISETP.NE.AND P3, PT, R46, RZ, PT ;  /* 0x000000ff2e00720c */ /* 0x000fe20003f65270 */
[----:B------:R-:W-:Y:S01]  /*197c0*/  VIADD R68, R69, 0x3 ;  /* 0x0000000345447836 */ /* 0x000fe20000000000 */
[----:B------:R-:W-:Y:S01]  /*197d0*/  BSSY.RECONVERGENT B1, `(.L_x_1060) ;  /* 0x00000af000017945 */ /* 0x000fe20003800200 */
[----:B--2---:R-:W-:Y:S01]  /*197e0*/  ULEA UR4, UR5, UR4, 0x18 ;  /* 0x0000000405047291 */ /* 0x004fe2000f8ec0ff */
[----:B------:R-:W1:Y:S08]  /*197f0*/  LDCU.U8 UR5, c[0x0][0x3c8] ;  /* 0x00007900ff0577ac */ /* 0x000e700008000000 */
[----:B------:R-:W2:Y:S04]  /*19800*/  @P0 LDS R29, [UR4+0x60] ;  /* 0x00006004ff1d0984 */ /* 0x000ea80008000800 */
[----:B------:R-:W3:Y:S01]  /*19810*/  LDS.128 R24, [UR4+0x80] ;  /* 0x00008004ff187984 */ /* 0x000ee20008000c00 */
[----:B--2---:R-:W-:Y:S01]  /*19820*/  @P0 IMAD.IADD R30, R30, 0x1, R29 ;  /* 0x000000011e1e0824 */ /* 0x004fe200078e021d */
[----:B------:R-:W-:-:S04]  /*19830*/  ISETP.NE.AND P0, PT, R47, RZ, PT ;  /* 0x000000ff2f00720c */ /* 0x000fc80003f05270 */
[C-C-:B---3--:R-:W-:Y:S02]  /*19840*/  IADD3 R24, PT, PT, R25.reuse, -R66, -R30.reuse ;  /* 0x8000004219187210 */ /* 0x148fe40007ffe81e */
[C-C-:B------:R-:W-:Y:S02]  /*19850*/  IADD3 R47, PT, PT, R25.reuse, -R64, -R30.reuse ;  /* 0x80000040192f7210 */ /* 0x140fe40007ffe81e */
[C---:B------:R-:W-:Y:S01]  /*19860*/  IADD3 R51, PT, PT, R25.reuse, -R63, -R30 ;  /* 0x8000003f19337210 */ /* 0x040fe20007ffe81e */
[----:B------:R-:W-:Y:S01]  /*19870*/  IMAD.IADD R24, R28, 0x1, R24 ;  /* 0x000000011c187824 */ /* 0x000fe200078e0218 */
[--C-:B------:R-:W-:Y:S01]  /*19880*/  IADD3 R55, PT, PT, R25, -R55, -R30.reuse ;  /* 0x8000003719377210 */ /* 0x100fe20007ffe81e */
[----:B------:R-:W-:Y:S01]  /*19890*/  VIADD R28, R69, 0x5 ;  /* 0x00000005451c7836 */ /* 0x000fe20000000000 */
[C-C-:B------:R-:W-:Y:S01]  /*198a0*/  IADD3 R57, PT, PT, R25.reuse, -R57, -R30.reuse ;  /* 0x8000003919397210 */ /* 0x140fe20007ffe81e */
[----:B------:R-:W-:Y:S01]  /*198b0*/  IMAD.IADD R47, R52, 0x1, R47 ;  /* 0x00000001342f7824 */ /* 0x000fe200078e022f */
[C-C-:B------:R-:W-:Y:S01]  /*198c0*/  IADD3 R52, PT, PT, R25.reuse, -R62, -R30.reuse ;  /* 0x8000003e19347210 */ /* 0x140fe20007ffe81e */
[----:B------:R-:W-:Y:S01]  /*198d0*/  IMAD.IADD R51, R28, 0x1, R51 ;  /* 0x000000011c337824 */ /* 0x000fe200078e0233 */
[--C-:B------:R-:W-:Y:S01]  /*198e0*/  IADD3 R29, PT, PT, R25, -R21, -R30.reuse ;  /* 0x80000015191d7210 */ /* 0x100fe20007ffe81e */
[----:B------:R-:W-:Y:S01]  /*198f0*/  VIADD R28, R69, 0x6 ;  /* 0x00000006451c7836 */ /* 0x000fe20000000000 */
[C-C-:B------:R-:W-:Y:S01]  /*19900*/  IADD3 R31, PT, PT, R25.reuse, -R65, -R30.reuse ;  /* 0x80000041191f7210 */ /* 0x140fe20007ffe81e */
[----:B------:R-:W-:Y:S01]  /*19910*/  IMAD.IADD R86, R86, 0x1, R55 ;  /* 0x0000000156567824 */ /* 0x000fe200078e0237 */
[----:B------:R-:W-:Y:S01]  /*19920*/  IADD3 R55, PT, PT, -R0, 0x2d20, RZ ;  /* 0x00002d2000377810 */ /* 0x000fe20007ffe1ff */
[----:B------:R-:W-:Y:S01]  /*19930*/  IMAD.IADD R88, R88, 0x1, R57 ;  /* 0x0000000158587824 */ /* 0x000fe200078e0239 */
[C---:B------:R-:W-:Y:S01]  /*19940*/  IADD3 R57, PT, PT, R25.reuse, -R48, -R30 ;  /* 0x8000003019397210 */ /* 0x040fe20007ffe81e */
[----:B------:R-:W-:Y:S01]  /*19950*/  IMAD.IADD R52, R28, 0x1, R52 ;  /* 0x000000011c347824 */ /* 0x000fe200078e0234 */
[C-C-:B------:R-:W-:Y:S01]  /*19960*/  IADD3 R48, PT, PT, R25.reuse, -R49, -R30.reuse ;  /* 0x8000003119307210 */ /* 0x140fe20007ffe81e */
[----:B------:R-:W-:Y:S01]  /*19970*/  IMAD.IADD R29, R70, 0x1, R29 ;  /* 0x00000001461d7824 */ /* 0x000fe200078e021d */
[C-C-:B------:R-:W-:Y:S01]  /*19980*/  IADD3 R61, PT, PT, R25.reuse, -R61, -R30.reuse ;  /* 0x8000003d193d7210 */ /* 0x140fe20007ffe81e */
[----:B------:R-:W-:Y:S01]  /*19990*/  IMAD.IADD R31, R68, 0x1, R31 ;  /* 0x00000001441f7824 */ /* 0x000fe200078e021f */
[C-C-:B------:R-:W-:Y:S01]  /*199a0*/  IADD3 R60, PT, PT, R25.reuse, -R60, -R30.reuse ;  /* 0x8000003c193c7210 */ /* 0x140fe20007ffe81e */
[----:B------:R-:W-:Y:S01]  /*199b0*/  IMAD.IADD R80, R80, 0x1, R57 ;  /* 0x0000000150507824 */ /* 0x000fe200078e0239 */
[C-C-:B------:R-:W-:Y:S01]  /*199c0*/  IADD3 R59, PT, PT, R25.reuse, -R59, -R30.reuse ;  /* 0x8000003b193b7210 */ /* 0x140fe20007ffe81e */
[----:B------:R-:W-:Y:S01]  /*199d0*/  IMAD.IADD R92, R92, 0x1, R61 ;  /* 0x000000015c5c7824 */ /* 0x000fe200078e023d */
[----:B------:R-:W-:Y:S01]  /*199e0*/  IADD3 R58, PT, PT, R25, -R58, -R30 ;  /* 0x8000003a193a7210 */ /* 0x000fe20007ffe81e */
[----:B------:R-:W-:Y:S01]  /*199f0*/  IMAD.IADD R91, R91, 0x1, R60 ;  /* 0x000000015b5b7824 */ /* 0x000fe200078e023c */
[C-C-:B------:R-:W-:Y:S01]  /*19a00*/  IADD3 R56, PT, PT, R25.reuse, -R56, -R30.reuse ;  /* 0x8000003819387210 */ /* 0x140fe20007ffe81e */
[----:B------:R-:W-:Y:S01]  /*19a10*/  IMAD.IADD R90, R90, 0x1, R59 ;  /* 0x000000015a5a7824 */ /* 0x000fe200078e023b */
[----:B------:R-:W-:Y:S01]  /*19a20*/  IADD3 R54, PT, PT, R25, -R54, -R30 ;  /* 0x8000003619367210 */ /* 0x000fe20007ffe81e */
[----:B------:R-:W-:Y:S01]  /*19a30*/  IMAD.IADD R89, R89, 0x1, R58 ;  /* 0x0000000159597824 */ /* 0x000fe200078e023a */
[----:B------:R-:W-:Y:S01]  /*19a40*/  IADD3 R53, PT, PT, R25, -R53, -R30 ;  /* 0x8000003519357210 */ /* 0x000fe20007ffe81e */
[----:B------:R-:W-:Y:S01]  /*19a50*/  IMAD.IADD R87, R87, 0x1, R56 ;  /* 0x0000000157577824 */ /* 0x000fe200078e0238 */
[----:B------:R-:W-:Y:S01]  /*19a60*/  IADD3 R49, PT, PT, R25, -R50, -R30 ;  /* 0x8000003219317210 */ /* 0x000fe20007ffe81e */
[----:B------:R-:W-:Y:S01]  /*19a70*/  IMAD.IADD R30, R30, 0x1, -R25 ;  /* 0x000000011e1e7824 */ /* 0x000fe200078e0a19 */
[----:B------:R-:W-:Y:S01]  /*19a80*/  IADD3 R28, PT, PT, R0, R55, -R27 ;  /* 0x00000037001c7210 */ /* 0x000fe20007ffe81b */
[----:B------:R-:W-:-:S02]  /*19a90*/  IMAD.IADD R85, R85, 0x1, R54 ;  /* 0x0000000155557824 */ /* 0x000fc400078e0236 */
[--C-:B------:R-:W-:Y:S02]  /*19aa0*/  IMAD.IADD R69, R69, 0x1, -R30.reuse ;  /* 0x0000000145457824 */ /* 0x100fe400078e0a1e */
[----:B------:R-:W-:Y:S02]  /*19ab0*/  IMAD.IADD R30, R28, 0x1, R30 ;  /* 0x000000011c1e7824 */ /* 0x000fe400078e021e */
[----:B------:R-:W-:Y:S02]  /*19ac0*/  IMAD.IADD R84, R84, 0x1, R53 ;  /* 0x0000000154547824 */ /* 0x000fe400078e0235 */
[----:B------:R-:W-:Y:S01]  /*19ad0*/  IMAD.IADD R21, R30, 0x1, R21 ;  /* 0x000000011e157824 */ /* 0x000fe200078e0215 */
[----:B------:R-:W-:Y:S01]  /*19ae0*/  SEL R69, R69, R30, !P1 ;  /* 0x0000001e45457207 */ /* 0x000fe20004800000 */
[----:B------:R-:W-:Y:S01]  /*19af0*/  IMAD.IADD R73, R73, 0x1, R48 ;  /* 0x0000000149497824 */ /* 0x000fe200078e0230 */
[----:B------:R-:W-:Y:S01]  /*19b00*/  BAR.SYNC.DEFER_BLOCKING 0x0 ;  /* 0x0000000000007b1d */ /* 0x000fe20000010000 */
[----:B------:R-:W-:Y:S01]  /*19b10*/  ISETP.NE.AND P1, PT, R23, RZ, PT ;  /* 0x000000ff1700720c */ /* 0x000fe20003f25270 */
[----:B------:R-:W-:Y:S01]  /*19b20*/  IMAD.IADD R72, R72, 0x1, R49 ;  /* 0x0000000148487824 */ /* 0x000fe200078e0231 */
[----:B------:R-:W-:Y:S01]  /*19b30*/  SEL R29, R29, R21, !P2 ;  /* 0x000000151d1d7207 */ /* 0x000fe20005000000 */
[----:B------:R-:W-:Y:S01]  /*19b40*/  IMAD.IADD R21, R21, 0x1, R22 ;  /* 0x0000000115157824 */ /* 0x000fe200078e0216 */
[----:B------:R-:W-:Y:S01]  /*19b50*/  ISETP.NE.AND P2, PT, R32, RZ, PT ;  /* 0x000000ff2000720c */ /* 0x000fe20003f45270 */
[----:B------:R-:W-:Y:S01]  /*19b60*/  IMAD.IADD R27, R26, 0x1, -R55 ;  /* 0x000000011a1b7824 */ /* 0x000fe200078e0a37 */
[----:B------:R-:W-:Y:S01]  /*19b70*/  LEA R69, R69, UR4, 0x2 ;  /* 0x0000000445457c11 */ /* 0x000fe2000f8e10ff */
[----:B------:R-:W-:Y:S01]  /*19b80*/  IMAD.IADD R23, R21, 0x1, R23 ;  /* 0x0000000115177824 */ /* 0x000fe200078e0217 */
[----:B------:R-:W-:-:S02]  /*19b90*/  SEL R24, R24, R21, !P1 ;  /* 0x0000001518187207 */ /* 0x000fc40004800000 */
[----:B------:R-:W-:Y:S01]  /*19ba0*/  ISETP.NE.AND P1, PT, R33, RZ, PT ;  /* 0x000000ff2100720c */ /* 0x000fe20003f25270 */
[----:B------:R-:W-:Y:S01]  /*19bb0*/  IMAD.IADD R32, R23, 0x1, R32 ;  /* 0x0000000117207824 */ /* 0x000fe200078e0220 */
[----:B------:R-:W-:Y:S02]  /*19bc0*/  SEL R31, R31, R23, !P2 ;  /* 0x000000171f1f7207 */ /* 0x000fe40005000000 */
[----:B------:R-:W-:Y:S01]  /*19bd0*/  ISETP.NE.AND P2, PT, R34, RZ, PT ;  /* 0x000000ff2200720c */ /* 0x000fe20003f45270 */
[----:B------:R-:W-:Y:S01]  /*19be0*/  IMAD.IADD R33, R32, 0x1, R33 ;  /* 0x0000000120217824 */ /* 0x000fe200078e0221 */
[----:B------:R-:W-:Y:S02]  /*19bf0*/  SEL R47, R47, R32, !P1 ;  /* 0x000000202f2f7207 */ /* 0x000fe40004800000 */
[----:B------:R-:W-:Y:S02]  /*19c00*/  ISETP.NE.AND P1, PT, R35, RZ, PT ;  /* 0x000000ff2300720c */ /* 0x000fe40003f25270 */
[----:B------:R-:W-:Y:S01]  /*19c10*/  SEL R51, R51, R33, !P2 ;  /* 0x0000002133337207 */ /* 0x000fe20005000000 */
[----:B------:R-:W-:Y:S01]  /*19c20*/  IMAD.IADD R33, R33, 0x1, R34 ;  /* 0x0000000121217824 */ /* 0x000fe200078e0222 */
[----:B------:R-:W-:Y:S01]  /*19c30*/  ISETP.NE.AND P2, PT, R36, RZ, PT ;  /* 0x000000ff2400720c */ /* 0x000fe20003f45270 */
[----:B------:R2:W-:Y:S01]  /*19c40*/  STS [R69], R2 ;  /* 0x0000000245007388 */ /* 0x0005e20000000800 */
[----:B------:R-:W-:Y:S01]  /*19c50*/  LEA R22, R29, UR4, 0x2 ;  /* 0x000000041d167c11 */ /* 0x000fe2000f8e10ff */
[----:B------:R-:W-:Y:S01]  /*19c60*/  IMAD.IADD R35, R33, 0x1, R35 ;  /* 0x0000000121237824 */ /* 0x000fe200078e0223 */
[----:B------:R-:W-:-:S02]  /*19c70*/  SEL R52, R52, R33, !P1 ;  /* 0x0000002134347207 */ /* 0x000fc40004800000 */
[----:B------:R-:W-:Y:S01]  /*19c80*/  ISETP.NE.AND P1, PT, R37, RZ, PT ;  /* 0x000000ff2500720c */ /* 0x000fe20003f25270 */
[----:B------:R-:W-:Y:S01]  /*19c90*/  IMAD.IADD R36, R35, 0x1, R36 ;  /* 0x0000000123247824 */ /* 0x000fe200078e0224 */
[----:B------:R-:W-:Y:S01]  /*19ca0*/  SEL R92, R92, R35, !P2 ;  /* 0x000000235c5c7207 */ /* 0x000fe20005000000 */
[----:B0-----:R0:W-:Y:S01]  /*19cb0*/  STS [R22], R3 ;  /* 0x0000000316007388 */ /* 0x0011e20000000800 */
[----:B------:R-:W-:Y:S01]  /*19cc0*/  ISETP.NE.AND P2, PT, R38, RZ, PT ;  /* 0x000000ff2600720c */ /* 0x000fe20003f45270 */
[----:B------:R-:W-:Y:S01]  /*19cd0*/  IMAD.IADD R37, R36, 0x1, R37 ;  /* 0x0000000124257824 */ /* 0x000fe200078e0225 */
[----:B------:R-:W-:Y:S02]  /*19ce0*/  SEL R91, R91, R36, !P1 ;  /* 0x000000245b5b7207 */ /* 0x000fe40004800000 */
[----:B------:R-:W-:Y:S01]  /*19cf0*/  ISETP.NE.AND P1, PT, R39, RZ, PT ;  /* 0x000000ff2700720c */ /* 0x000fe20003f25270 */
        /* <DEDUP_REMOVED lines=14> */
[----:B------:R-:W-:Y:S01]  /*19de0*/  LEA R21, R24, UR4, 0x2 ;  /* 0x0000000418157c11 */ /* 0x000fe2000f8e10ff */
[----:B------:R-:W-:Y:S01]  /*19df0*/  IMAD.IADD R43, R42, 0x1, R43 ;  /* 0x000000012a2b7824 */ /* 0x000fe200078e022b */
[----:B------:R-:W-:Y:S02]  /*19e00*/  ISETP.NE.AND P2, PT, R44, RZ, PT ;  /* 0x000000ff2c00720c */ /* 0x000fe40003f45270 */
[----:B------:R-:W-:Y:S01]  /*19e10*/  LEA R24, R31, UR4, 0x2 ;  /* 0x000000041f187c11 */ /* 0x000fe2000f8e10ff */
[----:B------:R-:W-:Y:S01]  /*19e20*/  IMAD.IADD R44, R43, 0x1, R44 ;  /* 0x000000012b2c7824 */ /* 0x000fe200078e022c */
[----:B------:R-:W-:Y:S01]  /*19e30*/  LEA R47, R47, UR4, 0x2 ;  /* 0x000000042f2f7c11 */ /* 0x000fe2000f8e10ff */
[----:B------:R-:W-:Y:S01]  /*19e40*/  STS [R21], R4 ;  /* 0x0000000415007388 */ /* 0x000fe20000000800 */
[----:B--2---:R-:W-:-:S02]  /*19e50*/  LEA R2, R51, UR4, 0x2 ;  /* 0x0000000433027c11 */ /* 0x004fc4000f8e10ff */
[----:B------:R-:W-:Y:S01]  /*19e60*/  SEL R85, R85, R42, !P1 ;  /* 0x0000002a55557207 */ /* 0x000fe20004800000 */
[----:B------:R2:W-:Y:S01]  /*19e70*/  STS [R24], R5 ;  /* 0x0000000518007388 */ /* 0x0005e20000000800 */
[----:B0-----:R-:W-:Y:S02]  /*19e80*/  LEA R3, R52, UR4, 0x2 ;  /* 0x0000000434037c11 */ /* 0x001fe4000f8e10ff */
[----:B------:R-:W-:Y:S01]  /*19e90*/  ISETP.NE.AND P1, PT, R45, RZ, PT ;  /* 0x000000ff2d00720c */ /* 0x000fe20003f25270 */
[----:B------:R-:W-:Y:S01]  /*19ea0*/  IMAD.IADD R45, R44, 0x1, R45 ;  /* 0x000000012c2d7824 */ /* 0x000fe200078e022d */
[----:B------:R-:W-:Y:S01]  /*19eb0*/  LEA R92, R92, UR4, 0x2 ;  /* 0x000000045c5c7c11 */ /* 0x000fe2000f8e10ff */
[----:B------:R0:W-:Y:S01]  /*19ec0*/  STS [R47], R6 ;  /* 0x000000062f007388 */ /* 0x0001e20000000800 */
[----:B------:R-:W-:Y:S01]  /*19ed0*/  LEA R91, R91, UR4, 0x2 ;  /* 0x000000045b5b7c11 */ /* 0x000fe2000f8e10ff */
[----:B------:R-:W-:Y:S01]  /*19ee0*/  @P0 IMAD.IADD R72, R45, 0x1, R46 ;  /* 0x000000012d480824 */ /* 0x000fe200078e022e */
[----:B------:R-:W-:Y:S01]  /*19ef0*/  LEA R90, R90, UR4, 0x2 ;  /* 0x000000045a5a7c11 */ /* 0x000fe2000f8e10ff */
[----:B------:R3:W-:Y:S01]  /*19f00*/  STS [R2], R7 ;  /* 0x0000000702007388 */ /* 0x0007e20000000800 */
[----:B------:R-:W-:-:S02]  /*19f10*/  LEA R89, R89, UR4, 0x2 ;  /* 0x0000000459597c11 */ /* 0x000fc4000f8e10ff */
[----:B------:R-:W-:Y:S01]  /*19f20*/  LEA R88, R88, UR4, 0x2 ;  /* 0x0000000458587c11 */ /* 0x000fe2000f8e10ff */
[----:B------:R4:W-:Y:S01]  /*19f30*/  STS [R3], R8 ;  /* 0x0000000803007388 */ /* 0x0009e20000000800 */
[----:B------:R-:W-:Y:S02]  /*19f40*/  SEL R84, R84, R43, !P2 ;  /* 0x0000002b54547207 */ /* 0x000fe40005000000 */
[----:B------:R-:W-:Y:S01]  /*19f50*/  LEA R87, R87, UR4, 0x2 ;  /* 0x0000000457577c11 */ /* 0x000fe2000f8e10ff */
[----:B------:R0:W-:Y:S01]  /*19f60*/  STS [R92], R9 ;  /* 0x000000095c007388 */ /* 0x0001e20000000800 */
[----:B------:R-:W-:Y:S02]  /*19f70*/  SEL R80, R80, R44, !P1 ;  /* 0x0000002c50507207 */ /* 0x000fe40004800000 */
[----:B------:R-:W-:Y:S01]  /*19f80*/  ISETP.GE.AND P0, PT, R67, R28, PT ;  /* 0x0000001c4300720c */ /* 0x000fe20003f06270 */
[----:B------:R0:W-:Y:S01]  /*19f90*/  STS [R91], R10 ;  /* 0x0000000a5b007388 */ /* 0x0001e20000000800 */
[----:B------:R-:W-:-:S02]  /*19fa0*/  LEA R86, R86, UR4, 0x2 ;  /* 0x0000000456567c11 */ /* 0x000fc4000f8e10ff */
[----:B------:R-:W-:Y:S01]  /*19fb0*/  SEL R73, R73, R45, !P3 ;  /* 0x0000002d49497207 */ /* 0x000fe20005800000 */
[----:B------:R1:W-:Y:S01]  /*19fc0*/  STS [R90], R11 ;  /* 0x0000000b5a007388 */ /* 0x0003e20000000800 */
[----:B------:R-:W-:Y:S02]  /*19fd0*/  LEA R85, R85, UR4, 0x2 ;  /* 0x0000000455557c11 */ /* 0x000fe4000f8e10ff */
[----:B------:R-:W-:Y:S01]  /*19fe0*/  LEA R84, R84, UR4, 0x2 ;  /* 0x0000000454547c11 */ /* 0x000fe2000f8e10ff */
[----:B------:R1:W-:Y:S01]  /*19ff0*/  STS [R89], R12 ;  /* 0x0000000c59007388 */ /* 0x0003e20000000800 */
[----:B--2---:R-:W-:Y:S02]  /*1a000*/  LEA R5, R80, UR4, 0x2 ;  /* 0x0000000450057c11 */ /* 0x004fe4000f8e10ff */
[----:B0-----:R-:W-:Y:S01]  /*1a010*/  LEA R6, R73, UR4, 0x2 ;  /* 0x0000000449067c11 */ /* 0x001fe2000f8e10ff */
[----:B------:R0:W-:Y:S01]  /*1a020*/  STS [R88], R13 ;  /* 0x0000000d58007388 */ /* 0x0001e20000000800 */
[----:B---3--:R-:W-:-:S02]  /*1a030*/  LEA R7, R72, UR4, 0x2 ;  /* 0x0000000448077c11 */ /* 0x008fc4000f8e10ff */
[----:B------:R-:W-:Y:S01]  /*1a040*/  IADD3 R2, PT, PT, -R25, UR9, RZ ;  /* 0x0000000919027c10 */ /* 0x000fe2000fffe1ff */
[----:B------:R0:W-:Y:S01]  /*1a050*/  STS [R87], R14 ;  /* 0x0000000e57007388 */ /* 0x0001e20000000800 */
[----:B----4-:R-:W-:Y:S02]  /*1a060*/  SHF.R.S32.HI R3, RZ, 0x1f, R25 ;  /* 0x0000001fff037819 */ /* 0x010fe40000011419 */
[----:B------:R-:W-:Y:S01]  /*1a070*/  SHF.R.S32.HI R4, RZ, 0x1f, R2 ;  /* 0x0000001fff047819 */ /* 0x000fe20000011402 */
[----:B------:R0:W-:Y:S04]  /*1a080*/  STS [R86], R15 ;  /* 0x0000000f56007388 */ /* 0x0001e80000000800 */
[----:B------:R0:W-:Y:S04]  /*1a090*/  STS [R85], R16 ;  /* 0x0000001055007388 */ /* 0x0001e80000000800 */
[----:B------:R0:W-:Y:S04]  /*1a0a0*/  STS [R84], R17 ;  /* 0x0000001154007388 */ /* 0x0001e80000000800 */
[----:B------:R0:W-:Y:S04]  /*1a0b0*/  STS [R5], R18 ;  /* 0x0000001205007388 */ /* 0x0001e80000000800 */
[----:B------:R0:W-:Y:S04]  /*1a0c0*/  STS [R6], R19 ;  /* 0x0000001306007388 */ /* 0x0001e80000000800 */
[----:B------:R0:W-:Y:S01]  /*1a0d0*/  STS [R7], R20 ;  /* 0x0000001407007388 */ /* 0x0001e20000000800 */
[----:B------:R-:W-:Y:S06]  /*1a0e0*/  BAR.SYNC.DEFER_BLOCKING 0x0 ;  /* 0x0000000000007b1d */ /* 0x000fec0000010000 */
[----:B-1----:R-:W-:Y:S05]  /*1a0f0*/  @P0 BRA `(.L_x_1061) ;  /* 0x0000000000480947 */ /* 0x002fea0003800000 */
[----:B------:R-:W-:Y:S01]  /*1a100*/  UISETP.NE.AND UP0, UPT, UR5, URZ, UPT ;  /* 0x000000ff0500728c */ /* 0x000fe2000bf05270 */
[----:B------:R-:W-:Y:S01]  /*1a110*/  IMAD.MOV.U32 R8, RZ, RZ, RZ ;  /* 0x000000ffff087224 */ /* 0x000fe200078e00ff */
[----:B------:R-:W1:Y:S01]  /*1a120*/  LDCU.64 UR6, c[0x0][0x3d0] ;  /* 0x00007a00ff0677ac */ /* 0x000e620008000a00 */
[----:B0-----:R-:W-:-:S03]  /*1a130*/  IMAD.MOV.U32 R5, RZ, RZ, RZ ;  /* 0x000000ffff057224 */ /* 0x001fc600078e00ff */
[----:B------:R-:W-:-:S13]  /*1a140*/  PLOP3.LUT P0, PT, PT, PT, UP0, 0x80, 0x8 ;  /* 0x000000000008781c */ /* 0x000fda0003f0f008 */
[----:B------:R-:W-:Y:S05]  /*1a150*/  @P0 BRA `(.L_x_1062) ;  /* 0x0000000000140947 */ /* 0x000fea0003800000 */
[----:B------:R-:W0:Y:S08]  /*1a160*/  LDC.64 R6, c[0x0][0x3e0] ;  /* 0x0000f800ff067b82 */ /* 0x000e300000000a00 */
[----:B------:R-:W2:Y:S01]  /*1a170*/  LDC.64 R8, c[0x0][0x3d8] ;  /* 0x0000f600ff087b82 */ /* 0x000ea20000000a00 */
[----:B0-----:R-:W2:Y:S02]  /*1a180*/  LDG.E.64 R6, desc[UR10][R6.64] ;  /* 0x0000000a06067981 */ /* 0x001ea4000c1e1b00 */
[----:B--2---:R-:W-:-:S05]  /*1a190*/  IADD3 R8, P1, PT, -R6, R8, RZ ;  /* 0x0000000806087210 */ /* 0x004fca0007f3e1ff */
[----:B------:R-:W-:-:S08]  /*1a1a0*/  IMAD.X R5, R9, 0x1, ~R7, P1 ;  /* 0x0000000109057824 */ /* 0x000fd000008e0e07 */
.L_x_1062:
[----:B------:R-:W-:-:S04]  /*1a1b0*/  IADD3 R8, P1, P2, R8, R67, R2 ;  /* 0x0000004308087210 */ /* 0x000fc80007a3e002 */
[----:B------:R-:W-:Y:S02]  /*1a1c0*/  LOP3.LUT R8, RZ, R8, RZ, 0x33, !PT ;  /* 0x00000008ff087212 */ /* 0x000fe400078e33ff */
[----:B------:R-:W-:Y:S02]  /*1a1d0*/  IADD3.X R7, PT, PT, R5, RZ, R4, P1, P2 ;  /* 0x000000ff05077210 */ /* 0x000fe40000fe4404 */
[----:B-1----:R-:W-:Y:S02]  /*1a1e0*/  IADD3 R8, P1, PT, R8, UR6, RZ ;  /* 0x0000000608087c10 */ /* 0x002fe4000ff3e0ff */
[----:B------:R-:W-:-:S04]  /*1a1f0*/  LOP3.LUT R7, RZ, R7, RZ, 0x33, !PT ;  /* 0x00000007ff077212 */ /* 0x000fc800078e33ff */
[----:B------:R-:W-:Y:S01]  /*1a200*/  IADD3.X R7, PT, PT, R7, UR7, RZ, P1, !PT ;  /* 0x0000000707077c10 */ /* 0x000fe20008ffe4ff */
[----:B------:R-:W-:Y:S06]  /*1a210*/  BRA `(.L_x_1063) ;  /* 0x0000000000287947 */ /* 0x000fec0003800000 */
.L_x_1061:
[----:B------:R-:W-:Y:S01]  /*1a220*/  UISETP.NE.AND UP0, UPT, UR5, URZ, UPT ;  /* 0x000000ff0500728c */ /* 0x000fe2000bf05270 */
[----:B0-----:R-:W-:Y:S01]  /*1a230*/  IMAD.IADD R5, R67, 0x1, -R28 ;  /* 0x0000000143057824 */ /* 0x001fe200078e0a1c */
[----:B------:R-:W-:-:S04]  /*1a240*/  CS2R R6, SRZ ;  /* 0x0000000000067805 */ /* 0x000fc8000001ff00 */
[----:B------:R-:W-:-:S13]  /*1a250*/  PLOP3.LUT P0, PT, PT, PT, UP0, 0x80, 0x8 ;  /* 0x000000000008781c */ /* 0x000fda0003f0f008 */
[----:B------:R-:W-:Y:S05]  /*1a260*/  @P0 BRA `(.L_x_1064) ;  /* 0x0000000000080947 */ /* 0x000fea0003800000 */
[----:B------:R-:W0:Y:S02]  /*1a270*/  LDC.64 R6, c[0x0][0x3e0] ;  /* 0x0000f800ff067b82 */ /* 0x000e240000000a00 */
[----:B0-----:R-:W5:Y:S02]  /*1a280*/  LDG.E.64 R6, desc[UR10][R6.64] ;  /* 0x0000000a06067981 */ /* 0x001f64000c1e1b00 */
.L_x_1064:
[----:B-----5:R-:W-:Y:S02]  /*1a290*/  IADD3 R8, P1, P2, R6, R5, R25 ;  /* 0x0000000506087210 */ /* 0x020fe40007a3e019 */
[----:B------:R-:W-:-:S04]  /*1a2a0*/  SHF.R.S32.HI R6, RZ, 0x1f, R5 ;  /* 0x0000001fff067819 */ /* 0x000fc80000011405 */
[----:B------:R-:W-:-:S07]  /*1a2b0*/  IADD3.X R7, PT, PT, R7, R6, R3, P1, P2 ;  /* 0x0000000607077210 */ /* 0x000fce0000fe4403 */
.L_x_1063:
[----:B------:R-:W-:Y:S05]  /*1a2c0*/  BSYNC.RECONVERGENT B1 ;  /* 0x0000000000017941 */ /* 0x000fea0003800200 */
.L_x_1060:
[C---:B------:R-:W-:Y:S01]  /*1a2d0*/  ISETP.GE.AND P2, PT, R67.reuse, R0, PT ;  /* 0x000000004300720c */ /* 0x040fe20003f46270 */
[C---:B------:R-:W-:Y:S01]  /*1a2e0*/  VIADD R13, R67.reuse, 0x260 ;  /* 0x00000260430d7836 */ /* 0x040fe20000000000 */
[----:B------:R-:W-:Y:S01]  /*1a2f0*/  LEA R5, R67, UR4, 0x2 ;  /* 0x0000000443057c11 */ /* 0x000fe2000f8e10ff */
[----:B------:R-:W-:Y:S10]  /*1a300*/  BSSY.RECONVERGENT B1, `(.L_x_1065) ;  /* 0x0000024000017945 */ /* 0x000ff40003800200 */
[----:B------:R-:W0:Y:S01]  /*1a310*/  @!P2 LDS R9, [R5] ;  /* 0x000000000509a984 */ /* 0x000e220000000800 */
[----:B------:R-:W1:Y:S02]  /*1a320*/  @!P2 LDC.64 R10, c[0x0][0x390] ;  /* 0x0000e400ff0aab82 */ /* 0x000e640000000a00 */
[----:B-1----:R-:W-:-:S04]  /*1a330*/  @!P2 LEA R6, P1, R8, R10, 0x2 ;  /* 0x0000000a0806a211 */ /* 0x002fc800078210ff */
[----:B------:R-:W-:Y:S02]  /*1a340*/  @!P2 LEA.HI.X R7, R8, R11, R7, 0x2, P1 ;  /* 0x0000000b0807a211 */ /* 0x000fe400008f1407 */
[----:B------:R-:W-:-:S03]  /*1a350*/  ISETP.GE.AND P1, PT, R13, R28, PT ;  /* 0x0000001c0d00720c */ /* 0x000fc60003f26270 */
[----:B0-----:R0:W-:Y:S10]  /*1a360*/  @!P2 STG.E desc[UR10][R6.64], R9 ;  /* 0x000000090600a986 */ /* 0x0011f4000c10190a */
[----:B------:R-:W-:Y:S05]  /*1a370*/  @!P1 BRA `(.L_x_1066) ;  /* 0x00000000002c9947 */ /* 0x000fea0003800000 */
[----:B------:R-:W-:Y:S01]  /*1a380*/  BSSY.RECONVERGENT B2, `(.L_x_1067) ;  /* 0x0000006000027945 */ /* 0x000fe20003800200 */
[----:B------:R-:W-:Y:S01]  /*1a390*/  IMAD.IADD R8, R13, 0x1, -R28 ;  /* 0x000000010d087824 */ /* 0x000fe200078e0a1c */
[----:B0-----:R-:W-:Y:S02]  /*1a3a0*/  CS2R R6, SRZ ;  /* 0x0000000000067805 */ /* 0x001fe4000001ff00 */
[----:B------:R-:W-:Y:S05]  /*1a3b0*/  @P0 BRA `(.L_x_1068) ;  /* 0x0000000000080947 */ /* 0x000fea0003800000 */
[----:B------:R-:W0:Y:S02]  /*1a3c0*/  LDC.64 R6, c[0x0][0x3e0] ;  /* 0x0000f800ff067b82 */ /* 0x000e240000000a00 */
[----:B0-----:R-:W5:Y:S02]  /*1a3d0*/  LDG.E.64 R6, desc[UR10][R6.64] ;  /* 0x0000000a06067981 */ /* 0x001f64000c1e1b00 */
.L_x_1068:
[----:B------:R-:W-:Y:S05]  /*1a3e0*/  BSYNC.RECONVERGENT B2 ;  /* 0x0000000000027941 */ /* 0x000fea0003800200 */
.L_x_1067:
[----:B-----5:R-:W-:Y:S02]  /*1a3f0*/  IADD3 R10, P1, P2, R6, R8, R25 ;  /* 0x00000008060a7210 */ /* 0x020fe40007a3e019 */
[----:B------:R-:W-:-:S04]  /*1a400*/  SHF.R.S32.HI R6, RZ, 0x1f, R8 ;  /* 0x0000001fff067819 */ /* 0x000fc80000011408 */
[----:B------:R-:W-:Y:S01]  /*1a410*/  IADD3.X R7, PT, PT, R7, R6, R3, P1, P2 ;  /* 0x0000000607077210 */ /* 0x000fe20000fe4403 */
[----:B------:R-:W-:Y:S06]  /*1a420*/  BRA `(.L_x_1069) ;  /* 0x0000000000447947 */ /* 0x000fec0003800000 */
.L_x_1066:
        /* <DEDUP_REMOVED lines=9> */
.L_x_1071:
[----:B------:R-:W-:Y:S05]  /*1a4c0*/  BSYNC.RECONVERGENT B2 ;  /* 0x0000000000027941 */ /* 0x000fea0003800200 */
.L_x_1070:
[----:B------:R-:W0:Y:S01]  /*1a4d0*/  LDCU.64 UR4, c[0x0][0x3d0] ;  /* 0x00007a00ff0477ac */ /* 0x000e220008000a00 */
[----:B------:R-:W-:-:S04]  /*1a4e0*/  IADD3 R6, P1, P2, R9, R13, R2 ;  /* 0x0000000d09067210 */ /* 0x000fc80007a3e002 */
[----:B------:R-:W-:Y:S02]  /*1a4f0*/  LOP3.LUT R6, RZ, R6, RZ, 0x33, !PT ;  /* 0x00000006ff067212 */ /* 0x000fe400078e33ff */
[----:B------:R-:W-:Y:S02]  /*1a500*/  IADD3.X R7, PT, PT, R11, RZ, R4, P1, P2 ;  /* 0x000000ff0b077210 */ /* 0x000fe40000fe4404 */
[----:B0-----:R-:W-:Y:S02]  /*1a510*/  IADD3 R10, P1, PT, R6, UR4, RZ ;  /* 0x00000004060a7c10 */ /* 0x001fe4000ff3e0ff */
[----:B------:R-:W-:-:S04]  /*1a520*/  LOP3.LUT R6, RZ, R7, RZ, 0x33, !PT ;  /* 0x00000007ff067212 */ /* 0x000fc800078e33ff */
[----:B------:R-:W-:-:S07]  /*1a530*/  IADD3.X R7, PT, PT, R6, UR5, RZ, P1, !PT ;  /* 0x0000000506077c10 */ /* 0x000fce0008ffe4ff */
.L_x_1069:
[----:B------:R-:W-:Y:S05]  /*1a540*/  BSYNC.RECONVERGENT B1 ;  /* 0x0000000000017941 */ /* 0x000fea0003800200 */
.L_x_1065:
[----:B------:R-:W-:Y:S01]  /*1a550*/  ISETP.GE.AND P2, PT, R13, R0, PT ;  /* 0x000000000d00720c */ /* 0x000fe20003f46270 */
[----:B------:R-:W-:-:S12]  /*1a560*/  BSSY.RECONVERGENT B1, `(.L_x_1072) ;  /* 0x0000025000017945 */ /* 0x000fd80003800200 */
[----:B------:R-:W0:Y:S01]  /*1a570*/  @!P2 LDS R9, [R5+0x980] ;  /* 0x000980000509a984 */ /* 0x000e220000000800 */
[----:B------:R-:W1:Y:S02]  /*1a580*/  @!P2 LDC.64 R12, c[0x0][0x390] ;  /* 0x0000e400ff0cab82 */ /* 0x000e640000000a00 */
[----:B-1----:R-:W-:-:S04]  /*1a590*/  @!P2 LEA R6, P1, R10, R12, 0x2 ;  /* 0x0000000c0a06a211 */ /* 0x002fc800078210ff */
[----:B------:R-:W-:Y:S01]  /*1a5a0*/  @!P2 LEA.HI.X R7, R10, R13, R7, 0x2, P1 ;  /* 0x0000000d0a07a211 */ /* 0x000fe200008f1407 */
[----:B------:R-:W-:-:S05]  /*1a5b0*/  VIADD R13, R67, 0x4c0 ;  /* 0x000004c0430d7836 */ /* 0x000fca0000000000 */
[----:B------:R-:W-:Y:S01]  /*1a5c0*/  ISETP.GE.AND P1, PT, R13, R28, PT ;  /* 0x0000001c0d00720c */ /* 0x000fe20003f26270 */
[----:B0-----:R0:W-:-:S12]  /*1a5d0*/  @!P2 STG.E desc[UR10][R6.64], R9 ;  /* 0x000000090600a986 */ /* 0x0011d8000c10190a */
[----:B0-----:R-:W-:Y:S05]  /*1a5e0*/  @!P1 BRA `(.L_x_1073) ;  /* 0x00000000002c9947 */ /* 0x001fea0003800000 */
[----:B------:R-:W-:Y:S01]  /*1a5f0*/  BSSY.RECONVERGENT B2, `(.L_x_1074) ;  /* 0x0000006000027945 */ /* 0x000fe20003800200 */
[----:B------:R-:W-:Y:S01]  /*1a600*/  IMAD.IADD R8, R13, 0x1, -R28 ;  /* 0x000000010d087824 */ /* 0x000fe200078e0a1c */
[----:B------:R-:W-:Y:S02]  /*1a610*/  CS2R R6, SRZ ;  /* 0x0000000000067805 */ /* 0x000fe4000001ff00 */
[----:B------:R-:W-:Y:S05]  /*1a620*/  @P0 BRA `(.L_x_1075) ;  /* 0x0000000000080947 */ /* 0x000fea0003800000 */
[----:B------:R-:W0:Y:S02]  /*1a630*/  LDC.64 R6, c[0x0][0x3e0] ;  /* 0x0000f800ff067b82 */ /* 0x000e240000000a00 */
[----:B0-----:R-:W5:Y:S02]  /*1a640*/  LDG.E.64 R6, desc[UR10][R6.64] ;  /* 0x0000000a06067981 */ /* 0x001f64000c1e1b00 */
.L_x_1075:
[----:B------:R-:W-:Y:S05]  /*1a650*/  BSYNC.RECONVERGENT B2 ;  /* 0x0000000000027941 */ /* 0x000fea0003800200 */
.L_x_1074:
[----:B-----5:R-:W-:Y:S02]  /*1a660*/  IADD3 R10, P1, P2, R6, R8, R25 ;  /* 0x00000008060a7210 */ /* 0x020fe40007a3e019 */
[----:B------:R-:W-:-:S04]  /*1a670*/  SHF.R.S32.HI R6, RZ, 0x1f, R8 ;  /* 0x0000001fff067819 */ /* 0x000fc80000011408 */
[----:B------:R-:W-:Y:S01]  /*1a680*/  IADD3.X R7, PT, PT, R7, R6, R3, P1, P2 ;  /* 0x0000000607077210 */ /* 0x000fe20000fe4403 */
[----:B------:R-:W-:Y:S06]  /*1a690*/  BRA `(.L_x_1076) ;  /* 0x0000000000447947 */ /* 0x000fec0003800000 */
.L_x_1073:
        /* <DEDUP_REMOVED lines=9> */
.L_x_1078:
[----:B------:R-:W-:Y:S05]  /*1a730*/  BSYNC.RECONVERGENT B2 ;  /* 0x0000000000027941 */ /* 0x000fea0003800200 */
.L_x_1077:
[----:B------:R-:W0:Y:S01]  /*1a740*/  LDCU.64 UR4, c[0x0][0x3d0] ;  /* 0x00007a00ff0477ac */ /* 0x000e220008000a00 */
[----:B------:R-:W-:-:S04]  /*1a750*/  IADD3 R6, P1, P2, R9, R13, R2 ;  /* 0x0000000d09067210 */ /* 0x000fc80007a3e002 */
[----:B------:R-:W-:Y:S02]  /*1a760*/  LOP3.LUT R6, RZ, R6, RZ, 0x33, !PT ;  /* 0x00000006ff067212 */ /* 0x000fe400078e33ff */
[----:B------:R-:W-:Y:S02]  /*1a770*/  IADD3.X R7, PT, PT, R11, RZ, R4, P1, P2 ;  /* 0x000000ff0b077210 */ /* 0x000fe40000fe4404 */
[----:B0-----:R-:W-:Y:S02]  /*1a780*/  IADD3 R10, P1, PT, R6, UR4, RZ ;  /* 0x00000004060a7c10 */ /* 0x001fe4000ff3e0ff */
[----:B------:R-:W-:-:S04]  /*1a790*/  LOP3.LUT R6, RZ, R7, RZ, 0x33, !PT ;  /* 0x00000007ff067212 */ /* 0x000fc800078e33ff */
[----:B------:R-:W-:-:S07]  /*1a7a0*/  IADD3.X R7, PT, PT, R6, UR5, RZ, P1, !PT ;  /* 0x0000000506077c10 */ /* 0x000fce0008ffe4ff */
.L_x_1076:
[----:B------:R-:W-:Y:S05]  /*1a7b0*/  BSYNC.RECONVERGENT B1 ;  /* 0x0000000000017941 */ /* 0x000fea0003800200 */
.L_x_1072:
        /* <DEDUP_REMOVED lines=16> */
.L_x_1082:
[----:B------:R-:W-:Y:S05]  /*1a8c0*/  BSYNC.RECONVERGENT B2 ;  /* 0x0000000000027941 */ /* 0x000fea0003800200 */
.L_x_1081:
[----:B-----5:R-:W-:Y:S02]  /*1a8d0*/  IADD3 R10, P1, P2, R6, R8, R25 ;  /* 0x00000008060a7210 */ /* 0x020fe40007a3e019 */
[----:B------:R-:W-:-:S04]  /*1a8e0*/  SHF.R.S32.HI R6, RZ, 0x1f, R8 ;  /* 0x0000001fff067819 */ /* 0x000fc80000011408 */
[----:B------:R-:W-:Y:S01]  /*1a8f0*/  IADD3.X R7, PT, PT, R7, R6, R3, P1, P2 ;  /* 0x0000000607077210 */ /* 0x000fe20000fe4403 */
[----:B------:R-:W-:Y:S06]  /*1a900*/  BRA `(.L_x_1083) ;  /* 0x0000000000447947 */ /* 0x000fec0003800000 */
.L_x_1080:
        /* <DEDUP_REMOVED lines=9> */
.L_x_1085:
[----:B------:R-:W-:Y:S05]  /*1a9a0*/  BSYNC.RECONVERGENT B2 ;  /* 0x0000000000027941 */ /* 0x000fea0003800200 */
.L_x_1084:
[----:B------:R-:W0:Y:S01]  /*1a9b0*/  LDCU.64 UR4, c[0x0][0x3d0] ;  /* 0x00007a00ff0477ac */ /* 0x000e220008000a00 */
[----:B------:R-:W-:-:S04]  /*1a9c0*/  IADD3 R6, P1, P2, R9, R13, R2 ;  /* 0x0000000d09067210 */ /* 0x000fc80007a3e002 */
[----:B------:R-:W-:Y:S02]  /*1a9d0*/  LOP3.LUT R6, RZ, R6, RZ, 0x33, !PT ;  /* 0x00000006ff067212 */ /* 0x000fe400078e33ff */
[----:B------:R-:W-:Y:S02]  /*1a9e0*/  IADD3.X R7, PT, PT, R11, RZ, R4, P1, P2 ;  /* 0x000000ff0b077210 */ /* 0x000fe40000fe4404 */
[----:B0-----:R-:W-:Y:S02]  /*1a9f0*/  IADD3 R10, P1, PT, R6, UR4, RZ ;  /* 0x00000004060a7c10 */ /* 0x001fe4000ff3e0ff */
[----:B------:R-:W-:-:S04]  /*1aa00*/  LOP3.LUT R6, RZ, R7, RZ, 0x33, !PT ;  /* 0x00000007ff067212 */ /* 0x000fc800078e33ff */
[----:B------:R-:W-:-:S07]  /*1aa10*/  IADD3.X R7, PT, PT, R6, UR5, RZ, P1, !PT ;  /* 0x0000000506077c10 */ /* 0x000fce0008ffe4ff */
.L_x_1083:
[----:B------:R-:W-:Y:S05]  /*1aa20*/  BSYNC.RECONVERGENT B1 ;  /* 0x0000000000017941 */ /* 0x000fea0003800200 */
.L_x_1079:
        /* <DEDUP_REMOVED lines=16> */
.L_x_1089:
[----:B------:R-:W-:Y:S05]  /*1ab30*/  BSYNC.RECONVERGENT B2 ;  /* 0x0000000000027941 */ /* 0x000fea0003800200 */
.L_x_1088:
[----:B-----5:R-:W-:Y:S02]  /*1ab40*/  IADD3 R10, P1, P2, R6, R8, R25 ;  /* 0x00000008060a7210 */ /* 0x020fe40007a3e019 */
[----:B------:R-:W-:-:S04]  /*1ab50*/  SHF.R.S32.HI R6, RZ, 0x1f, R8 ;  /* 0x0000001fff067819 */ /* 0x000fc80000011408 */
[----:B------:R-:W-:Y:S01]  /*1ab60*/  IADD3.X R7, PT, PT, R7, R6, R3, P1, P2 ;  /* 0x0000000607077210 */ /* 0x000fe20000fe4403 */
[----:B------:R-:W-:Y:S06]  /*1ab70*/  BRA `(.L_x_1090) ;  /* 0x0000000000447947 */ /* 0x000fec0003800000 */
.L_x_1087:
        /* <DEDUP_REMOVED lines=9> */
.L_x_1092:
[----:B------:R-:W-:Y:S05]  /*1ac10*/  BSYNC.RECONVERGENT B2 ;  /* 0x0000000000027941 */ /* 0x000fea0003800200 */
.L_x_1091:
[----:B------:R-:W0:Y:S01]  /*1ac20*/  LDCU.64 UR4, c[0x0][0x3d0] ;  /* 0x00007a00ff0477ac */ /* 0x000e220008000a00 */
[----:B------:R-:W-:-:S04]  /*1ac30*/  IADD3 R6, P1, P2, R9, R13, R2 ;  /* 0x0000000d09067210 */ /* 0x000fc80007a3e002 */
[----:B------:R-:W-:Y:S02]  /*1ac40*/  LOP3.LUT R6, RZ, R6, RZ, 0x33, !PT ;  /* 0x00000006ff067212 */ /* 0x000fe400078e33ff */
[----:B------:R-:W-:Y:S02]  /*1ac50*/  IADD3.X R7, PT, PT, R11, RZ, R4, P1, P2 ;  /* 0x000000ff0b077210 */ /* 0x000fe40000fe4404 */
[----:B0-----:R-:W-:Y:S02]  /*1ac60*/  IADD3 R10, P1, PT, R6, UR4, RZ ;  /* 0x00000004060a7c10 */ /* 0x001fe4000ff3e0ff */
[----:B------:R-:W-:-:S04]  /*1ac70*/  LOP3.LUT R6, RZ, R7, RZ, 0x33, !PT ;  /* 0x00000007ff067212 */ /* 0x000fc800078e33ff */
[----:B------:R-:W-:-:S07]  /*1ac80*/  IADD3.X R7, PT, PT, R6, UR5, RZ, P1, !PT ;  /* 0x0000000506077c10 */ /* 0x000fce0008ffe4ff */
.L_x_1090:
[----:B------:R-:W-:Y:S05]  /*1ac90*/  BSYNC.RECONVERGENT B1 ;  /* 0x0000000000017941 */ /* 0x000fea0003800200 */
.L_x_1086:
        /* <DEDUP_REMOVED lines=16> */
.L_x_1096:
[----:B------:R-:W-:Y:S05]  /*1ada0*/  BSYNC.RECONVERGENT B2 ;  /* 0x0000000000027941 */ /* 0x000fea0003800200 */
.L_x_1095:
[----:B-----5:R-:W-:Y:S02]  /*1adb0*/  IADD3 R10, P1, P2, R6, R8, R25 ;  /* 0x00000008060a7210 */ /* 0x020fe40007a3e019 */
[----:B------:R-:W-:-:S04]  /*1adc0*/  SHF.R.S32.HI R6, RZ, 0x1f, R8 ;  /* 0x0000001fff067819 */ /* 0x000fc80000011408 */
[----:B------:R-:W-:Y:S01]  /*1add0*/  IADD3.X R7, PT, PT, R7, R6, R3, P1, P2 ;  /* 0x0000000607077210 */ /* 0x000fe20000fe4403 */
[----:B------:R-:W-:Y:S06]  /*1ade0*/  BRA `(.L_x_1097) ;  /* 0x0000000000447947 */ /* 0x000fec0003800000 */
.L_x_1094:
        /* <DEDUP_REMOVED lines=9> */
.L_x_1099:
[----:B------:R-:W-:Y:S05]  /*1ae80*/  BSYNC.RECONVERGENT B2 ;  /* 0x0000000000027941 */ /* 0x000fea0003800200 */
.L_x_1098:
[----:B------:R-:W0:Y:S01]  /*1ae90*/  LDCU.64 UR4, c[0x0][0x3d0] ;  /* 0x00007a00ff0477ac */ /* 0x000e220008000a00 */
[----:B------:R-:W-:-:S04]  /*1aea0*/  IADD3 R6, P1, P2, R9, R13, R2 ;  /* 0x0000000d09067210 */ /* 0x000fc80007a3e002 */
[----:B------:R-:W-:Y:S02]  /*1aeb0*/  LOP3.LUT R6, RZ, R6, RZ, 0x33, !PT ;  /* 0x00000006ff067212 */ /* 0x000fe400078e33ff */
[----:B------:R-:W-:Y:S02]  /*1aec0*/  IADD3.X R7, PT, PT, R11, RZ, R4, P1, P2 ;  /* 0x000000ff0b077210 */ /* 0x000fe40000fe4404 */
[----:B0-----:R-:W-:Y:S02]  /*1aed0*/  IADD3 R10, P1, PT, R6, UR4, RZ ;  /* 0x00000004060a7c10 */ /* 0x001fe4000ff3e0ff */
[----:B------:R-:W-:-:S04]  /*1aee0*/  LOP3.LUT R6, RZ, R7, RZ, 0x33, !PT ;  /* 0x00000007ff067212 */ /* 0x000fc800078e33ff */
[----:B------:R-:W-:-:S07]  /*1aef0*/  IADD3.X R7, PT, PT, R6, UR5, RZ, P1, !PT ;  /* 0x0000000506077c10 */ /* 0x000fce0008ffe4ff */
.L_x_1097:
[----:B------:R-:W-:Y:S05]  /*1af00*/  BSYNC.RECONVERGENT B1 ;  /* 0x0000000000017941 */ /* 0x000fea0003800200 */
.L_x_1093:
        /* <DEDUP_REMOVED lines=16> */
.L_x_1103:
[----:B------:R-:W-:Y:S05]  /*1b010*/  BSYNC.RECONVERGENT B2 ;  /* 0x0000000000027941 */ /* 0x000fea0003800200 */
.L_x_1102:
[----:B-----5:R-:W-:Y:S02]  /*1b020*/  IADD3 R10, P1, P2, R6, R8, R25 ;  /* 0x00000008060a7210 */ /* 0x020fe40007a3e019 */
[----:B------:R-:W-:-:S04]  /*1b030*/  SHF.R.S32.HI R6, RZ, 0x1f, R8 ;  /* 0x0000001fff067819 */ /* 0x000fc80000011408 */
[----:B------:R-:W-:Y:S01]  /*1b040*/  IADD3.X R7, PT, PT, R7, R6, R3, P1, P2 ;  /* 0x0000000607077210 */ /* 0x000fe20000fe4403 */
[----:B------:R-:W-:Y:S06]  /*1b050*/  BRA `(.L_x_1104) ;  /* 0x0000000000447947 */ /* 0x000fec0003800000 */
.L_x_1101:
        /* <DEDUP_REMOVED lines=9> */
.L_x_1106:
[----:B------:R-:W-:Y:S05]  /*1b0f0*/  BSYNC.RECONVERGENT B2 ;  /* 0x0000000000027941 */ /* 0x000fea0003800200 */
.L_x_1105:
[----:B------:R-:W0:Y:S01]  /*1b100*/  LDCU.64 UR4, c[0x0][0x3d0] ;  /* 0x00007a00ff0477ac */ /* 0x000e220008000a00 */
[----:B------:R-:W-:-:S04]  /*1b110*/  IADD3 R6, P1, P2, R9, R13, R2 ;  /* 0x0000000d09067210 */ /* 0x000fc80007a3e002 */
[----:B------:R-:W-:Y:S02]  /*1b120*/  LOP3.LUT R6, RZ, R6, RZ, 0x33, !PT ;  /* 0x00000006ff067212 */ /* 0x000fe400078e33ff */
[----:B------:R-:W-:Y:S02]  /*1b130*/  IADD3.X R7, PT, PT, R11, RZ, R4, P1, P2 ;  /* 0x000000ff0b077210 */ /* 0x000fe40000fe4404 */
[----:B0-----:R-:W-:Y:S02]  /*1b140*/  IADD3 R10, P1, PT, R6, UR4, RZ ;  /* 0x00000004060a7c10 */ /* 0x001fe4000ff3e0ff */
[----:B------:R-:W-:-:S04]  /*1b150*/  LOP3.LUT R6, RZ, R7, RZ, 0x33, !PT ;  /* 0x00000007ff067212 */ /* 0x000fc800078e33ff */
[----:B------:R-:W-:-:S07]  /*1b160*/  IADD3.X R7, PT, PT, R6, UR5, RZ, P1, !PT ;  /* 0x0000000506077c10 */ /* 0x000fce0008ffe4ff */
.L_x_1104:
[----:B------:R-:W-:Y:S05]  /*1b170*/  BSYNC.RECONVERGENT B1 ;  /* 0x0000000000017941 */ /* 0x000fea0003800200 */
.L_x_1100:
        /* <DEDUP_REMOVED lines=16> */
.L_x_1110:
[----:B------:R-:W-:Y:S05]  /*1b280*/  BSYNC.RECONVERGENT B2 ;  /* 0x0000000000027941 */ /* 0x000fea0003800200 */
.L_x_1109:
[----:B-----5:R-:W-:Y:S02]  /*1b290*/  IADD3 R10, P1, P2, R6, R8, R25 ;  /* 0x00000008060a7210 */ /* 0x020fe40007a3e019 */
[----:B------:R-:W-:-:S04]  /*1b2a0*/  SHF.R.S32.HI R6, RZ, 0x1f, R8 ;  /* 0x0000001fff067819 */ /* 0x000fc80000011408 */
[----:B------:R-:W-:Y:S01]  /*1b2b0*/  IADD3.X R7, PT, PT, R7, R6, R3, P1, P2 ;  /* 0x0000000607077210 */ /* 0x000fe20000fe4403 */
[----:B------:R-:W-:Y:S06]  /*1b2c0*/  BRA `(.L_x_1111) ;  /* 0x0000000000447947 */ /* 0x000fec0003800000 */
.L_x_1108:
        /* <DEDUP_REMOVED lines=9> */
.L_x_1113:
[----:B------:R-:W-:Y:S05]  /*1b360*/  BSYNC.RECONVERGENT B2 ;  /* 0x0000000000027941 */ /* 0x000fea0003800200 */
.L_x_1112:
[----:B------:R-:W0:Y:S01]  /*1b370*/  LDCU.64 UR4, c[0x0][0x3d0] ;  /* 0x00007a00ff0477ac */ /* 0x000e220008000a00 */
[----:B------:R-:W-:-:S04]  /*1b380*/  IADD3 R6, P1, P2, R9, R13, R2 ;  /* 0x0000000d09067210 */ /* 0x000fc80007a3e002 */
[----:B------:R-:W-:Y:S02]  /*1b390*/  LOP3.LUT R6, RZ, R6, RZ, 0x33, !PT ;  /* 0x00000006ff067212 */ /* 0x000fe400078e33ff */
[----:B------:R-:W-:Y:S02]  /*1b3a0*/  IADD3.X R7, PT, PT, R11, RZ, R4, P1, P2 ;  /* 0x000000ff0b077210 */ /* 0x000fe40000fe4404 */
[----:B0-----:R-:W-:Y:S02]  /*1b3b0*/  IADD3 R10, P1, PT, R6, UR4, RZ ;  /* 0x00000004060a7c10 */ /* 0x001fe4000ff3e0ff */
[----:B------:R-:W-:-:S04]  /*1b3c0*/  LOP3.LUT R6, RZ, R7, RZ, 0x33, !PT ;  /* 0x00000007ff067212 */ /* 0x000fc800078e33ff */
[----:B------:R-:W-:-:S07]  /*1b3d0*/  IADD3.X R7, PT, PT, R6, UR5, RZ, P1, !PT ;  /* 0x0000000506077c10 */ /* 0x000fce0008ffe4ff */
.L_x_1111:
[----:B------:R-:W-:Y:S05]  /*1b3e0*/  BSYNC.RECONVERGENT B1 ;  /* 0x0000000000017941 */ /* 0x000fea0003800200 */
.L_x_1107:
        /* <DEDUP_REMOVED lines=16> */
.L_x_1117:
[----:B------:R-:W-:Y:S05]  /*1b4f0*/  BSYNC.RECONVERGENT B2 ;  /* 0x0000000000027941 */ /* 0x000fea0003800200 */
.L_x_1116:
[----:B-----5:R-:W-:Y:S02]  /*1b500*/  IADD3 R10, P1, P2, R6, R8, R25 ;  /* 0x00000008060a7210 */ /* 0x020fe40007a3e019 */
[----:B------:R-:W-:-:S04]  /*1b510*/  SHF.R.S32.HI R6, RZ, 0x1f, R8 ;  /* 0x0000001fff067819 */ /* 0x000fc80000011408 */
[----:B------:R-:W-:Y:S01]  /*1b520*/  IADD3.X R7, PT, PT, R7, R6, R3, P1, P2 ;  /* 0x0000000607077210 */ /* 0x000fe20000fe4403 */
[----:B------:R-:W-:Y:S06]  /*1b530*/  BRA `(.L_x_1118) ;  /* 0x0000000000447947 */ /* 0x000fec0003800000 */
.L_x_1115:
        /* <DEDUP_REMOVED lines=9> */
.L_x_1120:
[----:B------:R-:W-:Y:S05]  /*1b5d0*/  BSYNC.RECONVERGENT B2 ;  /* 0x0000000000027941 */ /* 0x000fea0003800200 */
.L_x_1119:
[----:B------:R-:W0:Y:S01]  /*1b5e0*/  LDCU.64 UR4, c[0x0][0x3d0] ;  /* 0x00007a00ff0477ac */ /* 0x000e220008000a00 */
[----:B------:R-:W-:-:S04]  /*1b5f0*/  IADD3 R6, P1, P2, R9, R13, R2 ;  /* 0x0000000d09067210 */ /* 0x000fc80007a3e002 */
[----:B------:R-:W-:Y:S02]  /*1b600*/  LOP3.LUT R6, RZ, R6, RZ, 0x33, !PT ;  /* 0x00000006ff067212 */ /* 0x000fe400078e33ff */
[----:B------:R-:W-:Y:S02]  /*1b610*/  IADD3.X R7, PT, PT, R11, RZ, R4, P1, P2 ;  /* 0x000000ff0b077210 */ /* 0x000fe40000fe4404 */
[----:B0-----:R-:W-:Y:S02]  /*1b620*/  IADD3 R10, P1, PT, R6, UR4, RZ ;  /* 0x00000004060a7c10 */ /* 0x001fe4000ff3e0ff */
[----:B------:R-:W-:-:S04]  /*1b630*/  LOP3.LUT R6, RZ, R7, RZ, 0x33, !PT ;  /* 0x00000007ff067212 */ /* 0x000fc800078e33ff */
[----:B------:R-:W-:-:S07]  /*1b640*/  IADD3.X R7, PT, PT, R6, UR5, RZ, P1, !PT ;  /* 0x0000000506077c10 */ /* 0x000fce0008ffe4ff */
.L_x_1118:
[----:B------:R-:W-:Y:S05]  /*1b650*/  BSYNC.RECONVERGENT B1 ;  /* 0x0000000000017941 */ /* 0x000fea0003800200 */
.L_x_1114:
        /* <DEDUP_REMOVED lines=16> */
.L_x_1124:
[----:B------:R-:W-:Y:S05]  /*1b760*/  BSYNC.RECONVERGENT B2 ;  /* 0x0000000000027941 */ /* 0x000fea0003800200 */
.L_x_1123:
[----:B-----5:R-:W-:Y:S02]  /*1b770*/  IADD3 R10, P1, P2, R6, R8, R25 ;  /* 0x00000008060a7210 */ /* 0x020fe40007a3e019 */
[----:B------:R-:W-:-:S04]  /*1b780*/  SHF.R.S32.HI R6, RZ, 0x1f, R8 ;  /* 0x0000001fff067819 */ /* 0x000fc80000011408 */
[----:B------:R-:W-:Y:S01]  /*1b790*/  IADD3.X R7, PT, PT, R7, R6, R3, P1, P2 ;  /* 0x0000000607077210 */ /* 0x000fe20000fe4403 */
[----:B------:R-:W-:Y:S06]  /*1b7a0*/  BRA `(.L_x_1125) ;  /* 0x0000000000447947 */ /* 0x000fec0003800000 */
.L_x_1122:
        /* <DEDUP_REMOVED lines=9> */
.L_x_1127:
[----:B------:R-:W-:Y:S05]  /*1b840*/  BSYNC.RECONVERGENT B2 ;  /* 0x0000000000027941 */ /* 0x000fea0003800200 */
.L_x_1126:
[----:B------:R-:W0:Y:S01]  /*1b850*/  LDCU.64 UR4, c[0x0][0x3d0] ;  /* 0x00007a00ff0477ac */ /* 0x000e220008000a00 */
[----:B------:R-:W-:-:S04]  /*1b860*/  IADD3 R6, P1, P2, R9, R13, R2 ;  /* 0x0000000d09067210 */ /* 0x000fc80007a3e002 */
[----:B------:R-:W-:Y:S02]  /*1b870*/  LOP3.LUT R6, RZ, R6, RZ, 0x33, !PT ;  /* 0x00000006ff067212 */ /* 0x000fe400078e33ff */
[----:B------:R-:W-:Y:S02]  /*1b880*/  IADD3.X R7, PT, PT, R11, RZ, R4, P1, P2 ;  /* 0x000000ff0b077210 */ /* 0x000fe40000fe4404 */
[----:B0-----:R-:W-:Y:S02]  /*1b890*/  IADD3 R10, P1, PT, R6, UR4, RZ ;  /* 0x00000004060a7c10 */ /* 0x001fe4000ff3e0ff */
[----:B------:R-:W-:-:S04]  /*1b8a0*/  LOP3.LUT R6, RZ, R7, RZ, 0x33, !PT ;  /* 0x00000007ff067212 */ /* 0x000fc800078e33ff */
[----:B------:R-:W-:-:S07]  /*1b8b0*/  IADD3.X R7, PT, PT, R6, UR5, RZ, P1, !PT ;  /* 0x0000000506077c10 */ /* 0x000fce0008ffe4ff */
.L_x_1125:
[----:B------:R-:W-:Y:S05]  /*1b8c0*/  BSYNC.RECONVERGENT B1 ;  /* 0x0000000000017941 */ /* 0x000fea0003800200 */
.L_x_1121:
        /* <DEDUP_REMOVED lines=16> */
.L_x_1131:
[----:B------:R-:W-:Y:S05]  /*1b9d0*/  BSYNC.RECONVERGENT B2 ;  /* 0x0000000000027941 */ /* 0x000fea0003800200 */
.L_x_1130:
[----:B-----5:R-:W-:Y:S02]  /*1b9e0*/  IADD3 R10, P1, P2, R6, R8, R25 ;  /* 0x00000008060a7210 */ /* 0x020fe40007a3e019 */
[----:B------:R-:W-:-:S04]  /*1b9f0*/  SHF.R.S32.HI R6, RZ, 0x1f, R8 ;  /* 0x0000001fff067819 */ /* 0x000fc80000011408 */
[----:B------:R-:W-:Y:S01]  /*1ba00*/  IADD3.X R7, PT, PT, R7, R6, R3, P1, P2 ;  /* 0x0000000607077210 */ /* 0x000fe20000fe4403 */
[----:B------:R-:W-:Y:S06]  /*1ba10*/  BRA `(.L_x_1132) ;  /* 0x0000000000447947 */ /* 0x000fec0003800000 */
.L_x_1129:
        /* <DEDUP_REMOVED lines=9> */
.L_x_1134:
[----:B------:R-:W-:Y:S05]  /*1bab0*/  BSYNC.RECONVERGENT B2 ;  /* 0x0000000000027941 */ /* 0x000fea0003800200 */
.L_x_1133:
[----:B------:R-:W0:Y:S01]  /*1bac0*/  LDCU.64 UR4, c[0x0][0x3d0] ;  /* 0x00007a00ff0477ac */ /* 0x000e220008000a00 */
[----:B------:R-:W-:-:S04]  /*1bad0*/  IADD3 R6, P1, P2, R9, R13, R2 ;  /* 0x0000000d09067210 */ /* 0x000fc80007a3e002 */
[----:B------:R-:W-:Y:S02]  /*1bae0*/  LOP3.LUT R6, RZ, R6, RZ, 0x33, !PT ;  /* 0x00000006ff067212 */ /* 0x000fe400078e33ff */
[----:B------:R-:W-:Y:S02]  /*1baf0*/  IADD3.X R7, PT, PT, R11, RZ, R4, P1, P2 ;  /* 0x000000ff0b077210 */ /* 0x000fe40000fe4404 */
[----:B0-----:R-:W-:Y:S02]  /*1bb00*/  IADD3 R10, P1, PT, R6, UR4, RZ ;  /* 0x00000004060a7c10 */ /* 0x001fe4000ff3e0ff */
[----:B------:R-:W-:-:S04]  /*1bb10*/  LOP3.LUT R6, RZ, R7, RZ, 0x33, !PT ;  /* 0x00000007ff067212 */ /* 0x000fc800078e33ff */
[----:B------:R-:W-:-:S07]  /*1bb20*/  IADD3.X R7, PT, PT, R6, UR5, RZ, P1, !PT ;  /* 0x0000000506077c10 */ /* 0x000fce0008ffe4ff */
.L_x_1132:
[----:B------:R-:W-:Y:S05]  /*1bb30*/  BSYNC.RECONVERGENT B1 ;  /* 0x0000000000017941 */ /* 0x000fea0003800200 */
.L_x_1128:
        /* <DEDUP_REMOVED lines=16> */
.L_x_1138:
[----:B------:R-:W-:Y:S05]  /*1bc40*/  BSYNC.RECONVERGENT B2 ;  /* 0x0000000000027941 */ /* 0x000fea0003800200 */
.L_x_1137:
[----:B-----5:R-:W-:Y:S02]  /*1bc50*/  IADD3 R10, P1, P2, R6, R8, R25 ;  /* 0x00000008060a7210 */ /* 0x020fe40007a3e019 */
[----:B------:R-:W-:-:S04]  /*1bc60*/  SHF.R.S32.HI R6, RZ, 0x1f, R8 ;  /* 0x0000001fff067819 */ /* 0x000fc80000011408 */
[----:B------:R-:W-:Y:S01]  /*1bc70*/  IADD3.X R7, PT, PT, R7, R6, R3, P1, P2 ;  /* 0x0000000607077210 */ /* 0x000fe20000fe4403 */
[----:B------:R-:W-:Y:S06]  /*1bc80*/  BRA `(.L_x_1139) ;  /* 0x0000000000447947 */ /* 0x000fec0003800000 */
.L_x_1136:
        /* <DEDUP_REMOVED lines=9> */
.L_x_1141:
[----:B------:R-:W-:Y:S05]  /*1bd20*/  BSYNC.RECONVERGENT B2 ;  /* 0x0000000000027941 */ /* 0x000fea0003800200 */
.L_x_1140:
[----:B------:R-:W0:Y:S01]  /*1bd30*/  LDCU.64 UR4, c[0x0][0x3d0] ;  /* 0x00007a00ff0477ac */ /* 0x000e220008000a00 */
[----:B------:R-:W-:-:S04]  /*1bd40*/  IADD3 R6, P1, P2, R9, R13, R2 ;  /* 0x0000000d09067210 */ /* 0x000fc80007a3e002 */
[----:B------:R-:W-:Y:S02]  /*1bd50*/  LOP3.LUT R6, RZ, R6, RZ, 0x33, !PT ;  /* 0x00000006ff067212 */ /* 0x000fe400078e33ff */
[----:B------:R-:W-:Y:S02]  /*1bd60*/  IADD3.X R7, PT, PT, R11, RZ, R4, P1, P2 ;  /* 0x000000ff0b077210 */ /* 0x000fe40000fe4404 */
[----:B0-----:R-:W-:Y:S02]  /*1bd70*/  IADD3 R10, P1, PT, R6, UR4, RZ ;  /* 0x00000004060a7c10 */ /* 0x001fe4000ff3e0ff */
[----:B------:R-:W-:-:S04]  /*1bd80*/  LOP3.LUT R6, RZ, R7, RZ, 0x33, !PT ;  /* 0x00000007ff067212 */ /* 0x000fc800078e33ff */
[----:B------:R-:W-:-:S07]  /*1bd90*/  IADD3.X R7, PT, PT, R6, UR5, RZ, P1, !PT ;  /* 0x0000000506077c10 */ /* 0x000fce0008ffe4ff */
.L_x_1139:
[----:B------:R-:W-:Y:S05]  /*1bda0*/  BSYNC.RECONVERGENT B1 ;  /* 0x0000000000017941 */ /* 0x000fea0003800200 */
.L_x_1135:
        /* <DEDUP_REMOVED lines=16> */
.L_x_1145:
[----:B------:R-:W-:Y:S05]  /*1beb0*/  BSYNC.RECONVERGENT B2 ;  /* 0x0000000000027941 */ /* 0x000fea0003800200 */
.L_x_1144:
[----:B-----5:R-:W-:Y:S02]  /*1bec0*/  IADD3 R10, P1, P2, R6, R8, R25 ;  /* 0x00000008060a7210 */ /* 0x020fe40007a3e019 */
[----:B------:R-:W-:-:S04]  /*1bed0*/  SHF.R.S32.HI R6, RZ, 0x1f, R8 ;  /* 0x0000001fff067819 */ /* 0x000fc80000011408 */
[----:B------:R-:W-:Y:S01]  /*1bee0*/  IADD3.X R7, PT, PT, R7, R6, R3, P1, P2 ;  /* 0x0000000607077210 */ /* 0x000fe20000fe4403 */
[----:B------:R-:W-:Y:S06]  /*1bef0*/  BRA `(.L_x_1146) ;  /* 0x0000000000447947 */ /* 0x000fec0003800000 */
.L_x_1143:
        /* <DEDUP_REMOVED lines=9> */
.L_x_1148:
[----:B------:R-:W-:Y:S05]  /*1bf90*/  BSYNC.RECONVERGENT B2 ;  /* 0x0000000000027941 */ /* 0x000fea0003800200 */
.L_x_1147:
[----:B------:R-:W0:Y:S01]  /*1bfa0*/  LDCU.64 UR4, c[0x0][0x3d0] ;  /* 0x00007a00ff0477ac */ /* 0x000e220008000a00 */
[----:B------:R-:W-:-:S04]  /*1bfb0*/  IADD3 R6, P1, P2, R9, R13, R2 ;  /* 0x0000000d09067210 */ /* 0x000fc80007a3e002 */
[----:B------:R-:W-:Y:S02]  /*1bfc0*/  LOP3.LUT R6, RZ, R6, RZ, 0x33, !PT ;  /* 0x00000006ff067212 */ /* 0x000fe400078e33ff */
[----:B------:R-:W-:Y:S02]  /*1bfd0*/  IADD3.X R7, PT, PT, R11, RZ, R4, P1, P2 ;  /* 0x000000ff0b077210 */ /* 0x000fe40000fe4404 */
[----:B0-----:R-:W-:Y:S02]  /*1bfe0*/  IADD3 R10, P1, PT, R6, UR4, RZ ;  /* 0x00000004060a7c10 */ /* 0x001fe4000ff3e0ff */
[----:B------:R-:W-:-:S04]  /*1bff0*/  LOP3.LUT R6, RZ, R7, RZ, 0x33, !PT ;  /* 0x00000007ff067212 */ /* 0x000fc800078e33ff */
[----:B------:R-:W-:-:S07]  /*1c000*/  IADD3.X R7, PT, PT, R6, UR5, RZ, P1, !PT ;  /* 0x0000000506077c10 */ /* 0x000fce0008ffe4ff */
.L_x_1146:
[----:B------:R-:W-:Y:S05]  /*1c010*/  BSYNC.RECONVERGENT B1 ;  /* 0x0000000000017941 */ /* 0x000fea0003800200 */
.L_x_1142:
        /* <DEDUP_REMOVED lines=16> */
.L_x_1152:
[----:B------:R-:W-:Y:S05]  /*1c120*/  BSYNC.RECONVERGENT B2 ;  /* 0x0000000000027941 */ /* 0x000fea0003800200 */
.L_x_1151:
[----:B-----5:R-:W-:Y:S02]  /*1c130*/  IADD3 R10, P1, P2, R6, R8, R25 ;  /* 0x00000008060a7210 */ /* 0x020fe40007a3e019 */
[----:B------:R-:W-:-:S04]  /*1c140*/  SHF.R.S32.HI R6, RZ, 0x1f, R8 ;  /* 0x0000001fff067819 */ /* 0x000fc80000011408 */
[----:B------:R-:W-:Y:S01]  /*1c150*/  IADD3.X R7, PT, PT, R7, R6, R3, P1, P2 ;  /* 0x0000000607077210 */ /* 0x000fe20000fe4403 */
[----:B------:R-:W-:Y:S06]  /*1c160*/  BRA `(.L_x_1153) ;  /* 0x0000000000447947 */ /* 0x000fec0003800000 */
.L_x_1150:
        /* <DEDUP_REMOVED lines=9> */
.L_x_1155:
[----:B------:R-:W-:Y:S05]  /*1c200*/  BSYNC.RECONVERGENT B2 ;  /* 0x0000000000027941 */ /* 0x000fea0003800200 */
.L_x_1154:
[----:B------:R-:W0:Y:S01]  /*1c210*/  LDCU.64 UR4, c[0x0][0x3d0] ;  /* 0x00007a00ff0477ac */ /* 0x000e220008000a00 */
[----:B------:R-:W-:-:S04]  /*1c220*/  IADD3 R6, P1, P2, R9, R13, R2 ;  /* 0x0000000d09067210 */ /* 0x000fc80007a3e002 */
[----:B------:R-:W-:Y:S02]  /*1c230*/  LOP3.LUT R6, RZ, R6, RZ, 0x33, !PT ;  /* 0x00000006ff067212 */ /* 0x000fe400078e33ff */
[----:B------:R-:W-:Y:S02]  /*1c240*/  IADD3.X R7, PT, PT, R11, RZ, R4, P1, P2 ;  /* 0x000000ff0b077210 */ /* 0x000fe40000fe4404 */
[----:B0-----:R-:W-:Y:S02]  /*1c250*/  IADD3 R10, P1, PT, R6, UR4, RZ ;  /* 0x00000004060a7c10 */ /* 0x001fe4000ff3e0ff */
[----:B------:R-:W-:-:S04]  /*1c260*/  LOP3.LUT R6, RZ, R7, RZ, 0x33, !PT ;  /* 0x00000007ff067212 */ /* 0x000fc800078e33ff */
[----:B------:R-:W-:-:S07]  /*1c270*/  IADD3.X R7, PT, PT, R6, UR5, RZ, P1, !PT ;  /* 0x0000000506077c10 */ /* 0x000fce0008ffe4ff */
.L_x_1153:
[----:B------:R-:W-:Y:S05]  /*1c280*/  BSYNC.RECONVERGENT B1 ;  /* 0x0000000000017941 */ /* 0x000fea0003800200 */
.L_x_1149:
        /* <DEDUP_REMOVED lines=16> */
.L_x_1159:
[----:B------:R-:W-:Y:S05]  /*1c390*/  BSYNC.RECONVERGENT B2 ;  /* 0x0000000000027941 */ /* 0x000fea0003800200 */
.L_x_1158:
[----:B-----5:R-:W-:Y:S02]  /*1c3a0*/  IADD3 R10, P1, P2, R6, R8, R25 ;  /* 0x00000008060a7210 */ /* 0x020fe40007a3e019 */
[----:B------:R-:W-:-:S04]  /*1c3b0*/  SHF.R.S32.HI R6, RZ, 0x1f, R8 ;  /* 0x0000001fff067819 */ /* 0x000fc80000011408 */
[----:B------:R-:W-:Y:S01]  /*1c3c0*/  IADD3.X R7, PT, PT, R7, R6, R3, P1, P2 ;  /* 0x0000000607077210 */ /* 0x000fe20000fe4403 */
[----:B------:R-:W-:Y:S06]  /*1c3d0*/  BRA `(.L_x_1160) ;  /* 0x0000000000447947 */ /* 0x000fec0003800000 */
.L_x_1157:
        /* <DEDUP_REMOVED lines=9> */
.L_x_1162:
[----:B------:R-:W-:Y:S05]  /*1c470*/  BSYNC.RECONVERGENT B2 ;  /* 0x0000000000027941 */ /* 0x000fea0003800200 */
.L_x_1161:
[----:B------:R-:W0:Y:S01]  /*1c480*/  LDCU.64 UR4, c[0x0][0x3d0] ;  /* 0x00007a00ff0477ac */ /* 0x000e220008000a00 */
[----:B------:R-:W-:-:S04]  /*1c490*/  IADD3 R6, P1, P2, R9, R13, R2 ;  /* 0x0000000d09067210 */ /* 0x000fc80007a3e002 */
[----:B------:R-:W-:Y:S02]  /*1c4a0*/  LOP3.LUT R6, RZ, R6, RZ, 0x33, !PT ;  /* 0x00000006ff067212 */ /* 0x000fe400078e33ff */
[----:B------:R-:W-:Y:S02]  /*1c4b0*/  IADD3.X R7, PT, PT, R11, RZ, R4, P1, P2 ;  /* 0x000000ff0b077210 */ /* 0x000fe40000fe4404 */
[----:B0-----:R-:W-:Y:S02]  /*1c4c0*/  IADD3 R10, P1, PT, R6, UR4, RZ ;  /* 0x00000004060a7c10 */ /* 0x001fe4000ff3e0ff */
[----:B------:R-:W-:-:S04]  /*1c4d0*/  LOP3.LUT R6, RZ, R7, RZ, 0x33, !PT ;  /* 0x00000007ff067212 */ /* 0x000fc800078e33ff */
[----:B------:R-:W-:-:S07]  /*1c4e0*/  IADD3.X R7, PT, PT, R6, UR5, RZ, P1, !PT ;  /* 0x0000000506077c10 */ /* 0x000fce0008ffe4ff */
.L_x_1160:
[----:B------:R-:W-:Y:S05]  /*1c4f0*/  BSYNC.RECONVERGENT B1 ;  /* 0x0000000000017941 */ /* 0x000fea0003800200 */
.L_x_1156:
        /* <DEDUP_REMOVED lines=16> */
.L_x_1166:
[----:B------:R-:W-:Y:S05]  /*1c600*/  BSYNC.RECONVERGENT B2 ;  /* 0x0000000000027941 */ /* 0x000fea0003800200 */
.L_x_1165:
[----:B-----5:R-:W-:Y:S02]  /*1c610*/  IADD3 R10, P1, P2, R6, R8, R25 ;  /* 0x00000008060a7210 */ /* 0x020fe40007a3e019 */
[----:B------:R-:W-:-:S04]  /*1c620*/  SHF.R.S32.HI R6, RZ, 0x1f, R8 ;  /* 0x0000001fff067819 */ /* 0x000fc80000011408 */
[----:B------:R-:W-:Y:S01]  /*1c630*/  IADD3.X R7, PT, PT, R7, R6, R3, P1, P2 ;  /* 0x0000000607077210 */ /* 0x000fe20000fe4403 */
[----:B------:R-:W-:Y:S06]  /*1c640*/  BRA `(.L_x_1167) ;  /* 0x0000000000447947 */ /* 0x000fec0003800000 */
.L_x_1164:
        /* <DEDUP_REMOVED lines=9> */
.L_x_1169:
[----:B------:R-:W-:Y:S05]  /*1c6e0*/  BSYNC.RECONVERGENT B2 ;  /* 0x0000000000027941 */ /* 0x000fea0003800200 */
.L_x_1168:
[----:B------:R-:W0:Y:S01]  /*1c6f0*/  LDCU.64 UR4, c[0x0][0x3d0] ;  /* 0x00007a00ff0477ac */ /* 0x000e220008000a00 */
[----:B------:R-:W-:-:S04]  /*1c700*/  IADD3 R6, P1, P2, R9, R13, R2 ;  /* 0x0000000d09067210 */ /* 0x000fc80007a3e002 */
[----:B------:R-:W-:Y:S02]  /*1c710*/  LOP3.LUT R6, RZ, R6, RZ, 0x33, !PT ;  /* 0x00000006ff067212 */ /* 0x000fe400078e33ff */
[----:B------:R-:W-:Y:S02]  /*1c720*/  IADD3.X R7, PT, PT, R11, RZ, R4, P1, P2 ;  /* 0x000000ff0b077210 */ /* 0x000fe40000fe4404 */
[----:B0-----:R-:W-:Y:S02]  /*1c730*/  IADD3 R10, P1, PT, R6, UR4, RZ ;  /* 0x00000004060a7c10 */ /* 0x001fe4000ff3e0ff */
[----:B------:R-:W-:-:S04]  /*1c740*/  LOP3.LUT R6, RZ, R7, RZ, 0x33, !PT ;  /* 0x00000007ff067212 */ /* 0x000fc800078e33ff */
[----:B------:R-:W-:-:S07]  /*1c750*/  IADD3.X R7, PT, PT, R6, UR5, RZ, P1, !PT ;  /* 0x0000000506077c10 */ /* 0x000fce0008ffe4ff */
.L_x_1167:
[----:B------:R-:W-:Y:S05]  /*1c760*/  BSYNC.RECONVERGENT B1 ;  /* 0x0000000000017941 */ /* 0x000fea0003800200 */
.L_x_1163:
        /* <DEDUP_REMOVED lines=16> */
.L_x_1173:
[----:B------:R-:W-:Y:S05]  /*1c870*/  BSYNC.RECONVERGENT B2 ;  /* 0x0000000000027941 */ /* 0x000fea0003800200 */
.L_x_1172:
[----:B-----5:R-:W-:Y:S02]  /*1c880*/  IADD3 R10, P1, P2, R6, R8, R25 ;  /* 0x00000008060a7210 */ /* 0x020fe40007a3e019 */
[----:B------:R-:W-:-:S04]  /*1c890*/  SHF.R.S32.HI R6, RZ, 0x1f, R8 ;  /* 0x0000001fff067819 */ /* 0x000fc80000011408 */
[----:B------:R-:W-:Y:S01]  /*1c8a0*/  IADD3.X R7, PT, PT, R7, R6, R3, P1, P2 ;  /* 0x0000000607077210 */ /* 0x000fe20000fe4403 */
[----:B------:R-:W-:Y:S06]  /*1c8b0*/  BRA `(.L_x_1174) ;  /* 0x0000000000447947 */ /* 0x000fec0003800000 */
.L_x_1171:
        /* <DEDUP_REMOVED lines=9> */
.L_x_1176:
[----:B------:R-:W-:Y:S05]  /*1c950*/  BSYNC.RECONVERGENT B2 ;  /* 0x0000000000027941 */ /* 0x000fea0003800200 */
.L_x_1175:
[----:B------:R-:W0:Y:S01]  /*1c960*/  LDCU.64 UR4, c[0x0][0x3d0] ;  /* 0x00007a00ff0477ac */ /* 0x000e220008000a00 */
[----:B------:R-:W-:-:S04]  /*1c970*/  IADD3 R6, P1, P2, R9, R13, R2 ;  /* 0x0000000d09067210 */ /* 0x000fc80007a3e002 */
[----:B------:R-:W-:Y:S02]  /*1c980*/  LOP3.LUT R6, RZ, R6, RZ, 0x33, !PT ;  /* 0x00000006ff067212 */ /* 0x000fe400078e33ff */
[----:B------:R-:W-:Y:S02]  /*1c990*/  IADD3.X R7, PT, PT, R11, RZ, R4, P1, P2 ;  /* 0x000000ff0b077210 */ /* 0x000fe40000fe4404 */
[----:B0-----:R-:W-:Y:S02]  /*1c9a0*/  IADD3 R10, P1, PT, R6, UR4, RZ ;  /* 0x00000004060a7c10 */ /* 0x001fe4000ff3e0ff */
[----:B------:R-:W-:-:S04]  /*1c9b0*/  LOP3.LUT R6, RZ, R7, RZ, 0x33, !PT ;  /* 0x00000007ff067212 */ /* 0x000fc800078e33ff */
[----:B------:R-:W-:-:S07]  /*1c9c0*/  IADD3.X R7, PT, PT, R6, UR5, RZ, P1, !PT ;  /* 0x0000000506077c10 */ /* 0x000fce0008ffe4ff */
.L_x_1174:
[----:B------:R-:W-:Y:S05]  /*1c9d0*/  BSYNC.RECONVERGENT B1 ;  /* 0x0000000000017941 */ /* 0x000fea0003800200 */
.L_x_1170:
        /* <DEDUP_REMOVED lines=16> */
.L_x_1180:
[----:B------:R-:W-:Y:S05]  /*1cae0*/  BSYNC.RECONVERGENT B2 ;  /* 0x0000000000027941 */ /* 0x000fea0003800200 */
.L_x_1179:
[----:B-----5:R-:W-:Y:S02]  /*1caf0*/  IADD3 R10, P1, P2, R6, R8, R25 ;  /* 0x00000008060a7210 */ /* 0x020fe40007a3e019 */
[----:B------:R-:W-:-:S04]  /*1cb00*/  SHF.R.S32.HI R6, RZ, 0x1f, R8 ;  /* 0x0000001fff067819 */ /* 0x000fc80000011408 */
[----:B------:R-:W-:Y:S01]  /*1cb10*/  IADD3.X R7, PT, PT, R7, R6, R3, P1, P2 ;  /* 0x0000000607077210 */ /* 0x000fe20000fe4403 */
[----:B------:R-:W-:Y:S06]  /*1cb20*/  BRA `(.L_x_1181) ;  /* 0x0000000000447947 */ /* 0x000fec0003800000 */
.L_x_1178:
        /* <DEDUP_REMOVED lines=9> */
.L_x_1183:
[----:B------:R-:W-:Y:S05]  /*1cbc0*/  BSYNC.RECONVERGENT B2 ;  /* 0x0000000000027941 */ /* 0x000fea0003800200 */
.L_x_1182:
[----:B------:R-:W0:Y:S01]  /*1cbd0*/  LDCU.64 UR4, c[0x0][0x3d0] ;  /* 0x00007a00ff0477ac */ /* 0x000e220008000a00 */
[----:B------:R-:W-:-:S04]  /*1cbe0*/  IADD3 R6, P1, P2, R9, R13, R2 ;  /* 0x0000000d09067210 */ /* 0x000fc80007a3e002 */
[----:B------:R-:W-:Y:S02]  /*1cbf0*/  LOP3.LUT R6, RZ, R6, RZ, 0x33, !PT ;  /* 0x00000006ff067212 */ /* 0x000fe400078e33ff */
[----:B------:R-:W-:Y:S02]  /*1cc00*/  IADD3.X R7, PT, PT, R11, RZ, R4, P1, P2 ;  /* 0x000000ff0b077210 */ /* 0x000fe40000fe4404 */
[----:B0-----:R-:W-:Y:S02]  /*1cc10*/  IADD3 R10, P1, PT, R6, UR4, RZ ;  /* 0x00000004060a7c10 */ /* 0x001fe4000ff3e0ff */
[----:B------:R-:W-:-:S04]  /*1cc20*/  LOP3.LUT R6, RZ, R7, RZ, 0x33, !PT ;  /* 0x00000007ff067212 */ /* 0x000fc800078e33ff */
[----:B------:R-:W-:-:S07]  /*1cc30*/  IADD3.X R7, PT, PT, R6, UR5, RZ, P1, !PT ;  /* 0x0000000506077c10 */ /* 0x000fce0008ffe4ff */
.L_x_1181:
[----:B------:R-:W-:Y:S05]  /*1cc40*/  BSYNC.RECONVERGENT B1 ;  /* 0x0000000000017941 */ /* 0x000fea0003800200 */
.L_x_1177:
[----:B------:R-:W-:Y:S01]  /*1cc50*/  ISETP.GE.AND P2, PT, R13, R0, PT ;  /* 0x000000000d00720c */ /* 0x000fe20003f46270 */
[----:B------:R-:W-:Y:S01]  /*1cc60*/  VIADD R67, R67, 0x2ac0 ;  /* 0x00002ac043437836 */ /* 0x000fe20000000000 */
[----:B------:R-:W-:Y:S11]  /*1cc70*/  BSSY.RECONVERGENT B1, `(.L_x_1184) ;  /* 0x0000024000017945 */ /* 0x000ff60003800200 */
[----:B------:R-:W0:Y:S01]  /*1cc80*/  @!P2 LDS R9, [R5+0xa180] ;  /* 0x00a180000509a984 */ /* 0x000e220000000800 */
        /* <DEDUP_REMOVED lines=12> */
.L_x_1187:
[----:B------:R-:W-:Y:S05]  /*1cd50*/  BSYNC.RECONVERGENT B2 ;  /* 0x0000000000027941 */ /* 0x000fea0003800200 */
.L_x_1186:
[----:B-----5:R-:W-:Y:S02]  /*1cd60*/  IADD3 R25, P1, P2, R6, R28, R25 ;  /* 0x0000001c06197210 */ /* 0x020fe40007a3e019 */
[----:B------:R-:W-:-:S04]  /*1cd70*/  SHF.R.S32.HI R6, RZ, 0x1f, R28 ;  /* 0x0000001fff067819 */ /* 0x000fc8000001141c */
[----:B------:R-:W-:Y:S01]  /*1cd80*/  IADD3.X R6, PT, PT, R7, R6, R3, P1, P2 ;  /* 0x0000000607067210 */ /* 0x000fe20000fe4403 */
[----:B------:R-:W-:Y:S06]  /*1cd90*/  BRA `(.L_x_1188) ;  /* 0x0000000000447947 */ /* 0x000fec0003800000 */
.L_x_1185:
        /* <DEDUP_REMOVED lines=9> */
.L_x_1190:
[----:B------:R-:W-:Y:S05]  /*1ce30*/  BSYNC.RECONVERGENT B2 ;  /* 0x0000000000027941 */ /* 0x000fea0003800200 */
.L_x_1189:
[----:B------:R-:W0:Y:S01]  /*1ce40*/  LDCU.64 UR4, c[0x0][0x3d0] ;  /* 0x00007a00ff0477ac */ /* 0x000e220008000a00 */
[----:B------:R-:W-:-:S04]  /*1ce50*/  IADD3 R2, P1, P2, R3, R67, R2 ;  /* 0x0000004303027210 */ /* 0x000fc80007a3e002 */
[----:B------:R-:W-:Y:S02]  /*1ce60*/  LOP3.LUT R2, RZ, R2, RZ, 0x33, !PT ;  /* 0x00000002ff027212 */ /* 0x000fe400078e33ff */
[----:B------:R-:W-:Y:S02]  /*1ce70*/  IADD3.X R4, PT, PT, R9, RZ, R4, P1, P2 ;  /* 0x000000ff09047210 */ /* 0x000fe40000fe4404 */
[----:B0-----:R-:W-:Y:S02]  /*1ce80*/  IADD3 R25, P1, PT, R2, UR4, RZ ;  /* 0x0000000402197c10 */ /* 0x001fe4000ff3e0ff */
[----:B------:R-:W-:-:S04]  /*1ce90*/  LOP3.LUT R2, RZ, R4, RZ, 0x33, !PT ;  /* 0x00000004ff027212 */ /* 0x000fc800078e33ff */
[----:B------:R-:W-:-:S07]  /*1cea0*/  IADD3.X R6, PT, PT, R2, UR5, RZ, P1, !PT ;  /* 0x0000000502067c10 */ /* 0x000fce0008ffe4ff */
.L_x_1188:
[----:B------:R-:W-:Y:S05]  /*1ceb0*/  BSYNC.RECONVERGENT B1 ;  /* 0x0000000000017941 */ /* 0x000fea0003800200 */
.L_x_1184:
[----:B------:R-:W-:-:S13]  /*1cec0*/  ISETP.GE.AND P2, PT, R67, R0, PT ;  /* 0x000000004300720c */ /* 0x000fda0003f46270 */
[----:B------:R-:W0:Y:S01]  /*1ced0*/  @!P2 LDS R5, [R5+0xab00] ;  /* 0x00ab00000505a984 */ /* 0x000e220000000800 */
[----:B------:R-:W1:Y:S02]  /*1cee0*/  @!P2 LDC.64 R2, c[0x0][0x390] ;  /* 0x0000e400ff02ab82 */ /* 0x000e640000000a00 */
[----:B-1----:R-:W-:-:S04]  /*1cef0*/  @!P2 LEA R2, P1, R25, R2, 0x2 ;  /* 0x000000021902a211 */ /* 0x002fc800078210ff */
[----:B------:R-:W-:-:S05]  /*1cf00*/  @!P2 LEA.HI.X R3, R25, R3, R6, 0x2, P1 ;  /* 0x000000031903a211 */ /* 0x000fca00008f1406 */
[----:B0-----:R1:W-:Y:S04]  /*1cf10*/  @!P2 STG.E desc[UR10][R2.64], R5 ;  /* 0x000000050200a986 */ /* 0x0013e8000c10190a */
.L_x_970:
[----:B------:R-:W-:Y:S05]  /*1cf20*/  BSYNC.RECONVERGENT B0 ;  /* 0x0000000000007941 */ /* 0x000fea0003800200 */
.L_x_761:
[----:B------:R-:W2:Y:S02]  /*1cf30*/  S2R R0, SR_TID.X ;  /* 0x0000000000007919 */ /* 0x000ea40000002100 */
[----:B--2---:R-:W-:-:S13]  /*1cf40*/  ISETP.NE.AND P1, PT, R0, RZ, PT ;  /* 0x000000ff0000720c */ /* 0x004fda0003f25270 */
[----:B------:R-:W-:Y:S05]  /*1cf50*/  @P1 EXIT ;  /* 0x000000000000194d */ /* 0x000fea0003800000 */
[----:B------:R-:W2:Y:S02]  /*1cf60*/  LDCU.U8 UR4, c[0x0][0x3c9] ;  /* 0x00007920ff0477ac */ /* 0x000ea40008000000 */
[----:B--2---:R-:W-:-:S09]  /*1cf70*/  UISETP.NE.AND UP0, UPT, UR4, URZ, UPT ;  /* 0x000000ff0400728c */ /* 0x004fd2000bf05270 */
[----:B------:R-:W-:Y:S05]  /*1cf80*/  BRA.U !UP0, `(.L_x_1191) ;  /* 0x00000001082c7547 */ /* 0x000fea000b800000 */
[----:B01----:R-:W0:Y:S01]  /*1cf90*/  LDC.64 R4, c[0x0][0x398] ;  /* 0x0000e600ff047b82 */ /* 0x003e220000000a00 */
[----:B------:R-:W-:Y:S01]  /*1cfa0*/  BSSY.RECONVERGENT B0, `(.L_x_1192) ;  /* 0x0000005000007945 */ /* 0x000fe20003800200 */
[----:B------:R-:W-:-:S03]  /*1cfb0*/  CS2R R2, SRZ ;  /* 0x0000000000027805 */ /* 0x000fc6000001ff00 */
[----:B------:R-:W-:Y:S05]  /*1cfc0*/  @P0 BRA `(.L_x_1193) ;  /* 0x0000000000080947 */ /* 0x000fea0003800000 */
[----:B------:R-:W1:Y:S02]  /*1cfd0*/  LDC.64 R2, c[0x0][0x3e0] ;  /* 0x0000f800ff027b82 */ /* 0x000e640000000a00 */
[----:B-1----:R-:W5:Y:S02]  /*1cfe0*/  LDG.E.64 R2, desc[UR10][R2.64] ;  /* 0x0000000a02027981 */ /* 0x002f64000c1e1b00 */
.L_x_1193:
[----:B------:R-:W-:Y:S05]  /*1cff0*/  BSYNC.RECONVERGENT B0 ;  /* 0x0000000000007941 */ /* 0x000fea0003800200 */
.L_x_1192:
[----:B-----5:R-:W-:-:S04]  /*1d000*/  IADD3 R2, P0, PT, R27, R2, RZ ;  /* 0x000000021b027210 */ /* 0x020fc80007f1e0ff */
[----:B------:R-:W-:-:S05]  /*1d010*/  LEA.HI.X.SX32 R3, R27, R3, 0x1, P0 ;  /* 0x000000031b037211 */ /* 0x000fca00000f0eff */
[----:B0-----:R-:W-:Y:S01]  /*1d020*/  STG.E.64 desc[UR10][R4.64], R2 ;  /* 0x0000000204007986 */ /* 0x001fe2000c101b0a */
[----:B------:R-:W-:Y:S05]  /*1d030*/  EXIT ;  /* 0x000000000000794d */ /* 0x000fea0003800000 */
.L_x_1191:
[----:B01----:R-:W0:Y:S01]  /*1d040*/  LDC.64 R4, c[0x0][0x3e8] ;  /* 0x0000fa00ff047b82 */ /* 0x003e220000000a00 */
[----:B------:R-:W-:Y:S01]  /*1d050*/  BSSY.RECONVERGENT B0, `(.L_x_1194) ;  /* 0x0000005000007945 */ /* 0x000fe20003800200 */
[----:B------:R-:W-:-:S03]  /*1d060*/  CS2R R2, SRZ ;  /* 0x0000000000027805 */ /* 0x000fc6000001ff00 */
[----:B------:R-:W-:Y:S05]  /*1d070*/  @P0 BRA `(.L_x_1195) ;  /* 0x0000000000080947 */ /* 0x000fea0003800000 */
[----:B------:R-:W1:Y:S02]  /*1d080*/  LDC.64 R2, c[0x0][0x3e0] ;  /* 0x0000f800ff027b82 */ /* 0x000e640000000a00 */
[----:B-1----:R-:W5:Y:S02]  /*1d090*/  LDG.E.64 R2, desc[UR10][R2.64] ;  /* 0x0000000a02027981 */ /* 0x002f64000c1e1b00 */
.L_x_1195:
[----:B------:R-:W-:Y:S05]  /*1d0a0*/  BSYNC.RECONVERGENT B0 ;  /* 0x0000000000007941 */ /* 0x000fea0003800200 */
.L_x_1194:
[----:B-----5:R-:W-:-:S04]  /*1d0b0*/  IADD3 R2, P0, PT, R27, R2, RZ ;  /* 0x000000021b027210 */ /* 0x020fc80007f1e0ff */
[----:B------:R-:W-:-:S05]  /*1d0c0*/  LEA.HI.X.SX32 R3, R27, R3, 0x1, P0 ;  /* 0x000000031b037211 */ /* 0x000fca00000f0eff */
[----:B0-----:R-:W-:Y:S01]  /*1d0d0*/  STG.E.64 desc[UR10][R4.64], R2 ;  /* 0x0000000204007986 */ /* 0x001fe2000c101b0a */
[----:B------:R-:W-:Y:S05]  /*1d0e0*/  EXIT ;  /* 0x000000000000794d */ /* 0x000fea0003800000 */
.L_x_618:
[----:B------:R-:W-:Y:S01]  /*1d0f0*/  BSSY B0, `(.L_x_1196) ;  /* 0x0000006000007945 */ /* 0x000fe20003800000 */
[----:B------:R-:W-:Y:S01]  /*1d100*/  PLOP3.LUT P0, PT, P0, PT, PT, 0x8, 0x80 ;  /* 0x000000000080781c */ /* 0x000fe2000070e170 */
[----:B------:R-:W-:-:S12]  /*1d110*/  IMAD.MOV.U32 R24, RZ, RZ, -0x1 ;  /* 0xffffffffff187424 */ /* 0x000fd800078e00ff */
[----:B------:R-:W-:Y:S05]  /*1d120*/  WARPSYNC.COLLECTIVE R24, `(.L_x_1197) ;  /* 0x0000000018087348 */ /* 0x000fea0003c00000 */
[----:B------:R-:W-:Y:S01]  /*1d130*/  VOTE.ANY P0, P0 ;  /* 0x0000000000ff7806 */ /* 0x000fe20000000100 */
[----:B------:R-:W-:-:S12]  /*1d140*/  ENDCOLLECTIVE ;  /* 0x000000000000791b */ /* 0x000fd80003800000 */
.L_x_1197:
[----:B------:R-:W-:Y:S05]  /*1d150*/  BSYNC B0 ;  /* 0x0000000000007941 */ /* 0x000fea0003800000 */
.L_x_1196:
[----:B------:R-:W-:Y:S05]  /*1d160*/  BRA `(.L_x_1198) ;  /* 0xfffffecc005c7947 */ /* 0x000fea000383ffff */
.L_x_620:
[----:B------:R-:W-:Y:S01]  /*1d170*/  BSSY B0, `(.L_x_1199) ;  /* 0x0000006000007945 */ /* 0x000fe20003800000 */
[----:B------:R-:W-:Y:S01]  /*1d180*/  PLOP3.LUT P0, PT, P0, PT, PT, 0x8, 0x80 ;  /* 0x000000000080781c */ /* 0x000fe2000070e170 */
[----:B------:R-:W-:-:S12]  /*1d190*/  IMAD.MOV.U32 R24, RZ, RZ, -0x1 ;  /* 0xffffffffff187424 */ /* 0x000fd800078e00ff */
[----:B------:R-:W-:Y:S05]  /*1d1a0*/  WARPSYNC.COLLECTIVE R24, `(.L_x_1200) ;  /* 0x0000000018087348 */ /* 0x000fea0003c00000 */
[----:B------:R-:W-:Y:S01]  /*1d1b0*/  VOTE.ANY P0, P0 ;  /* 0x0000000000ff7806 */ /* 0x000fe20000000100 */
[----:B------:R-:W-:-:S12]  /*1d1c0*/  ENDCOLLECTIVE ;  /* 0x000000000000791b */ /* 0x000fd80003800000 */
.L_x_1200:
[----:B------:R-:W-:Y:S05]  /*1d1d0*/  BSYNC B0 ;  /* 0x0000000000007941 */ /* 0x000fea0003800000 */
.L_x_1199:
[----:B------:R-:W-:Y:S05]  /*1d1e0*/  BRA `(.L_x_1201) ;  /* 0xfffffecc00b07947 */ /* 0x000fea000383ffff */
.L_x_622:
[----:B------:R-:W0:Y:S01]  /*1d1f0*/  S2R R20, SR_GEMASK ;  /* 0x0000000000147919 */ /* 0x000e220000003c00 */
[----:B------:R-:W-:Y:S01]  /*1d200*/  BSSY B0, `(.L_x_1202) ;  /* 0x0000006000007945 */ /* 0x000fe20003800000 */
[----:B------:R-:W-:Y:S01]  /*1d210*/  PLOP3.LUT P2, PT, P0, PT, PT, 0x8, 0x80 ;  /* 0x000000000080781c */ /* 0x000fe2000074e170 */
[----:B------:R-:W-:-:S12]  /*1d220*/  IMAD.MOV.U32 R24, RZ, RZ, -0x1 ;  /* 0xffffffffff187424 */ /* 0x000fd800078e00ff */
[----:B0-----:R-:W-:Y:S05]  /*1d230*/  WARPSYNC.COLLECTIVE R24, `(.L_x_1203) ;  /* 0x0000000018087348 */ /* 0x001fea0003c00000 */
[----:B------:R-:W-:Y:S01]  /*1d240*/  VOTE.ANY R24, PT, P2 ;  /* 0x0000000000187806 */ /* 0x000fe200010e0100 */
[----:B0-----:R-:W-:Y:S06]  /*1d250*/  ENDCOLLECTIVE ;  /* 0x000000000000791b */ /* 0x001fec0003800000 */
.L_x_1203:
[----:B------:R-:W-:Y:S05]  /*1d260*/  BSYNC B0 ;  /* 0x0000000000007941 */ /* 0x000fea0003800000 */
.L_x_1202:
[----:B------:R-:W-:Y:S01]  /*1d270*/  LOP3.LUT R24, R24, 0x80000000, R20, 0xec, !PT ;  /* 0x8000000018187812 */ /* 0x000fe200078eec14 */
[----:B------:R-:W-:Y:S02]  /*1d280*/  IMAD.MOV.U32 R31, RZ, RZ, R29 ;  /* 0x000000ffff1f7224 */ /* 0x000fe400078e001d */
[----:B------:R-:W-:Y:S02]  /*1d290*/  IMAD.MOV.U32 R26, RZ, RZ, 0x1 ;  /* 0x00000001ff1a7424 */ /* 0x000fe400078e00ff */
[C---:B------:R-:W-:Y:S02]  /*1d2a0*/  VIADD R25, R24.reuse, 0xffffffff ;  /* 0xffffffff18197836 */ /* 0x040fe40000000000 */
[C---:B------:R-:W-:Y:S02]  /*1d2b0*/  VIADD R75, R73.reuse, 0x2 ;  /* 0x00000002494b7836 */ /* 0x040fe40000000000 */
[----:B------:R-:W-:Y:S01]  /*1d2c0*/  VIADD R76, R73, 0x4 ;  /* 0x00000004494c7836 */ /* 0x000fe20000000000 */
[----:B------:R-:W-:Y:S01]  /*1d2d0*/  LOP3.LUT R25, R24, R25, RZ, 0xc, !PT ;  /* 0x0000001918197212 */ /* 0x000fe200078e0cff */
[----:B------:R-:W-:-:S02]  /*1d2e0*/  IMAD.MOV.U32 R24, RZ, RZ, -0x1 ;  /* 0xffffffffff187424 */ /* 0x000fc400078e00ff */
[----:B------:R-:W-:Y:S01]  /*1d2f0*/  VIADD R77, R73, 0x8 ;  /* 0x00000008494d7836 */ /* 0x000fe20000000000 */
[----:B------:R0:W1:Y:S06]  /*1d300*/  POPC R27, R25 ;  /* 0x00000019001b7309 */ /* 0x00006c0000000000 */
[----:B01----:R-:W-:Y:S05]  /*1d310*/  WARPSYNC.COLLECTIVE R24, `(.L_x_1204) ;  /* 0x0000000018087348 */ /* 0x003fea0003c00000 */
[----:B-1----:R1:W2:Y:S02]  /*1d320*/  SHFL.DOWN P2, R52, R31, R26, R27 ;  /* 0x0800001a1f347389 */ /* 0x0022a4000004001b */
[----:B012---:R-:W-:Y:S05]  /*1d330*/  ENDCOLLECTIVE ;  /* 0x000000000000791b */ /* 0x007fea0003800000 */
.L_x_1204:
        /* <DEDUP_REMOVED lines=9> */
.L_x_1205:
[----:B------:R-:W-:Y:S01]  /*1d3d0*/  IMAD.MOV.U32 R26, RZ, RZ, 0x4 ;  /* 0x00000004ff1a7424 */ /* 0x000fe200078e00ff */
[----:B------:R-:W-:Y:S02]  /*1d3e0*/  SEL R25, R52, RZ, !P0 ;  /* 0x000000ff34197207 */ /* 0x000fe40004000000 */
[----:B------:R-:W-:-:S03]  /*1d3f0*/  ISETP.GT.AND P0, PT, R76, R27, PT ;  /* 0x0000001b4c00720c */ /* 0x000fc60003f04270 */
[----:B------:R-:W-:Y:S02]  /*1d400*/  IMAD.IADD R78, R54, 0x1, R25 ;  /* 0x00000001364e7824 */ /* 0x000fe400078e0219 */
[----:B------:R-:W0:Y:S02]  /*1d410*/  LDC.64 R54, c[0x0][0x3a0] ;  /* 0x0000e800ff367b82 */ /* 0x000e240000000a00 */
[----:B------:R-:W-:-:S07]  /*1d420*/  IMAD.MOV.U32 R31, RZ, RZ, R78 ;  /* 0x000000ffff1f7224 */ /* 0x000fce00078e004e */
[----:B0-----:R-:W-:Y:S05]  /*1d430*/  WARPSYNC.COLLECTIVE R24, `(.L_x_1206) ;  /* 0x0000000018087348 */ /* 0x001fea0003c00000 */
[----:B------:R1:W2:Y:S02]  /*1d440*/  SHFL.DOWN P2, R52, R31, R26, R27 ;  /* 0x0800001a1f347389 */ /* 0x0002a4000004001b */
[----:B012---:R-:W-:Y:S05]  /*1d450*/  ENDCOLLECTIVE ;  /* 0x000000000000791b */ /* 0x007fea0003800000 */
.L_x_1206:
[----:B------:R-:W-:Y:S01]  /*1d460*/  IMAD.MOV.U32 R26, RZ, RZ, 0x8 ;  /* 0x00000008ff1a7424 */ /* 0x000fe200078e00ff */
[----:B------:R-:W-:-:S05]  /*1d470*/  IADD3 R54, P3, PT, R54, 0x100, RZ ;  /* 0x0000010036367810 */ /* 0x000fca0007f7e0ff */
[----:B------:R-:W-:Y:S01]  /*1d480*/  IMAD.X R55, RZ, RZ, R55, P3 ;  /* 0x000000ffff377224 */ /* 0x000fe200018e0637 */
[----:B------:R-:W-:Y:S02]  /*1d490*/  SEL R25, R52, RZ, !P0 ;  /* 0x000000ff34197207 */ /* 0x000fe40004000000 */
[----:B------:R-:W-:-:S03]  /*1d4a0*/  ISETP.GT.AND P0, PT, R77, R27, PT ;  /* 0x0000001b4d00720c */ /* 0x000fc60003f04270 */
[----:B------:R-:W-:Y:S02]  /*1d4b0*/  IMAD.IADD R80, R78, 0x1, R25 ;  /* 0x000000014e507824 */ /* 0x000fe400078e0219 */
[----:B------:R-:W-:Y:S02]  /*1d4c0*/  VIADD R78, R73, 0x10 ;  /* 0x00000010494e7836 */ /* 0x000fe40000000000 */
[----:B------:R-:W-:-:S07]  /*1d4d0*/  IMAD.MOV.U32 R31, RZ, RZ, R80 ;  /* 0x000000ffff1f7224 */ /* 0x000fce00078e0050 */
[----:B------:R-:W-:Y:S05]  /*1d4e0*/  WARPSYNC.COLLECTIVE R24, `(.L_x_1207) ;  /* 0x0000000018087348 */ /* 0x000fea0003c00000 */
[----:B------:R0:W1:Y:S02]  /*1d4f0*/  SHFL.DOWN P2, R52, R31, R26, R27 ;  /* 0x0800001a1f347389 */ /* 0x000064000004001b */
[----:B01----:R-:W-:Y:S05]  /*1d500*/  ENDCOLLECTIVE ;  /* 0x000000000000791b */ /* 0x003fea0003800000 */
.L_x_1207:
        /* <DEDUP_REMOVED lines=8> */
.L_x_1208:
[----:B------:R-:W-:Y:S05]  /*1d590*/  WARPSYNC.COLLECTIVE R24, `(.L_x_1209) ;  /* 0x0000000018087348 */ /* 0x000fea0003c00000 */
[----:B------:R-:W-:Y:S01]  /*1d5a0*/  VOTE.ALL P0, P0 ;  /* 0x0000000000ff7806 */ /* 0x000fe20000000000 */
[----:B------:R-:W-:-:S12]  /*1d5b0*/  ENDCOLLECTIVE ;  /* 0x000000000000791b */ /* 0x000fd80003800000 */
.L_x_1209:
[----:B------:R-:W-:-:S04]  /*1d5c0*/  ISETP.GT.AND P2, PT, R78, R27, PT ;  /* 0x0000001b4e00720c */ /* 0x000fc80003f44270 */
[----:B------:R-:W-:-:S05]  /*1d5d0*/  SEL R25, R52, RZ, !P2 ;  /* 0x000000ff34197207 */ /* 0x000fca0005000000 */
[----:B------:R-:W-:Y:S01]  /*1d5e0*/  IMAD.IADD R80, R82, 0x1, R25 ;  /* 0x0000000152507824 */ /* 0x000fe200078e0219 */
[----:B------:R-:W-:Y:S06]  /*1d5f0*/  BRA `(.L_x_1210) ;  /* 0xfffffecc00487947 */ /* 0x000fec000383ffff */
.L_x_624:
[----:B------:R-:W-:Y:S01]  /*1d600*/  BSSY B0, `(.L_x_1211) ;  /* 0x0000006000007945 */ /* 0x000fe20003800000 */
[----:B------:R-:W-:Y:S01]  /*1d610*/  PLOP3.LUT P0, PT, P0, PT, PT, 0x8, 0x80 ;  /* 0x000000000080781c */ /* 0x000fe2000070e170 */
[----:B------:R-:W-:-:S12]  /*1d620*/  IMAD.MOV.U32 R24, RZ, RZ, -0x1 ;  /* 0xffffffffff187424 */ /* 0x000fd800078e00ff */
[----:B------:R-:W-:Y:S05]  /*1d630*/  WARPSYNC.COLLECTIVE R24, `(.L_x_1212) ;  /* 0x0000000018087348 */ /* 0x000fea0003c00000 */
[----:B------:R-:W-:Y:S01]  /*1d640*/  VOTE.ANY P0, P0 ;  /* 0x0000000000ff7806 */ /* 0x000fe20000000100 */
[----:B------:R-:W-:-:S12]  /*1d650*/  ENDCOLLECTIVE ;  /* 0x000000000000791b */ /* 0x000fd80003800000 */
.L_x_1212:
[----:B------:R-:W-:Y:S05]  /*1d660*/  BSYNC B0 ;  /* 0x0000000000007941 */ /* 0x000fea0003800000 */
.L_x_1211:
[----:B------:R-:W-:Y:S05]  /*1d670*/  BRA `(.L_x_1213) ;  /* 0xfffffecc00587947 */ /* 0x000fea000383ffff */
.L_x_626:
[----:B------:R-:W-:Y:S01]  /*1d680*/  BSSY B0, `(.L_x_1214) ;  /* 0x0000006000007945 */ /* 0x000fe20003800000 */
[----:B------:R-:W-:Y:S01]  /*1d690*/  PLOP3.LUT P0, PT, P0, PT, PT, 0x8, 0x80 ;  /* 0x000000000080781c */ /* 0x000fe2000070e170 */
[----:B------:R-:W-:-:S12]  /*1d6a0*/  IMAD.MOV.U32 R24, RZ, RZ, -0x1 ;  /* 0xffffffffff187424 */ /* 0x000fd800078e00ff */
[----:B------:R-:W-:Y:S05]  /*1d6b0*/  WARPSYNC.COLLECTIVE R24, `(.L_x_1215) ;  /* 0x0000000018087348 */ /* 0x000fea0003c00000 */
[----:B------:R-:W-:Y:S01]  /*1d6c0*/  VOTE.ANY P0, P0 ;  /* 0x0000000000ff7806 */ /* 0x000fe20000000100 */
[----:B------:R-:W-:-:S12]  /*1d6d0*/  ENDCOLLECTIVE ;  /* 0x000000000000791b */ /* 0x000fd80003800000 */
.L_x_1215:
[----:B------:R-:W-:Y:S05]  /*1d6e0*/  BSYNC B0 ;  /* 0x0000000000007941 */ /* 0x000fea0003800000 */
.L_x_1214:
[----:B------:R-:W-:Y:S05]  /*1d6f0*/  BRA `(.L_x_1216) ;  /* 0xfffffecc00ac7947 */ /* 0x000fea000383ffff */
.L_x_628:
[----:B------:R-:W-:Y:S01]  /*1d700*/  BSSY B0, `(.L_x_1217) ;  /* 0x0000006000007945 */ /* 0x000fe20003800000 */
[----:B------:R-:W-:Y:S01]  /*1d710*/  PLOP3.LUT P2, PT, P0, PT, PT, 0x8, 0x80 ;  /* 0x000000000080781c */ /* 0x000fe2000074e170 */
[----:B------:R-:W-:-:S12]  /*1d720*/  IMAD.MOV.U32 R24, RZ, RZ, -0x1 ;  /* 0xffffffffff187424 */ /* 0x000fd800078e00ff */
[----:B------:R-:W-:Y:S05]  /*1d730*/  WARPSYNC.COLLECTIVE R24, `(.L_x_1218) ;  /* 0x0000000018087348 */ /* 0x000fea0003c00000 */
[----:B------:R-:W-:Y:S01]  /*1d740*/  VOTE.ANY R24, PT, P2 ;  /* 0x0000000000187806 */ /* 0x000fe200010e0100 */
[----:B------:R-:W-:Y:S06]  /*1d750*/  ENDCOLLECTIVE ;  /* 0x000000000000791b */ /* 0x000fec0003800000 */
.L_x_1218:
[----:B------:R-:W-:Y:S05]  /*1d760*/  BSYNC B0 ;  /* 0x0000000000007941 */ /* 0x000fea0003800000 */
.L_x_1217:
[----:B------:R-:W-:Y:S01]  /*1d770*/  LOP3.LUT R24, R24, 0x80000000, R20, 0xec, !PT ;  /* 0x8000000018187812 */ /* 0x000fe200078eec14 */
[----:B------:R-:W-:Y:S02]  /*1d780*/  IMAD.MOV.U32 R31, RZ, RZ, R29 ;  /* 0x000000ffff1f7224 */ /* 0x000fe400078e001d */
[----:B------:R-:W-:Y:S02]  /*1d790*/  IMAD.MOV.U32 R26, RZ, RZ, 0x1 ;  /* 0x00000001ff1a7424 */ /* 0x000fe400078e00ff */
[----:B------:R-:W-:Y:S02]  /*1d7a0*/  VIADD R25, R24, 0xffffffff ;  /* 0xffffffff18197836 */ /* 0x000fe40000000000 */
[----:B------:R-:W-:-:S03]  /*1d7b0*/  VIADD R74, R74, 0xffffffe0 ;  /* 0xffffffe04a4a7836 */ /* 0x000fc60000000000 */
[----:B------:R-:W-:Y:S01]  /*1d7c0*/  LOP3.LUT R25, R24, R25, RZ, 0xc, !PT ;  /* 0x0000001918197212 */ /* 0x000fe200078e0cff */
[----:B------:R-:W-:-:S03]  /*1d7d0*/  IMAD.MOV.U32 R24, RZ, RZ, -0x1 ;  /* 0xffffffffff187424 */ /* 0x000fc600078e00ff */
[----:B------:R0:W1:Y:S04]  /*1d7e0*/  POPC R27, R25 ;  /* 0x00000019001b7309 */ /* 0x0000680000000000 */
[----:B01----:R-:W-:Y:S05]  /*1d7f0*/  WARPSYNC.COLLECTIVE R24, `(.L_x_1219) ;  /* 0x0000000018087348 */ /* 0x003fea0003c00000 */
[----:B-1----:R1:W2:Y:S02]  /*1d800*/  SHFL.DOWN P2, R52, R31, R26, R27 ;  /* 0x0800001a1f347389 */ /* 0x0022a4000004001b */
[----:B012---:R-:W-:Y:S05]  /*1d810*/  ENDCOLLECTIVE ;  /* 0x000000000000791b */ /* 0x007fea0003800000 */
.L_x_1219:
        /* <DEDUP_REMOVED lines=9> */
.L_x_1220:
        /* <DEDUP_REMOVED lines=8> */
.L_x_1221:
        /* <DEDUP_REMOVED lines=8> */
.L_x_1222:
        /* <DEDUP_REMOVED lines=8> */
.L_x_1223:
[----:B------:R-:W-:Y:S05]  /*1da30*/  WARPSYNC.COLLECTIVE R24, `(.L_x_1224) ;  /* 0x0000000018087348 */ /* 0x000fea0003c00000 */
[----:B------:R-:W-:Y:S01]  /*1da40*/  VOTE.ALL P0, P0 ;  /* 0x0000000000ff7806 */ /* 0x000fe20000000000 */
[----:B------:R-:W-:-:S12]  /*1da50*/  ENDCOLLECTIVE ;  /* 0x000000000000791b */ /* 0x000fd80003800000 */
.L_x_1224:
[----:B------:R-:W-:-:S04]  /*1da60*/  ISETP.GT.AND P2, PT, R78, R27, PT ;  /* 0x0000001b4e00720c */ /* 0x000fc80003f44270 */
[----:B------:R-:W-:-:S04]  /*1da70*/  SEL R52, R52, RZ, !P2 ;  /* 0x000000ff34347207 */ /* 0x000fc80005000000 */
[----:B------:R-:W-:Y:S01]  /*1da80*/  IADD3 R80, PT, PT, R25, R52, R80 ;  /* 0x0000003419507210 */ /* 0x000fe20007ffe050 */
[----:B------:R-:W-:Y:S06]  /*1da90*/  BRA `(.L_x_1225) ;  /* 0xfffffecc00447947 */ /* 0x000fec000383ffff */
.L_x_1048:
[----:B------:R-:W-:Y:S01]  /*1daa0*/  BSSY B1, `(.L_x_1226) ;  /* 0x0000006000017945 */ /* 0x000fe20003800000 */
[----:B------:R-:W-:Y:S01]  /*1dab0*/  PLOP3.LUT P0, PT, P0, PT, PT, 0x8, 0x80 ;  /* 0x000000000080781c */ /* 0x000fe2000070e170 */
[----:B------:R-:W-:-:S12]  /*1dac0*/  IMAD.MOV.U32 R24, RZ, RZ, -0x1 ;  /* 0xffffffffff187424 */ /* 0x000fd800078e00ff */
[----:B0-----:R-:W-:Y:S05]  /*1dad0*/  WARPSYNC.COLLECTIVE R24, `(.L_x_1227) ;  /* 0x0000000018087348 */ /* 0x001fea0003c00000 */
[----:B------:R-:W-:Y:S01]  /*1dae0*/  VOTE.ANY P0, P0 ;  /* 0x0000000000ff7806 */ /* 0x000fe20000000100 */
[----:B0-----:R-:W-:-:S12]  /*1daf0*/  ENDCOLLECTIVE ;  /* 0x000000000000791b */ /* 0x001fd80003800000 */
.L_x_1227:
[----:B------:R-:W-:Y:S05]  /*1db00*/  BSYNC B1 ;  /* 0x0000000000017941 */ /* 0x000fea0003800000 */
.L_x_1226:
[----:B------:R-:W-:Y:S05]  /*1db10*/  BRA `(.L_x_1228) ;  /* 0xffffffb000887947 */ /* 0x000fea000383ffff */
.L_x_1050:
[----:B------:R-:W-:Y:S01]  /*1db20*/  BSSY B1, `(.L_x_1229) ;  /* 0x0000006000017945 */ /* 0x000fe20003800000 */
[----:B------:R-:W-:Y:S01]  /*1db30*/  PLOP3.LUT P0, PT, P0, PT, PT, 0x8, 0x80 ;  /* 0x000000000080781c */ /* 0x000fe2000070e170 */
[----:B------:R-:W-:-:S12]  /*1db40*/  IMAD.MOV.U32 R24, RZ, RZ, -0x1 ;  /* 0xffffffffff187424 */ /* 0x000fd800078e00ff */
[----:B0-----:R-:W-:Y:S05]  /*1db50*/  WARPSYNC.COLLECTIVE R24, `(.L_x_1230) ;  /* 0x0000000018087348 */ /* 0x001fea0003c00000 */
[----:B------:R-:W-:Y:S01]  /*1db60*/  VOTE.ANY P0, P0 ;  /* 0x0000000000ff7806 */ /* 0x000fe20000000100 */
[----:B0-----:R-:W-:-:S12]  /*1db70*/  ENDCOLLECTIVE ;  /* 0x000000000000791b */ /* 0x001fd80003800000 */
.L_x_1230:
[----:B------:R-:W-:Y:S05]  /*1db80*/  BSYNC B1 ;  /* 0x0000000000017941 */ /* 0x000fea0003800000 */
.L_x_1229:
[----:B------:R-:W-:Y:S05]  /*1db90*/  BRA `(.L_x_1231) ;  /* 0xffffffb000dc7947 */ /* 0x000fea000383ffff */
.L_x_1052:
[----:B------:R-:W1:Y:S01]  /*1dba0*/  S2R R74, SR_GEMASK ;  /* 0x00000000004a7919 */ /* 0x000e620000003c00 */
[----:B------:R-:W-:Y:S01]  /*1dbb0*/  BSSY B1, `(.L_x_1232) ;  /* 0x0000007000017945 */ /* 0x000fe20003800000 */
[----:B------:R-:W-:Y:S01]  /*1dbc0*/  ISETP.NE.AND P0, PT, R30, 0x65, PT ;  /* 0x000000651e00780c */ /* 0x000fe20003f05270 */
[----:B------:R-:W-:Y:S01]  /*1dbd0*/  IMAD.MOV.U32 R24, RZ, RZ, -0x1 ;  /* 0xffffffffff187424 */ /* 0x000fe200078e00ff */
[----:B------:R-:W-:-:S13]  /*1dbe0*/  PLOP3.LUT P2, PT, P2, PT, PT, 0x8, 0x80 ;  /* 0x000000000080781c */ /* 0x000fda000174e170 */
[----:B01----:R-:W-:Y:S05]  /*1dbf0*/  WARPSYNC.COLLECTIVE R24, `(.L_x_1233) ;  /* 0x0000000018087348 */ /* 0x003fea0003c00000 */
[----:B------:R-:W-:Y:S01]  /*1dc00*/  VOTE.ANY R24, PT, P2 ;  /* 0x0000000000187806 */ /* 0x000fe200010e0100 */
[----:B01----:R-:W-:Y:S06]  /*1dc10*/  ENDCOLLECTIVE ;  /* 0x000000000000791b */ /* 0x003fec0003800000 */
.L_x_1233:
[----:B------:R-:W-:Y:S05]  /*1dc20*/  BSYNC B1 ;  /* 0x0000000000017941 */ /* 0x000fea0003800000 */
.L_x_1232:
[----:B------:R-:W-:Y:S01]  /*1dc30*/  LOP3.LUT R24, R24, 0x80000000, R74, 0xec, !PT ;  /* 0x8000000018187812 */ /* 0x000fe200078eec4a */
[----:B------:R-:W-:Y:S02]  /*1dc40*/  IMAD.MOV.U32 R26, RZ, RZ, 0x1 ;  /* 0x00000001ff1a7424 */ /* 0x000fe400078e00ff */
[C---:B------:R-:W-:Y:S02]  /*1dc50*/  VIADD R77, R71.reuse, 0x2 ;  /* 0x00000002474d7836 */ /* 0x040fe40000000000 */
[C---:B------:R-:W-:Y:S02]  /*1dc60*/  VIADD R27, R24.reuse, 0xffffffff ;  /* 0xffffffff181b7836 */ /* 0x040fe40000000000 */
[C---:B------:R-:W-:Y:S02]  /*1dc70*/  VIADD R76, R71.reuse, 0x4 ;  /* 0x00000004474c7836 */ /* 0x040fe40000000000 */
[----:B------:R-:W-:Y:S01]  /*1dc80*/  VIADD R79, R71, 0x10 ;  /* 0x00000010474f7836 */ /* 0x000fe20000000000 */
[----:B------:R-:W-:Y:S01]  /*1dc90*/  LOP3.LUT R30, R24, R27, RZ, 0xc, !PT ;  /* 0x0000001b181e7212 */ /* 0x000fe200078e0cff */
[----:B------:R-:W-:-:S03]  /*1dca0*/  IMAD.MOV.U32 R24, RZ, RZ, -0x1 ;  /* 0xffffffffff187424 */ /* 0x000fc600078e00ff */
[----:B------:R0:W1:Y:S04]  /*1dcb0*/  POPC R27, R30 ;  /* 0x0000001e001b7309 */ /* 0x0000680000000000 */
[----:B01----:R-:W-:Y:S05]  /*1dcc0*/  WARPSYNC.COLLECTIVE R24, `(.L_x_1234) ;  /* 0x0000000018087348 */ /* 0x003fea0003c00000 */
[----:B-1----:R1:W2:Y:S02]  /*1dcd0*/  SHFL.DOWN P2, R52, R31, R26, R27 ;  /* 0x0800001a1f347389 */ /* 0x0022a4000004001b */
[----:B012---:R-:W-:Y:S05]  /*1dce0*/  ENDCOLLECTIVE ;  /* 0x000000000000791b */ /* 0x007fea0003800000 */
.L_x_1234:
[----:B------:R-:W-:Y:S01]  /*1dcf0*/  IMAD.MOV.U32 R26, RZ, RZ, 0x2 ;  /* 0x00000002ff1a7424 */ /* 0x000fe200078e00ff */
[----:B------:R-:W-:-:S04]  /*1dd00*/  ISETP.GE.AND P2, PT, R71, R27, PT ;  /* 0x0000001b4700720c */ /* 0x000fc80003f46270 */
[----:B------:R-:W-:-:S05]  /*1dd10*/  SEL R52, R52, RZ, !P2 ;  /* 0x000000ff34347207 */ /* 0x000fca0005000000 */
[----:B------:R-:W-:-:S04]  /*1dd20*/  IMAD.IADD R78, R52, 0x1, R31 ;  /* 0x00000001344e7824 */ /* 0x000fc800078e021f */
[----:B------:R-:W-:-:S07]  /*1dd30*/  IMAD.MOV.U32 R31, RZ, RZ, R78 ;  /* 0x000000ffff1f7224 */ /* 0x000fce00078e004e */
[----:B------:R-:W-:Y:S05]  /*1dd40*/  WARPSYNC.COLLECTIVE R24, `(.L_x_1235) ;  /* 0x0000000018087348 */ /* 0x000fea0003c00000 */
[----:B------:R0:W1:Y:S02]  /*1dd50*/  SHFL.DOWN P2, R52, R31, R26, R27 ;  /* 0x0800001a1f347389 */ /* 0x000064000004001b */
[----:B01----:R-:W-:Y:S05]  /*1dd60*/  ENDCOLLECTIVE ;  /* 0x000000000000791b */ /* 0x003fea0003800000 */
.L_x_1235:
[----:B------:R-:W-:Y:S01]  /*1dd70*/  IMAD.MOV.U32 R26, RZ, RZ, 0x4 ;  /* 0x00000004ff1a7424 */ /* 0x000fe200078e00ff */
[----:B------:R-:W-:-:S04]  /*1dd80*/  ISETP.GT.AND P2, PT, R77, R27, PT ;  /* 0x0000001b4d00720c */ /* 0x000fc80003f44270 */
[----:B------:R-:W-:-:S05]  /*1dd90*/  SEL R75, R52, RZ, !P2 ;  /* 0x000000ff344b7207 */ /* 0x000fca0005000000 */
[----:B------:R-:W-:Y:S02]  /*1dda0*/  IMAD.IADD R82, R78, 0x1, R75 ;  /* 0x000000014e527824 */ /* 0x000fe400078e024b */
[----:B------:R-:W-:Y:S02]  /*1ddb0*/  VIADD R78, R71, 0x8 ;  /* 0x00000008474e7836 */ /* 0x000fe40000000000 */
[----:B------:R-:W-:-:S07]  /*1ddc0*/  IMAD.MOV.U32 R31, RZ, RZ, R82 ;  /* 0x000000ffff1f7224 */ /* 0x000fce00078e0052 */
[----:B------:R-:W-:Y:S05]  /*1ddd0*/  WARPSYNC.COLLECTIVE R24, `(.L_x_1236) ;  /* 0x0000000018087348 */ /* 0x000fea0003c00000 */
[----:B------:R0:W1:Y:S02]  /*1dde0*/  SHFL.DOWN P2, R52, R31, R26, R27 ;  /* 0x0800001a1f347389 */ /* 0x000064000004001b */
[----:B01----:R-:W-:Y:S05]  /*1ddf0*/  ENDCOLLECTIVE ;  /* 0x000000000000791b */ /* 0x003fea0003800000 */
.L_x_1236:
[----:B------:R-:W-:Y:S01]  /*1de00*/  IMAD.MOV.U32 R26, RZ, RZ, 0x8 ;  /* 0x00000008ff1a7424 */ /* 0x000fe200078e00ff */
[----:B------:R-:W-:-:S04]  /*1de10*/  ISETP.GT.AND P2, PT, R76, R27, PT ;  /* 0x0000001b4c00720c */ /* 0x000fc80003f44270 */
[----:B------:R-:W-:-:S05]  /*1de20*/  SEL R75, R52, RZ, !P2 ;  /* 0x000000ff344b7207 */ /* 0x000fca0005000000 */
[----:B------:R-:W-:-:S07]  /*1de30*/  IMAD.IADD R31, R82, 0x1, R75 ;  /* 0x00000001521f7824 */ /* 0x000fce00078e024b */
[----:B------:R-:W-:Y:S05]  /*1de40*/  WARPSYNC.COLLECTIVE R24, `(.L_x_1237) ;  /* 0x0000000018087348 */ /* 0x000fea0003c00000 */
[----:B------:R0:W1:Y:S02]  /*1de50*/  SHFL.DOWN P2, R52, R31, R26, R27 ;  /* 0x0800001a1f347389 */ /* 0x000064000004001b */
[----:B01----:R-:W-:Y:S05]  /*1de60*/  ENDCOLLECTIVE ;  /* 0x000000000000791b */ /* 0x003fea0003800000 */
.L_x_1237:
[----:B------:R-:W-:Y:S01]  /*1de70*/  IMAD.MOV.U32 R26, RZ, RZ, 0x10 ;  /* 0x00000010ff1a7424 */ /* 0x000fe200078e00ff */
[----:B------:R-:W-:-:S04]  /*1de80*/  ISETP.GT.AND P2, PT, R78, R27, PT ;  /* 0x0000001b4e00720c */ /* 0x000fc80003f44270 */
[----:B------:R-:W-:-:S05]  /*1de90*/  SEL R52, R52, RZ, !P2 ;  /* 0x000000ff34347207 */ /* 0x000fca0005000000 */
[----:B------:R-:W-:-:S07]  /*1dea0*/  IMAD.IADD R31, R31, 0x1, R52 ;  /* 0x000000011f1f7824 */ /* 0x000fce00078e0234 */
[----:B------:R-:W-:Y:S05]  /*1deb0*/  WARPSYNC.COLLECTIVE R24, `(.L_x_1238) ;  /* 0x0000000018087348 */ /* 0x000fea0003c00000 */
[----:B------:R0:W1:Y:S02]  /*1dec0*/  SHFL.DOWN P2, R52, R31, R26, R27 ;  /* 0x0800001a1f347389 */ /* 0x000064000004001b */
[----:B01----:R-:W-:Y:S05]  /*1ded0*/  ENDCOLLECTIVE ;  /* 0x000000000000791b */ /* 0x003fea0003800000 */
.L_x_1238:
[----:B------:R-:W-:Y:S05]  /*1dee0*/  WARPSYNC.COLLECTIVE R24, `(.L_x_1239) ;  /* 0x0000000018087348 */ /* 0x000fea0003c00000 */
[----:B------:R-:W-:Y:S01]  /*1def0*/  VOTE.ALL P0, P0 ;  /* 0x0000000000ff7806 */ /* 0x000fe20000000000 */
[----:B------:R-:W-:-:S12]  /*1df00*/  ENDCOLLECTIVE ;  /* 0x000000000000791b */ /* 0x000fd80003800000 */
.L_x_1239:
[----:B------:R-:W-:Y:S02]  /*1df10*/  ISETP.GT.AND P2, PT, R79, R27, PT ;  /* 0x0000001b4f00720c */ /* 0x000fe40003f44270 */
[----:B------:R-:W0:Y:S02]  /*1df20*/  LDC.64 R26, c[0x0][0x3a0] ;  /* 0x0000e800ff1a7b82 */ /* 0x000e240000000a00 */
[----:B------:R-:W-:-:S05]  /*1df30*/  SEL R52, R52, RZ, !P2 ;  /* 0x000000ff34347207 */ /* 0x000fca0005000000 */
[----:B------:R-:W-:Y:S01]  /*1df40*/  IMAD.IADD R75, R31, 0x1, R52 ;  /* 0x000000011f4b7824 */ /* 0x000fe200078e0234 */
[----:B0-----:R-:W-:-:S05]  /*1df50*/  IADD3 R81, P2, PT, R26, 0x100, RZ ;  /* 0x000001001a517810 */ /* 0x001fca0007f5e0ff */
[----:B------:R-:W-:Y:S01]  /*1df60*/  IMAD.X R82, RZ, RZ, R27, P2 ;  /* 0x000000ffff527224 */ /* 0x000fe200010e061b */
[----:B------:R-:W-:Y:S07]  /*1df70*/  BRA `(.L_x_1240) ;  /* 0xffffffb000807947 */ /* 0x000fee000383ffff */
.L_x_1054:
[----:B------:R-:W-:Y:S01]  /*1df80*/  BSSY B1, `(.L_x_1241) ;  /* 0x0000006000017945 */ /* 0x000fe20003800000 */
[----:B------:R-:W-:Y:S01]  /*1df90*/  PLOP3.LUT P0, PT, P0, PT, PT, 0x8, 0x80 ;  /* 0x000000000080781c */ /* 0x000fe2000070e170 */
[----:B------:R-:W-:-:S12]  /*1dfa0*/  IMAD.MOV.U32 R24, RZ, RZ, -0x1 ;  /* 0xffffffffff187424 */ /* 0x000fd800078e00ff */
[----:B0-----:R-:W-:Y:S05]  /*1dfb0*/  WARPSYNC.COLLECTIVE R24, `(.L_x_1242) ;  /* 0x0000000018087348 */ /* 0x001fea0003c00000 */
[----:B------:R-:W-:Y:S01]  /*1dfc0*/  VOTE.ANY P0, P0 ;  /* 0x0000000000ff7806 */ /* 0x000fe20000000100 */
[----:B0-----:R-:W-:-:S12]  /*1dfd0*/  ENDCOLLECTIVE ;  /* 0x000000000000791b */ /* 0x001fd80003800000 */
.L_x_1242:
[----:B------:R-:W-:Y:S05]  /*1dfe0*/  BSYNC B1 ;  /* 0x0000000000017941 */ /* 0x000fea0003800000 */
.L_x_1241:
[----:B------:R-:W-:Y:S05]  /*1dff0*/  BRA `(.L_x_1243) ;  /* 0xffffffb000907947 */ /* 0x000fea000383ffff */
.L_x_1056:
[----:B------:R-:W-:Y:S01]  /*1e000*/  BSSY B1, `(.L_x_1244) ;  /* 0x0000006000017945 */ /* 0x000fe20003800000 */
[----:B------:R-:W-:Y:S01]  /*1e010*/  PLOP3.LUT P0, PT, P0, PT, PT, 0x8, 0x80 ;  /* 0x000000000080781c */ /* 0x000fe2000070e170 */
[----:B------:R-:W-:-:S12]  /*1e020*/  IMAD.MOV.U32 R24, RZ, RZ, -0x1 ;  /* 0xffffffffff187424 */ /* 0x000fd800078e00ff */
[----:B0-----:R-:W-:Y:S05]  /*1e030*/  WARPSYNC.COLLECTIVE R24, `(.L_x_1245) ;  /* 0x0000000018087348 */ /* 0x001fea0003c00000 */
[----:B------:R-:W-:Y:S01]  /*1e040*/  VOTE.ANY P0, P0 ;  /* 0x0000000000ff7806 */ /* 0x000fe20000000100 */
[----:B0-----:R-:W-:-:S12]  /*1e050*/  ENDCOLLECTIVE ;  /* 0x000000000000791b */ /* 0x001fd80003800000 */
.L_x_1245:
[----:B------:R-:W-:Y:S05]  /*1e060*/  BSYNC B1 ;  /* 0x0000000000017941 */ /* 0x000fea0003800000 */
.L_x_1244:
[----:B------:R-:W-:Y:S05]  /*1e070*/  BRA `(.L_x_1246) ;  /* 0xffffffb000e47947 */ /* 0x000fea000383ffff */
.L_x_1058:
[----:B------:R-:W-:Y:S01]  /*1e080*/  BSSY B1, `(.L_x_1247) ;  /* 0x0000006000017945 */ /* 0x000fe20003800000 */
[----:B------:R-:W-:Y:S01]  /*1e090*/  PLOP3.LUT P2, PT, P0, PT, PT, 0x8, 0x80 ;  /* 0x000000000080781c */ /* 0x000fe2000074e170 */
[----:B------:R-:W-:-:S12]  /*1e0a0*/  IMAD.MOV.U32 R24, RZ, RZ, -0x1 ;  /* 0xffffffffff187424 */ /* 0x000fd800078e00ff */
[----:B0-----:R-:W-:Y:S05]  /*1e0b0*/  WARPSYNC.COLLECTIVE R24, `(.L_x_1248) ;  /* 0x0000000018087348 */ /* 0x001fea0003c00000 */
[----:B------:R-:W-:Y:S01]  /*1e0c0*/  VOTE.ANY R24, PT, P2 ;  /* 0x0000000000187806 */ /* 0x000fe200010e0100 */
[----:B0-----:R-:W-:Y:S06]  /*1e0d0*/  ENDCOLLECTIVE ;  /* 0x000000000000791b */ /* 0x001fec0003800000 */
.L_x_1248:
[----:B------:R-:W-:Y:S05]  /*1e0e0*/  BSYNC B1 ;  /* 0x0000000000017941 */ /* 0x000fea0003800000 */
.L_x_1247:
[----:B------:R-:W-:Y:S01]  /*1e0f0*/  LOP3.LUT R24, R24, 0x80000000, R74, 0xec, !PT ;  /* 0x8000000018187812 */ /* 0x000fe200078eec4a */
[----:B------:R-:W-:-:S04]  /*1e100*/  VIADD R70, R70, 0xffffffe0 ;  /* 0xffffffe046467836 */ /* 0x000fc80000000000 */
[----:B------:R-:W-:-:S05]  /*1e110*/  VIADD R26, R24, 0xffffffff ;  /* 0xffffffff181a7836 */ /* 0x000fca0000000000 */
[----:B------:R-:W-:Y:S01]  /*1e120*/  LOP3.LUT R26, R24, R26, RZ, 0xc, !PT ;  /* 0x0000001a181a7212 */ /* 0x000fe200078e0cff */
[----:B------:R-:W-:-:S03]  /*1e130*/  IMAD.MOV.U32 R24, RZ, RZ, -0x1 ;  /* 0xffffffffff187424 */ /* 0x000fc600078e00ff */
[----:B------:R0:W1:Y:S02]  /*1e140*/  POPC R27, R26 ;  /* 0x0000001a001b7309 */ /* 0x0000640000000000 */
[----:B0-----:R-:W-:Y:S01]  /*1e150*/  IMAD.MOV.U32 R26, RZ, RZ, 0x1 ;  /* 0x00000001ff1a7424 */ /* 0x001fe200078e00ff */
[----:B-1----:R-:W-:-:S13]  /*1e160*/  ISETP.GE.AND P0, PT, R71, R27, PT ;  /* 0x0000001b4700720c */ /* 0x002fda0003f06270 */
[----:B------:R-:W-:Y:S05]  /*1e170*/  WARPSYNC.COLLECTIVE R24, `(.L_x_1249) ;  /* 0x0000000018087348 */ /* 0x000fea0003c00000 */
[----:B------:R0:W1:Y:S02]  /*1e180*/  SHFL.DOWN P2, R52, R31, R26, R27 ;  /* 0x0800001a1f347389 */ /* 0x000064000004001b */
[----:B01----:R-:W-:Y:S05]  /*1e190*/  ENDCOLLECTIVE ;  /* 0x000000000000791b */ /* 0x003fea0003800000 */
.L_x_1249:
[----:B------:R-:W-:Y:S01]  /*1e1a0*/  IMAD.MOV.U32 R26, RZ, RZ, 0x2 ;  /* 0x00000002ff1a7424 */ /* 0x000fe200078e00ff */
[----:B------:R-:W-:Y:S02]  /*1e1b0*/  SEL R52, R52, RZ, !P0 ;  /* 0x000000ff34347207 */ /* 0x000fe40004000000 */
[----:B------:R-:W-:-:S03]  /*1e1c0*/  ISETP.GT.AND P0, PT, R77, R27, PT ;  /* 0x0000001b4d00720c */ /* 0x000fc60003f04270 */
[----:B------:R-:W-:-:S10]  /*1e1d0*/  IMAD.IADD R31, R52, 0x1, R31 ;  /* 0x00000001341f7824 */ /* 0x000fd400078e021f */
[----:B------:R-:W-:Y:S05]  /*1e1e0*/  WARPSYNC.COLLECTIVE R24, `(.L_x_1250) ;  /* 0x0000000018087348 */ /* 0x000fea0003c00000 */
[----:B------:R0:W1:Y:S02]  /*1e1f0*/  SHFL.DOWN P2, R52, R31, R26, R27 ;  /* 0x0800001a1f347389 */ /* 0x000064000004001b */
[----:B01----:R-:W-:Y:S05]  /*1e200*/  ENDCOLLECTIVE ;  /* 0x000000000000791b */ /* 0x003fea0003800000 */
.L_x_1250:
[----:B------:R-:W-:Y:S01]  /*1e210*/  IMAD.MOV.U32 R26, RZ, RZ, 0x4 ;  /* 0x00000004ff1a7424 */ /* 0x000fe200078e00ff */
[----:B------:R-:W-:Y:S02]  /*1e220*/  SEL R52, R52, RZ, !P0 ;  /* 0x000000ff34347207 */ /* 0x000fe40004000000 */
[----:B------:R-:W-:-:S03]  /*1e230*/  ISETP.GT.AND P0, PT, R76, R27, PT ;  /* 0x0000001b4c00720c */ /* 0x000fc60003f04270 */
[----:B------:R-:W-:-:S10]  /*1e240*/  IMAD.IADD R31, R31, 0x1, R52 ;  /* 0x000000011f1f7824 */ /* 0x000fd400078e0234 */
[----:B------:R-:W-:Y:S05]  /*1e250*/  WARPSYNC.COLLECTIVE R24, `(.L_x_1251) ;  /* 0x0000000018087348 */ /* 0x000fea0003c00000 */
[----:B------:R0:W1:Y:S02]  /*1e260*/  SHFL.DOWN P2, R52, R31, R26, R27 ;  /* 0x0800001a1f347389 */ /* 0x000064000004001b */
[----:B01----:R-:W-:Y:S05]  /*1e270*/  ENDCOLLECTIVE ;  /* 0x000000000000791b */ /* 0x003fea0003800000 */
.L_x_1251:
[----:B------:R-:W-:Y:S01]  /*1e280*/  IMAD.MOV.U32 R26, RZ, RZ, 0x8 ;  /* 0x00000008ff1a7424 */ /* 0x000fe200078e00ff */
[----:B------:R-:W-:Y:S02]  /*1e290*/  SEL R52, R52, RZ, !P0 ;  /* 0x000000ff34347207 */ /* 0x000fe40004000000 */
[----:B------:R-:W-:-:S03]  /*1e2a0*/  ISETP.GT.AND P0, PT, R78, R27, PT ;  /* 0x0000001b4e00720c */ /* 0x000fc60003f04270 */
[----:B------:R-:W-:-:S10]  /*1e2b0*/  IMAD.IADD R31, R31, 0x1, R52 ;  /* 0x000000011f1f7824 */ /* 0x000fd400078e0234 */
[----:B------:R-:W-:Y:S05]  /*1e2c0*/  WARPSYNC.COLLECTIVE R24, `(.L_x_1252) ;  /* 0x0000000018087348 */ /* 0x000fea0003c00000 */
[----:B------:R0:W1:Y:S02]  /*1e2d0*/  SHFL.DOWN P2, R52, R31, R26, R27 ;  /* 0x0800001a1f347389 */ /* 0x000064000004001b */
[----:B01----:R-:W-:Y:S05]  /*1e2e0*/  ENDCOLLECTIVE ;  /* 0x000000000000791b */ /* 0x003fea0003800000 */
.L_x_1252:
[----:B------:R-:W-:Y:S01]  /*1e2f0*/  IMAD.MOV.U32 R26, RZ, RZ, 0x10 ;  /* 0x00000010ff1a7424 */ /* 0x000fe200078e00ff */
[----:B------:R-:W-:Y:S02]  /*1e300*/  SEL R52, R52, RZ, !P0 ;  /* 0x000000ff34347207 */ /* 0x000fe40004000000 */
[----:B------:R-:W-:-:S03]  /*1e310*/  ISETP.GT.AND P0, PT, R79, R27, PT ;  /* 0x0000001b4f00720c */ /* 0x000fc60003f04270 */
[----:B------:R-:W-:-:S10]  /*1e320*/  IMAD.IADD R31, R31, 0x1, R52 ;  /* 0x000000011f1f7824 */ /* 0x000fd400078e0234 */
[----:B------:R-:W-:Y:S05]  /*1e330*/  WARPSYNC.COLLECTIVE R24, `(.L_x_1253) ;  /* 0x0000000018087348 */ /* 0x000fea0003c00000 */
[----:B------:R0:W1:Y:S02]  /*1e340*/  SHFL.DOWN P2, R52, R31, R26, R27 ;  /* 0x0800001a1f347389 */ /* 0x000064000004001b */
[----:B01----:R-:W-:Y:S05]  /*1e350*/  ENDCOLLECTIVE ;  /* 0x000000000000791b */ /* 0x003fea0003800000 */
.L_x_1253:
[----:B------:R-:W-:Y:S02]  /*1e360*/  SEL R52, R52, RZ, !P0 ;  /* 0x000000ff34347207 */ /* 0x000fe40004000000 */
[----:B------:R-:W-:Y:S02]  /*1e370*/  ISETP.NE.AND P0, PT, R30, 0x65, PT ;  /* 0x000000651e00780c */ /* 0x000fe40003f05270 */
[----:B------:R-:W-:-:S11]  /*1e380*/  IADD3 R75, PT, PT, R31, R52, R75 ;  /* 0x000000341f4b7210 */ /* 0x000fd60007ffe04b */
[----:B------:R-:W-:Y:S05]  /*1e390*/  WARPSYNC.COLLECTIVE R24, `(.L_x_1254) ;  /* 0x0000000018087348 */ /* 0x000fea0003c00000 */
[----:B------:R-:W-:Y:S01]  /*1e3a0*/  VOTE.ALL P0, P0 ;  /* 0x0000000000ff7806 */ /* 0x000fe20000000000 */
[----:B------:R-:W-:-:S12]  /*1e3b0*/  ENDCOLLECTIVE ;  /* 0x000000000000791b */ /* 0x000fd80003800000 */
.L_x_1254:
[----:B------:R-:W-:Y:S05]  /*1e3c0*/  BRA `(.L_x_1255) ;  /* 0xffffffb000907947 */ /* 0x000fea000383ffff */
        .weak           $__internal_0_$__cuda_sm20_rem_u64
        .type           $__internal_0_$__cuda_sm20_rem_u64,@function
        .size           $__internal_0_$__cuda_sm20_rem_u64,(.L_x_1260 - $__internal_0_$__cuda_sm20_rem_u64)
$__internal_0_$__cuda_sm20_rem_u64:
[----:B------:R-:W0:Y:S08]  /*1e3d0*/  I2F.U64.RP R24, UR6 ;  /* 0x0000000600187d12 */ /* 0x000e300008309000 */
[----:B0-----:R-:W0:Y:S02]  /*1e3e0*/  MUFU.RCP R24, R24 ;  /* 0x0000001800187308 */ /* 0x001e240000001000 */
[----:B0-----:R-:W-:-:S06]  /*1e3f0*/  VIADD R24, R24, 0x1ffffffe ;  /* 0x1ffffffe18187836 */ /* 0x001fcc0000000000 */
[----:B------:R-:W0:Y:S02]  /*1e400*/  F2I.U64.TRUNC R24, R24 ;  /* 0x0000001800187311 */ /* 0x000e24000020d800 */
[----:B0-----:R-:W-:-:S04]  /*1e410*/  IMAD.WIDE.U32 R30, R24, UR6, RZ ;  /* 0x00000006181e7c25 */ /* 0x001fc8000f8e00ff */
[C---:B------:R-:W-:Y:S01]  /*1e420*/  IMAD R26, R24.reuse, UR7, R31 ;  /* 0x00000007181a7c24 */ /* 0x040fe2000f8e021f */
[----:B------:R-:W-:Y:S01]  /*1e430*/  IADD3 R30, P0, PT, RZ, -R30, RZ ;  /* 0x8000001eff1e7210 */ /* 0x000fe20007f1e0ff */
[----:B------:R-:W-:Y:S02]  /*1e440*/  IMAD.MOV.U32 R27, RZ, RZ, R24 ;  /* 0x000000ffff1b7224 */ /* 0x000fe400078e0018 */
[----:B------:R-:W-:Y:S02]  /*1e450*/  IMAD R31, R25, UR6, R26 ;  /* 0x00000006191f7c24 */ /* 0x000fe4000f8e021a */
[----:B------:R-:W-:-:S04]  /*1e460*/  IMAD.HI.U32 R26, R24, R30, RZ ;  /* 0x0000001e181a7227 */ /* 0x000fc800078e00ff */
[----:B------:R-:W-:-:S04]  /*1e470*/  IMAD.X R31, RZ, RZ, ~R31, P0 ;  /* 0x000000ffff1f7224 */ /* 0x000fc800000e0e1f */
[----:B------:R-:W-:-:S04]  /*1e480*/  IMAD.WIDE.U32 R26, P0, R24, R31, R26 ;  /* 0x0000001f181a7225 */ /* 0x000fc8000780001a */
[C---:B------:R-:W-:Y:S02]  /*1e490*/  IMAD R24, R25.reuse, R31, RZ ;  /* 0x0000001f19187224 */ /* 0x040fe400078e02ff */
[----:B------:R-:W-:-:S04]  /*1e4a0*/  IMAD.HI.U32 R26, P2, R25, R30, R26 ;  /* 0x0000001e191a7227 */ /* 0x000fc8000784001a */
[----:B------:R-:W-:Y:S01]  /*1e4b0*/  IMAD.HI.U32 R30, R25, R31, RZ ;  /* 0x0000001f191e7227 */ /* 0x000fe200078e00ff */
[----:B------:R-:W-:-:S03]  /*1e4c0*/  IADD3 R27, P3, PT, R24, R26, RZ ;  /* 0x0000001a181b7210 */ /* 0x000fc60007f7e0ff */
[----:B------:R-:W-:Y:S02]  /*1e4d0*/  IMAD.X R30, R30, 0x1, R25, P0 ;  /* 0x000000011e1e7824 */ /* 0x000fe400000e0619 */
[----:B------:R-:W-:-:S03]  /*1e4e0*/  IMAD.WIDE.U32 R24, R27, UR6, RZ ;  /* 0x000000061b187c25 */ /* 0x000fc6000f8e00ff */
[----:B------:R-:W-:Y:S01]  /*1e4f0*/  IADD3.X R30, PT, PT, RZ, RZ, R30, P3, P2 ;  /* 0x000000ffff1e7210 */ /* 0x000fe20001fe441e */
[----:B------:R-:W-:Y:S01]  /*1e500*/  IMAD R25, R27, UR7, R25 ;  /* 0x000000071b197c24 */ /* 0x000fe2000f8e0219 */
[----:B------:R-:W-:-:S03]  /*1e510*/  IADD3 R24, P0, PT, RZ, -R24, RZ ;  /* 0x80000018ff187210 */ /* 0x000fc60007f1e0ff */
        /* <DEDUP_REMOVED lines=9> */
[----:B------:R-:W-:-:S03]  /*1e5b0*/  IMAD.HI.U32 R24, R26, R29, RZ ;  /* 0x0000001d1a187227 */ /* 0x000fc600078e00ff */
[----:B------:R-:W-:Y:S01]  /*1e5c0*/  IADD3.X R27, PT, PT, RZ, RZ, R25, P3, P2 ;  /* 0x000000ffff1b7210 */ /* 0x000fe20001fe4419 */
[----:B------:R-:W-:Y:S02]  /*1e5d0*/  IMAD.MOV.U32 R25, RZ, RZ, RZ ;  /* 0x000000ffff197224 */ /* 0x000fe400078e00ff */
[----:B------:R-:W-:-:S04]  /*1e5e0*/  IMAD.WIDE.U32 R24, R26, UR4, R24 ;  /* 0x000000041a187c25 */ /* 0x000fc8000f8e0018 */
[C---:B------:R-:W-:Y:S02]  /*1e5f0*/  IMAD R26, R27.reuse, UR4, RZ ;  /* 0x000000041b1a7c24 */ /* 0x040fe4000f8e02ff */
[----:B------:R-:W-:-:S04]  /*1e600*/  IMAD.HI.U32 R24, P0, R27, R29, R24 ;  /* 0x0000001d1b187227 */ /* 0x000fc80007800018 */
[----:B------:R-:W-:Y:S01]  /*1e610*/  IMAD.HI.U32 R27, R27, UR4, RZ ;  /* 0x000000041b1b7c27 */ /* 0x000fe2000f8e00ff */
[----:B------:R-:W-:-:S03]  /*1e620*/  IADD3 R24, P2, PT, R26, R24, RZ ;  /* 0x000000181a187210 */ /* 0x000fc60007f5e0ff */
[----:B------:R-:W-:Y:S02]  /*1e630*/  IMAD.X R27, RZ, RZ, R27, P0 ;  /* 0x000000ffff1b7224 */ /* 0x000fe400000e061b */
[----:B------:R-:W-:-:S04]  /*1e640*/  IMAD.WIDE.U32 R30, R24, UR6, RZ ;  /* 0x00000006181e7c25 */ /* 0x000fc8000f8e00ff */
[----:B------:R-:W-:Y:S01]  /*1e650*/  IMAD.X R27, RZ, RZ, R27, P2 ;  /* 0x000000ffff1b7224 */ /* 0x000fe200010e061b */
[----:B------:R-:W-:Y:S01]  /*1e660*/  IADD3 R29, P2, PT, -R30, R29, RZ ;  /* 0x0000001d1e1d7210 */ /* 0x000fe20007f5e1ff */
[----:B------:R-:W-:-:S03]  /*1e670*/  IMAD R24, R24, UR7, R31 ;  /* 0x0000000718187c24 */ /* 0x000fc6000f8e021f */
[----:B------:R-:W-:Y:S01]  /*1e680*/  ISETP.GE.U32.AND P0, PT, R29, UR6, PT ;  /* 0x000000061d007c0c */ /* 0x000fe2000bf06070 */
[----:B------:R-:W-:-:S05]  /*1e690*/  IMAD R24, R27, UR6, R24 ;  /* 0x000000061b187c24 */ /* 0x000fca000f8e0218 */
[----:B------:R-:W-:Y:S02]  /*1e6a0*/  IADD3.X R24, PT, PT, ~R24, UR4, RZ, P2, !PT ;  /* 0x0000000418187c10 */ /* 0x000fe400097fe5ff */
[----:B------:R-:W-:Y:S02]  /*1e6b0*/  IADD3 R25, P2, PT, R29, -UR6, RZ ;  /* 0x800000061d197c10 */ /* 0x000fe4000ff5e0ff */
[C---:B------:R-:W-:Y:S02]  /*1e6c0*/  ISETP.GE.U32.AND.EX P0, PT, R24.reuse, UR7, PT, P0 ;  /* 0x0000000718007c0c */ /* 0x040fe4000bf06100 */
[----:B------:R-:W-:Y:S02]  /*1e6d0*/  IADD3.X R26, PT, PT, R24, ~UR7, RZ, P2, !PT ;  /* 0x80000007181a7c10 */ /* 0x000fe400097fe4ff */
[----:B------:R-:W-:Y:S02]  /*1e6e0*/  SEL R29, R25, R29, P0 ;  /* 0x0000001d191d7207 */ /* 0x000fe40000000000 */
[----:B------:R-:W-:-:S02]  /*1e6f0*/  SEL R24, R26, R24, P0 ;  /* 0x000000181a187207 */ /* 0x000fc40000000000 */
[C---:B------:R-:W-:Y:S02]  /*1e700*/  ISETP.GE.U32.AND P0, PT, R29.reuse, UR6, PT ;  /* 0x000000061d007c0c */ /* 0x040fe4000bf06070 */
[----:B------:R-:W-:Y:S02]  /*1e710*/  IADD3 R25, P3, PT, R29, -UR6, RZ ;  /* 0x800000061d197c10 */ /* 0x000fe4000ff7e0ff */
[----:B------:R-:W-:Y:S02]  /*1e720*/  ISETP.NE.U32.AND P2, PT, RZ, UR6, PT ;  /* 0x00000006ff007c0c */ /* 0x000fe4000bf45070 */
[C---:B------:R-:W-:Y:S02]  /*1e730*/  ISETP.GE.U32.AND.EX P0, PT, R24.reuse, UR7, PT, P0 ;  /* 0x0000000718007c0c */ /* 0x040fe4000bf06100 */
[----:B------:R-:W-:Y:S02]  /*1e740*/  IADD3.X R27, PT, PT, R24, ~UR7, RZ, P3, !PT ;  /* 0x80000007181b7c10 */ /* 0x000fe40009ffe4ff */
[----:B------:R-:W-:-:S02]  /*1e750*/  ISETP.NE.AND.EX P2, PT, RZ, UR7, PT, P2 ;  /* 0x00000007ff007c0c */ /* 0x000fc4000bf45320 */
[----:B------:R-:W-:Y:S02]  /*1e760*/  SEL R25, R25, R29, P0 ;  /* 0x0000001d19197207 */ /* 0x000fe40000000000 */
[----:B------:R-:W-:Y:S01]  /*1e770*/  SEL R27, R27, R24, P0 ;  /* 0x000000181b1b7207 */ /* 0x000fe20000000000 */
[----:B------:R-:W-:Y:S01]  /*1e780*/  IMAD.MOV.U32 R24, RZ, RZ, R28 ;  /* 0x000000ffff187224 */ /* 0x000fe200078e001c */
[----:B------:R-:W-:Y:S01]  /*1e790*/  SEL R26, R25, 0xffffffff, P2 ;  /* 0xffffffff191a7807 */ /* 0x000fe20001000000 */
[----:B------:R-:W-:Y:S01]  /*1e7a0*/  IMAD.MOV.U32 R25, RZ, RZ, 0x0 ;  /* 0x00000000ff197424 */ /* 0x000fe200078e00ff */
[----:B------:R-:W-:-:S03]  /*1e7b0*/  SEL R27, R27, 0xffffffff, P2 ;  /* 0xffffffff1b1b7807 */ /* 0x000fc60001000000 */
[----:B------:R-:W-:Y:S05]  /*1e7c0*/  RET.REL.NODEC R24 `(_ZN3cub18CUB_300001_SM_10006detail6select23DeviceSelectSweepKernelINS2_10policy_hubIjNS0_8NullTypeElLb0ELNS0_10SelectImplE2EE10Policy1000EPjPS5_S9_PmNS0_13ScanTileStateIiLb1EEE11IsProducingS5_iNS2_19streaming_context_tIlLb1EEELS6_2EEEvT0_T1_T2_T3_T4_T5_T6_T7_iT8_NS1_7vsmem_tE) ;  /* 0xfffffe18180c7950 */ /* 0x000fea0003c3ffff */
.L_x_1256:
        /* <DEDUP_REMOVED lines=11> */
.L_x_1260:


//--------------------- .text._ZN3cub18CUB_300001_SM_10006detail11EmptyKernelIvEEvv --------------------------
	.section	.text._ZN3cub18CUB_300001_SM_10006detail11EmptyKernelIvEEvv,"ax",@progbits
	.align	128
        .global         _ZN3cub18CUB_300001_SM_10006detail11EmptyKernelIvEEvv
        .type           _ZN3cub18CUB_300001_SM_10006detail11EmptyKernelIvEEvv,@function
        .size           _ZN3cub18CUB_300001_SM_10006detail11EmptyKernelIvEEvv,(.L_x_1266 - _ZN3cub18CUB_300001_SM_10006detail11EmptyKernelIvEEvv)
        .other          _ZN3cub18CUB_300001_SM_10006detail11EmptyKernelIvEEvv,@"STO_CUDA_ENTRY STV_DEFAULT"
_ZN3cub18CUB_300001_SM_10006detail11EmptyKernelIvEEvv:
.text._ZN3cub18CUB_300001_SM_10006detail11EmptyKernelIvEEvv:
[----:B------:R-:W-:Y:S01]  /*0000*/  LDC R1, c[0x0][0x37c] ;  /* 0x0000df00ff017b82 */ /* 0x000fe20000000800 */
[----:B------:R-:W-:Y:S05]  /*0010*/  EXIT ;  /* 0x000000000000794d */ /* 0x000fea0003800000 */
.L_x_1257:
        /* <DEDUP_REMOVED lines=14> */
.L_x_1266:


//--------------------- .text._Z15to_token_kernelPtPjP5tokenm --------------------------
	.section	.text._Z15to_token_kernelPtPjP5tokenm,"ax",@progbits
	.align	128
        .global         _Z15to_token_kernelPtPjP5tokenm
        .type           _Z15to_token_kernelPtPjP5tokenm,@function
        .size           _Z15to_token_kernelPtPjP5tokenm,(.L_x_1267 - _Z15to_token_kernelPtPjP5tokenm)
        .other          _Z15to_token_kernelPtPjP5tokenm,@"STO_CUDA_ENTRY STV_DEFAULT"
_Z15to_token_kernelPtPjP5tokenm:
.text._Z15to_token_kernelPtPjP5tokenm:
[----:B------:R-:W-:Y:S01]  /*0000*/  LDC R1, c[0x0][0x37c] ;  /* 0x0000df00ff017b82 */ /* 0x000fe20000000800 */
[----:B------:R-:W0:Y:S07]  /*0010*/  S2R R0, SR_TID.X ;  /* 0x0000000000007919 */ /* 0x000e2e0000002100 */
[----:B------:R-:W0:Y:S01]  /*0020*/  S2UR UR4, SR_CTAID.X ;  /* 0x00000000000479c3 */ /* 0x000e220000002500 */
[----:B------:R-:W1:Y:S07]  /*0030*/  LDCU.64 UR6, c[0x0][0x398] ;  /* 0x00007300ff0677ac */ /* 0x000e6e0008000a00 */
[----:B------:R-:W0:Y:S02]  /*0040*/  LDC R11, c[0x0][0x360] ;  /* 0x0000d800ff0b7b82 */ /* 0x000e240000000800 */
[----:B0-----:R-:W-:-:S05]  /*0050*/  IMAD R11, R11, UR4, R0 ;  /* 0x000000040b0b7c24 */ /* 0x001fca000f8e0200 */
[----:B-1----:R-:W-:-:S04]  /*0060*/  ISETP.GE.U32.AND P0, PT, R11, UR6, PT ;  /* 0x000000060b007c0c */ /* 0x002fc8000bf06070 */
[----:B------:R-:W-:-:S13]  /*0070*/  ISETP.GE.U32.AND.EX P0, PT, RZ, UR7, PT, P0 ;  /* 0x00000007ff007c0c */ /* 0x000fda000bf06100 */
[----:B------:R-:W-:Y:S05]  /*0080*/  @P0 EXIT ;  /* 0x000000000000094d */ /* 0x000fea0003800000 */
[C---:B------:R-:W-:Y:S01]  /*0090*/  ISETP.NE.AND P0, PT, R11.reuse, RZ, PT ;  /* 0x000000ff0b00720c */ /* 0x040fe20003f05270 */
[----:B------:R-:W0:Y:S01]  /*00a0*/  LDCU.64 UR4, c[0x0][0x388] ;  /* 0x00007100ff0477ac */ /* 0x000e220008000a00 */
[----:B------:R-:W1:Y:S01]  /*00b0*/  LDC.64 R4, c[0x0][0x390] ;  /* 0x0000e400ff047b82 */ /* 0x000e620000000a00 */
[----:B------:R-:W2:Y:S10]  /*00c0*/  LDCU.64 UR6, c[0x0][0x358] ;  /* 0x00006b00ff0677ac */ /* 0x000eb40008000a00 */
[----:B------:R-:W3:Y:S01]  /*00d0*/  @P0 LDC.64 R6, c[0x0][0x388] ;  /* 0x0000e200ff060b82 */ /* 0x000ee20000000a00 */
[C---:B------:R-:W-:Y:S01]  /*00e0*/  @P0 VIADD R3, R11.reuse, 0xffffffff ;  /* 0xffffffff0b030836 */ /* 0x040fe20000000000 */
[----:B0-----:R-:W-:-:S04]  /*00f0*/  LEA R8, P1, R11, UR4, 0x2 ;  /* 0x000000040b087c11 */ /* 0x001fc8000f8210ff */
[----:B------:R-:W-:-:S06]  /*0100*/  LEA.HI.X R9, R11, UR5, RZ, 0x2, P1 ;  /* 0x000000050b097c11 */ /* 0x000fcc00088f14ff */
[----:B--2---:R-:W2:Y:S01]  /*0110*/  LDG.E R9, desc[UR6][R8.64] ;  /* 0x0000000608097981 */ /* 0x004ea2000c1e1900 */
[----:B---3--:R-:W-:Y:S02]  /*0120*/  @P0 IMAD.WIDE.U32 R6, R3, 0x4, R6 ;  /* 0x0000000403060825 */ /* 0x008fe400078e0006 */
[----:B------:R-:W0:Y:S04]  /*0130*/  LDC.64 R2, c[0x0][0x380] ;  /* 0x0000e000ff027b82 */ /* 0x000e280000000a00 */
[----:B------:R2:W3:Y:S01]  /*0140*/  @P0 LDG.E R6, desc[UR6][R6.64] ;  /* 0x0000000606060981 */ /* 0x0004e2000c1e1900 */
[----:B-1----:R-:W-:-:S04]  /*0150*/  IMAD.WIDE.U32 R4, R11, 0x9, R4 ;  /* 0x000000090b047825 */ /* 0x002fc800078e0004 */
[----:B------:R-:W-:Y:S01]  /*0160*/  IMAD.MOV.U32 R11, RZ, RZ, RZ ;  /* 0x000000ffff0b7224 */ /* 0x000fe200078e00ff */
[----:B------:R-:W-:Y:S02]  /*0170*/  UMOV UR4, URZ ;  /* 0x000000ff00047c82 */ /* 0x000fe40008000000 */
[----:B------:R-:W-:Y:S02]  /*0180*/  VIADD R5, R5, UR4 ;  /* 0x0000000405057c36 */ /* 0x000fe40008000000 */
[C---:B--2---:R-:W-:Y:S02]  /*0190*/  VIADD R7, R9.reuse, 0x1 ;  /* 0x0000000109077836 */ /* 0x044fe40000000000 */
[----:B0-----:R-:W-:-:S03]  /*01a0*/  IMAD.WIDE.U32 R2, R9, 0x2, R2 ;  /* 0x0000000209027825 */ /* 0x001fc600078e0002 */
[--C-:B------:R-:W-:Y:S02]  /*01b0*/  SHF.R.U32.HI R19, RZ, 0x18, R7.reuse ;  /* 0x00000018ff137819 */ /* 0x100fe40000011607 */
[--C-:B------:R-:W-:Y:S02]  /*01c0*/  SHF.R.U32.HI R21, RZ, 0x10, R7.reuse ;  /* 0x00000010ff157819 */ /* 0x100fe40000011607 */
[----:B------:R-:W-:Y:S01]  /*01d0*/  SHF.R.U32.HI R23, RZ, 0x8, R7 ;  /* 0x00000008ff177819 */ /* 0x000fe20000011607 */
[----:B---3--:R-:W-:-:S05]  /*01e0*/  @P0 VIADD R11, R6, 0x1 ;  /* 0x00000001060b0836 */ /* 0x008fca0000000000 */
[--C-:B------:R-:W-:Y:S02]  /*01f0*/  SHF.R.U32.HI R13, RZ, 0x18, R11.reuse ;  /* 0x00000018ff0d7819 */ /* 0x100fe4000001160b */
[--C-:B------:R-:W-:Y:S02]  /*0200*/  SHF.R.U32.HI R15, RZ, 0x10, R11.reuse ;  /* 0x00000010ff0f7819 */ /* 0x100fe4000001160b */
[----:B------:R-:W-:Y:S01]  /*0210*/  SHF.R.U32.HI R17, RZ, 0x8, R11 ;  /* 0x00000008ff117819 */ /* 0x000fe2000001160b */
[----:B------:R-:W-:Y:S04]  /*0220*/  STG.E.U8 desc[UR6][R4.64], R11 ;  /* 0x0000000b04007986 */ /* 0x000fe8000c101106 */
[----:B------:R-:W-:Y:S04]  /*0230*/  STG.E.U8 desc[UR6][R4.64+0x3], R13 ;  /* 0x0000030d04007986 */ /* 0x000fe8000c101106 */
[----:B------:R-:W-:Y:S04]  /*0240*/  STG.E.U8 desc[UR6][R4.64+0x2], R15 ;  /* 0x0000020f04007986 */ /* 0x000fe8000c101106 */
[----:B------:R-:W-:Y:S04]  /*0250*/  STG.E.U8 desc[UR6][R4.64+0x1], R17 ;  /* 0x0000011104007986 */ /* 0x000fe8000c101106 */
[----:B------:R-:W-:Y:S04]  /*0260*/  STG.E.U8 desc[UR6][R4.64+0x4], R7 ;  /* 0x0000040704007986 */ /* 0x000fe8000c101106 */
[----:B------:R-:W-:Y:S04]  /*0270*/  STG.E.U8 desc[UR6][R4.64+0x7], R19 ;  /* 0x0000071304007986 */ /* 0x000fe8000c101106 */
[----:B------:R-:W-:Y:S04]  /*0280*/  STG.E.U8 desc[UR6][R4.64+0x6], R21 ;  /* 0x0000061504007986 */ /* 0x000fe8000c101106 */
[----:B------:R-:W-:Y:S04]  /*0290*/  STG.E.U8 desc[UR6][R4.64+0x5], R23 ;  /* 0x0000051704007986 */ /* 0x000fe8000c101106 */
[----:B------:R-:W2:Y:S02]  /*02a0*/  LDG.E.U8 R2, desc[UR6][R2.64] ;  /* 0x0000000602027981 */ /* 0x000ea4000c1e1100 */
[----:B--2---:R-:W-:-:S04]  /*02b0*/  SHF.R.U32.HI R0, RZ, 0x4, R2 ;  /* 0x00000004ff007819 */ /* 0x004fc80000011602 */
[----:B------:R-:W-:-:S05]  /*02c0*/  LOP3.LUT R9, R0, 0x7, RZ, 0xc0, !PT ;  /* 0x0000000700097812 */ /* 0x000fca00078ec0ff */
[----:B------:R-:W-:Y:S01]  /*02d0*/  STG.E.U8 desc[UR6][R4.64+0x8], R9 ;  /* 0x0000080904007986 */ /* 0x000fe2000c101106 */
[----:B------:R-:W-:Y:S05]  /*02e0*/  EXIT ;  /* 0x000000000000794d */ /* 0x000fea0003800000 */
.L_x_1258:
        /* <DEDUP_REMOVED lines=9> */
.L_x_1267:


//--------------------- .text._Z14to_padf_kernelPtPhS_Pjm --------------------------
	.section	.text._Z14to_padf_kernelPtPhS_Pjm,"ax",@progbits
	.align	128
        .global         _Z14to_padf_kernelPtPhS_Pjm
        .type           _Z14to_padf_kernelPtPhS_Pjm,@function
        .size           _Z14to_padf_kernelPtPhS_Pjm,(.L_x_1268 - _Z14to_padf_kernelPtPhS_Pjm)
        .other          _Z14to_padf_kernelPtPhS_Pjm,@"STO_CUDA_ENTRY STV_DEFAULT"
_Z14to_padf_kernelPtPhS_Pjm:
.text._Z14to_padf_kernelPtPhS_Pjm:
[----:B------:R-:W-:Y:S01]  /*0000*/  LDC R1, c[0x0][0x37c] ;  /* 0x0000df00ff017b82 */ /* 0x000fe20000000800 */
[----:B------:R-:W0:Y:S07]  /*0010*/  S2R R0, SR_TID.X ;  /* 0x0000000000007919 */ /* 0x000e2e0000002100 */
[----:B------:R-:W0:Y:S01]  /*0020*/  S2UR UR4, SR_CTAID.X ;  /* 0x00000000000479c3 */ /* 0x000e220000002500 */
[----:B------:R-:W1:Y:S07]  /*0030*/  LDCU.64 UR6, c[0x0][0x3a0] ;  /* 0x00007400ff0677ac */ /* 0x000e6e0008000a00 */
[----:B------:R-:W0:Y:S02]  /*0040*/  LDC R11, c[0x0][0x360] ;  /* 0x0000d800ff0b7b82 */ /* 0x000e240000000800 */
[----:B0-----:R-:W-:-:S06]  /*0050*/  IMAD R11, R11, UR4, R0 ;  /* 0x000000040b0b7c24 */ /* 0x001fcc000f8e0200 */
[----:B------:R-:W-:Y:S01]  /*0060*/  BAR.SYNC.DEFER_BLOCKING 0x0 ;  /* 0x0000000000007b1d */ /* 0x000fe20000010000 */
[----:B-1----:R-:W-:-:S04]  /*0070*/  ISETP.GE.U32.AND P0, PT, R11, UR6, PT ;  /* 0x000000060b007c0c */ /* 0x002fc8000bf06070 */
[----:B------:R-:W-:-:S13]  /*0080*/  ISETP.GE.U32.AND.EX P0, PT, RZ, UR7, PT, P0 ;  /* 0x00000007ff007c0c */ /* 0x000fda000bf06100 */
[----:B------:R-:W-:Y:S05]  /*0090*/  @P0 EXIT ;  /* 0x000000000000094d */ /* 0x000fea0003800000 */
[----:B------:R-:W0:Y:S01]  /*00a0*/  LDCU.64 UR6, c[0x0][0x388] ;  /* 0x00007100ff0677ac */ /* 0x000e220008000a00 */
[----:B------:R-:W1:Y:S01]  /*00b0*/  LDC.64 R2, c[0x0][0x380] ;  /* 0x0000e000ff027b82 */ /* 0x000e620000000a00 */
[----:B------:R-:W2:Y:S01]  /*00c0*/  LDCU.64 UR4, c[0x0][0x358] ;  /* 0x00006b00ff0477ac */ /* 0x000ea20008000a00 */
[----:B------:R-:W3:Y:S01]  /*00d0*/  LDCU.128 UR8, c[0x0][0x390] ;  /* 0x00007200ff0877ac */ /* 0x000ee20008000c00 */
[----:B0-----:R-:W-:-:S05]  /*00e0*/  IADD3 R4, P0, PT, R11, UR6, RZ ;  /* 0x000000060b047c10 */ /* 0x001fca000ff1e0ff */
[----:B------:R-:W-:-:S06]  /*00f0*/  IMAD.X R5, RZ, RZ, UR7, P0 ;  /* 0x00000007ff057e24 */ /* 0x000fcc00080e06ff */
[----:B--2---:R-:W1:Y:S01]  /*0100*/  LDG.E.U8 R5, desc[UR4][R4.64] ;  /* 0x0000000404057981 */ /* 0x004e62000c1e1100 */
[----:B---3--:R-:W-:Y:S01]  /*0110*/  LEA R6, P0, R11, UR8, 0x1 ;  /* 0x000000080b067c11 */ /* 0x008fe2000f8008ff */
[----:B-1----:R-:W-:-:S06]  /*0120*/  IMAD.WIDE.U32 R2, R5, 0x2, R2 ;  /* 0x0000000205027825 */ /* 0x002fcc00078e0002 */
[----:B------:R-:W2:Y:S01]  /*0130*/  LDG.E.U16 R3, desc[UR4][R2.64] ;  /* 0x0000000402037981 */ /* 0x000ea2000c1e1500 */
[C---:B------:R-:W-:Y:S02]  /*0140*/  LEA R8, P1, R11.reuse, UR10, 0x2 ;  /* 0x0000000a0b087c11 */ /* 0x040fe4000f8210ff */
[C---:B------:R-:W-:Y:S02]  /*0150*/  LEA.HI.X R7, R11.reuse, UR9, RZ, 0x1, P0 ;  /* 0x000000090b077c11 */ /* 0x040fe400080f0cff */
[----:B------:R-:W-:-:S03]  /*0160*/  LEA.HI.X R9, R11, UR11, RZ, 0x2, P1 ;  /* 0x0000000b0b097c11 */ /* 0x000fc600088f14ff */
[----:B--2---:R-:W-:Y:S04]  /*0170*/  STG.E.U16 desc[UR4][R6.64], R3 ;  /* 0x0000000306007986 */ /* 0x004fe8000c101504 */
[----:B------:R-:W-:Y:S01]  /*0180*/  STG.E desc[UR4][R8.64], R11 ;  /* 0x0000000b08007986 */ /* 0x000fe2000c101904 */
[----:B------:R-:W-:Y:S05]  /*0190*/  EXIT ;  /* 0x000000000000794d */ /* 0x000fea0003800000 */
.L_x_1259:
        /* <DEDUP_REMOVED lines=14> */
.L_x_1268:


//--------------------- .nv.shared.reserved.0     --------------------------
	.section	.nv.shared.reserved.0,"aw",@nobits
	.weak		__nv_reservedSMEM_offset_0_alias
	.size		__nv_reservedSMEM_offset_0_alias, 0, 64
	.other		__nv_reservedSMEM_offset_0_alias,@"STO_CUDA_RESERVED_SHARED STV_DEFAULT"
__nv_reservedSMEM_offset_0_alias:
	.zero		0
	.zero		64


//--------------------- .nv.global                --------------------------
	.section	.nv.global,"aw",@nobits
.nv.global:
	.type		_ZN34_INTERNAL_0e3257eb_4_k_cu_0ccc9cfe6thrust24THRUST_300001_SM_1000_NS12placeholders2_5E,@object
	.size		_ZN34_INTERNAL_0e3257eb_4_k_cu_0ccc9cfe6thrust24THRUST_300001_SM_1000_NS12placeholders2_5E,(_ZN34_INTERNAL_0e3257eb_4_k_cu_0ccc9cfe4cuda3std3__45__cpo6cbeginE - _ZN34_INTERNAL_0e3257eb_4_k_cu_0ccc9cfe6thrust24THRUST_300001_SM_1000_NS12placeholders2_5E)
_ZN34_INTERNAL_0e3257eb_4_k_cu_0ccc9cfe6thrust24THRUST_300001_SM_1000_NS12placeholders2_5E:
	.zero		1
	.type		_ZN34_INTERNAL_0e3257eb_4_k_cu_0ccc9cfe4cuda3std3__45__cpo6cbeginE,@object
	.size		_ZN34_INTERNAL_0e3257eb_4_k_cu_0ccc9cfe4cuda3std3__45__cpo6cbeginE,(_ZN34_INTERNAL_0e3257eb_4_k_cu_0ccc9cfe4cuda3std6ranges3__45__cpo6cbeginE - _ZN34_INTERNAL_0e3257eb_4_k_cu_0ccc9cfe4cuda3std3__45__cpo6cbeginE)
_ZN34_INTERNAL_0e3257eb_4_k_cu_0ccc9cfe4cuda3std3__45__cpo6cbeginE:
	.zero		1
	.type		_ZN34_INTERNAL_0e3257eb_4_k_cu_0ccc9cfe4cuda3std6ranges3__45__cpo6cbeginE,@object
	.size		_ZN34_INTERNAL_0e3257eb_4_k_cu_0ccc9cfe4cuda3std6ranges3__45__cpo6cbeginE,(_ZN34_INTERNAL_0e3257eb_4_k_cu_0ccc9cfe4cuda3std3__48in_placeE - _ZN34_INTERNAL_0e3257eb_4_k_cu_0ccc9cfe4cuda3std6ranges3__45__cpo6cbeginE)
_ZN34_INTERNAL_0e3257eb_4_k_cu_0ccc9cfe4cuda3std6ranges3__45__cpo6cbeginE:
	.zero		1
	.type		_ZN34_INTERNAL_0e3257eb_4_k_cu_0ccc9cfe4cuda3std3__48in_placeE,@object
	.size		_ZN34_INTERNAL_0e3257eb_4_k_cu_0ccc9cfe4cuda3std3__48in_placeE,(_ZN34_INTERNAL_0e3257eb_4_k_cu_0ccc9cfe4cuda3std6ranges3__45__cpo4sizeE - _ZN34_INTERNAL_0e3257eb_4_k_cu_0ccc9cfe4cuda3std3__48in_placeE)
_ZN34_INTERNAL_0e3257eb_4_k_cu_0ccc9cfe4cuda3std3__48in_placeE:
	.zero		1
	.type		_ZN34_INTERNAL_0e3257eb_4_k_cu_0ccc9cfe4cuda3std6ranges3__45__cpo4sizeE,@object
	.size		_ZN34_INTERNAL_0e3257eb_4_k_cu_0ccc9cfe4cuda3std6ranges3__45__cpo4sizeE,(_ZN34_INTERNAL_0e3257eb_4_k_cu_0ccc9cfe6thrust24THRUST_300001_SM_1000_NS12placeholders2_9E - _ZN34_INTERNAL_0e3257eb_4_k_cu_0ccc9cfe4cuda3std6ranges3__45__cpo4sizeE)
_ZN34_INTERNAL_0e3257eb_4_k_cu_0ccc9cfe4cuda3std6ranges3__45__cpo4sizeE:
	.zero		1
	.type		_ZN34_INTERNAL_0e3257eb_4_k_cu_0ccc9cfe6thrust24THRUST_300001_SM_1000_NS12placeholders2_9E,@object
	.size		_ZN34_INTERNAL_0e3257eb_4_k_cu_0ccc9cfe6thrust24THRUST_300001_SM_1000_NS12placeholders2_9E,(_ZN34_INTERNAL_0e3257eb_4_k_cu_0ccc9cfe4cuda3std3__45__cpo7crbeginE - _ZN34_INTERNAL_0e3257eb_4_k_cu_0ccc9cfe6thrust24THRUST_300001_SM_1000_NS12placeholders2_9E)
_ZN34_INTERNAL_0e3257eb_4_k_cu_0ccc9cfe6thrust24THRUST_300001_SM_1000_NS12placeholders2_9E:
	.zero		1
	.type		_ZN34_INTERNAL_0e3257eb_4_k_cu_0ccc9cfe4cuda3std3__45__cpo7crbeginE,@object
	.size		_ZN34_INTERNAL_0e3257eb_4_k_cu_0ccc9cfe4cuda3std3__45__cpo7crbeginE,(_ZN34_INTERNAL_0e3257eb_4_k_cu_0ccc9cfe4cuda3std6ranges3__45__cpo4nextE - _ZN34_INTERNAL_0e3257eb_4_k_cu_0ccc9cfe4cuda3std3__45__cpo7crbeginE)
_ZN34_INTERNAL_0e3257eb_4_k_cu_0ccc9cfe4cuda3std3__45__cpo7crbeginE:
	.zero		1
	.type		_ZN34_INTERNAL_0e3257eb_4_k_cu_0ccc9cfe4cuda3std6ranges3__45__cpo4nextE,@object
	.size		_ZN34_INTERNAL_0e3257eb_4_k_cu_0ccc9cfe4cuda3std6ranges3__45__cpo4nextE,(_ZN34_INTERNAL_0e3257eb_4_k_cu_0ccc9cfe4cuda3std6ranges3__45__cpo4swapE - _ZN34_INTERNAL_0e3257eb_4_k_cu_0ccc9cfe4cuda3std6ranges3__45__cpo4nextE)
_ZN34_INTERNAL_0e3257eb_4_k_cu_0ccc9cfe4cuda3std6ranges3__45__cpo4nextE:
	.zero		1
	.type		_ZN34_INTERNAL_0e3257eb_4_k_cu_0ccc9cfe4cuda3std6ranges3__45__cpo4swapE,@object
	.size		_ZN34_INTERNAL_0e3257eb_4_k_cu_0ccc9cfe4cuda3std6ranges3__45__cpo4swapE,(_ZN34_INTERNAL_0e3257eb_4_k_cu_0ccc9cfe6thrust24THRUST_300001_SM_1000_NS12placeholders2_1E - _ZN34_INTERNAL_0e3257eb_4_k_cu_0ccc9cfe4cuda3std6ranges3__45__cpo4swapE)
_ZN34_INTERNAL_0e3257eb_4_k_cu_0ccc9cfe4cuda3std6ranges3__45__cpo4swapE:
	.zero		1
	.type		_ZN34_INTERNAL_0e3257eb_4_k_cu_0ccc9cfe6thrust24THRUST_300001_SM_1000_NS12placeholders2_1E,@object
	.size		_ZN34_INTERNAL_0e3257eb_4_k_cu_0ccc9cfe6thrust24THRUST_300001_SM_1000_NS12placeholders2_1E,(_ZN34_INTERNAL_0e3257eb_4_k_cu_0ccc9cfe6thrust24THRUST_300001_SM_1000_NS12placeholders2_3E - _ZN34_INTERNAL_0e3257eb_4_k_cu_0ccc9cfe6thrust24THRUST_300001_SM_1000_NS12placeholders2_1E)
_ZN34_INTERNAL_0e3257eb_4_k_cu_0ccc9cfe6thrust24THRUST_300001_SM_1000_NS12placeholders2_1E:
	.zero		1
	.type		_ZN34_INTERNAL_0e3257eb_4_k_cu_0ccc9cfe6thrust24THRUST_300001_SM_1000_NS12placeholders2_3E,@object
	.size		_ZN34_INTERNAL_0e3257eb_4_k_cu_0ccc9cfe6thrust24THRUST_300001_SM_1000_NS12placeholders2_3E,(_ZN34_INTERNAL_0e3257eb_4_k_cu_0ccc9cfe4cuda3std3__45__cpo5beginE - _ZN34_INTERNAL_0e3257eb_4_k_cu_0ccc9cfe6thrust24THRUST_300001_SM_1000_NS12placeholders2_3E)
_ZN34_INTERNAL_0e3257eb_4_k_cu_0ccc9cfe6thrust24THRUST_300001_SM_1000_NS12placeholders2_3E:
	.zero		1
	.type		_ZN34_INTERNAL_0e3257eb_4_k_cu_0ccc9cfe4cuda3std3__45__cpo5beginE,@object
	.size		_ZN34_INTERNAL_0e3257eb_4_k_cu_0ccc9cfe4cuda3std3__45__cpo5beginE,(_ZN34_INTERNAL_0e3257eb_4_k_cu_0ccc9cfe4cuda3std6ranges3__45__cpo5beginE - _ZN34_INTERNAL_0e3257eb_4_k_cu_0ccc9cfe4cuda3std3__45__cpo5beginE)
_ZN34_INTERNAL_0e3257eb_4_k_cu_0ccc9cfe4cuda3std3__45__cpo5beginE:
	.zero		1
	.type		_ZN34_INTERNAL_0e3257eb_4_k_cu_0ccc9cfe4cuda3std6ranges3__45__cpo5beginE,@object
	.size		_ZN34_INTERNAL_0e3257eb_4_k_cu_0ccc9cfe4cuda3std6ranges3__45__cpo5beginE,(_ZN34_INTERNAL_0e3257eb_4_k_cu_0ccc9cfe4cuda3std3__436_GLOBAL__N__0e3257eb_4_k_cu_0ccc9cfe6ignoreE - _ZN34_INTERNAL_0e3257eb_4_k_cu_0ccc9cfe4cuda3std6ranges3__45__cpo5beginE)
_ZN34_INTERNAL_0e3257eb_4_k_cu_0ccc9cfe4cuda3std6ranges3__45__cpo5beginE:
	.zero		1
	.type		_ZN34_INTERNAL_0e3257eb_4_k_cu_0ccc9cfe4cuda3std3__436_GLOBAL__N__0e3257eb_4_k_cu_0ccc9cfe6ignoreE,@object
	.size		_ZN34_INTERNAL_0e3257eb_4_k_cu_0ccc9cfe4cuda3std3__436_GLOBAL__N__0e3257eb_4_k_cu_0ccc9cfe6ignoreE,(_ZN34_INTERNAL_0e3257eb_4_k_cu_0ccc9cfe4cuda3std6ranges3__45__cpo4dataE - _ZN34_INTERNAL_0e3257eb_4_k_cu_0ccc9cfe4cuda3std3__436_GLOBAL__N__0e3257eb_4_k_cu_0ccc9cfe6ignoreE)
_ZN34_INTERNAL_0e3257eb_4_k_cu_0ccc9cfe4cuda3std3__436_GLOBAL__N__0e3257eb_4_k_cu_0ccc9cfe6ignoreE:
	.zero		1
	.type		_ZN34_INTERNAL_0e3257eb_4_k_cu_0ccc9cfe4cuda3std6ranges3__45__cpo4dataE,@object
	.size		_ZN34_INTERNAL_0e3257eb_4_k_cu_0ccc9cfe4cuda3std6ranges3__45__cpo4dataE,(_ZN34_INTERNAL_0e3257eb_4_k_cu_0ccc9cfe6thrust24THRUST_300001_SM_1000_NS12placeholders2_7E - _ZN34_INTERNAL_0e3257eb_4_k_cu_0ccc9cfe4cuda3std6ranges3__45__cpo4dataE)
_ZN34_INTERNAL_0e3257eb_4_k_cu_0ccc9cfe4cuda3std6ranges3__45__cpo4dataE:
	.zero		1
	.type		_ZN34_INTERNAL_0e3257eb_4_k_cu_0ccc9cfe6thrust24THRUST_300001_SM_1000_NS12placeholders2_7E,@object
	.size		_ZN34_INTERNAL_0e3257eb_4_k_cu_0ccc9cfe6thrust24THRUST_300001_SM_1000_NS12placeholders2_7E,(_ZN34_INTERNAL_0e3257eb_4_k_cu_0ccc9cfe4cuda3std3__45__cpo6rbeginE - _ZN34_INTERNAL_0e3257eb_4_k_cu_0ccc9cfe6thrust24THRUST_300001_SM_1000_NS12placeholders2_7E)
_ZN34_INTERNAL_0e3257eb_4_k_cu_0ccc9cfe6thrust24THRUST_300001_SM_1000_NS12placeholders2_7E:
	.zero		1
	.type		_ZN34_INTERNAL_0e3257eb_4_k_cu_0ccc9cfe4cuda3std3__45__cpo6rbeginE,@object
	.size		_ZN34_INTERNAL_0e3257eb_4_k_cu_0ccc9cfe4cuda3std3__45__cpo6rbeginE,(_ZN34_INTERNAL_0e3257eb_4_k_cu_0ccc9cfe4cuda3std6ranges3__45__cpo7advanceE - _ZN34_INTERNAL_0e3257eb_4_k_cu_0ccc9cfe4cuda3std3__45__cpo6rbeginE)
_ZN34_INTERNAL_0e3257eb_4_k_cu_0ccc9cfe4cuda3std3__45__cpo6rbeginE:
	.zero		1
	.type		_ZN34_INTERNAL_0e3257eb_4_k_cu_0ccc9cfe4cuda3std6ranges3__45__cpo7advanceE,@object
	.size		_ZN34_INTERNAL_0e3257eb_4_k_cu_0ccc9cfe4cuda3std6ranges3__45__cpo7advanceE,(_ZN34_INTERNAL_0e3257eb_4_k_cu_0ccc9cfe4cuda3std3__47nulloptE - _ZN34_INTERNAL_0e3257eb_4_k_cu_0ccc9cfe4cuda3std6ranges3__45__cpo7advanceE)
_ZN34_INTERNAL_0e3257eb_4_k_cu_0ccc9cfe4cuda3std6ranges3__45__cpo7advanceE:
	.zero		1
	.type		_ZN34_INTERNAL_0e3257eb_4_k_cu_0ccc9cfe4cuda3std3__47nulloptE,@object
	.size		_ZN34_INTERNAL_0e3257eb_4_k_cu_0ccc9cfe4cuda3std3__47nulloptE,(_ZN34_INTERNAL_0e3257eb_4_k_cu_0ccc9cfe4cuda3std6ranges3__45__cpo8distanceE - _ZN34_INTERNAL_0e3257eb_4_k_cu_0ccc9cfe4cuda3std3__47nulloptE)
_ZN34_INTERNAL_0e3257eb_4_k_cu_0ccc9cfe4cuda3std3__47nulloptE:
	.zero		1
	.type		_ZN34_INTERNAL_0e3257eb_4_k_cu_0ccc9cfe4cuda3std6ranges3__45__cpo8distanceE,@object
	.size		_ZN34_INTERNAL_0e3257eb_4_k_cu_0ccc9cfe4cuda3std6ranges3__45__cpo8distanceE,(_ZN34_INTERNAL_0e3257eb_4_k_cu_0ccc9cfe6thrust24THRUST_300001_SM_1000_NS12placeholders2_6E - _ZN34_INTERNAL_0e3257eb_4_k_cu_0ccc9cfe4cuda3std6ranges3__45__cpo8distanceE)
_ZN34_INTERNAL_0e3257eb_4_k_cu_0ccc9cfe4cuda3std6ranges3__45__cpo8distanceE:
	.zero		1
	.type		_ZN34_INTERNAL_0e3257eb_4_k_cu_0ccc9cfe6thrust24THRUST_300001_SM_1000_NS12placeholders2_6E,@object
	.size		_ZN34_INTERNAL_0e3257eb_4_k_cu_0ccc9cfe6thrust24THRUST_300001_SM_1000_NS12placeholders2_6E,(_ZN34_INTERNAL_0e3257eb_4_k_cu_0ccc9cfe4cuda3std3__45__cpo4cendE - _ZN34_INTERNAL_0e3257eb_4_k_cu_0ccc9cfe6thrust24THRUST_300001_SM_1000_NS12placeholders2_6E)
_ZN34_INTERNAL_0e3257eb_4_k_cu_0ccc9cfe6thrust24THRUST_300001_SM_1000_NS12placeholders2_6E:
	.zero		1
	.type		_ZN34_INTERNAL_0e3257eb_4_k_cu_0ccc9cfe4cuda3std3__45__cpo4cendE,@object
	.size		_ZN34_INTERNAL_0e3257eb_4_k_cu_0ccc9cfe4cuda3std3__45__cpo4cendE,(_ZN34_INTERNAL_0e3257eb_4_k_cu_0ccc9cfe4cuda3std6ranges3__45__cpo4cendE - _ZN34_INTERNAL_0e3257eb_4_k_cu_0ccc9cfe4cuda3std3__45__cpo4cendE)
_ZN34_INTERNAL_0e3257eb_4_k_cu_0ccc9cfe4cuda3std3__45__cpo4cendE:
	.zero		1
	.type		_ZN34_INTERNAL_0e3257eb_4_k_cu_0ccc9cfe4cuda3std6ranges3__45__cpo4cendE,@object
	.size		_ZN34_INTERNAL_0e3257eb_4_k_cu_0ccc9cfe4cuda3std6ranges3__45__cpo4cendE,(_ZN34_INTERNAL_0e3257eb_4_k_cu_0ccc9cfe4cuda3std3__420unreachable_sentinelE - _ZN34_INTERNAL_0e3257eb_4_k_cu_0ccc9cfe4cuda3std6ranges3__45__cpo4cendE)
_ZN34_INTERNAL_0e3257eb_4_k_cu_0ccc9cfe4cuda3std6ranges3__45__cpo4cendE:
	.zero		1
	.type		_ZN34_INTERNAL_0e3257eb_4_k_cu_0ccc9cfe4cuda3std3__420unreachable_sentinelE,@object
	.size		_ZN34_INTERNAL_0e3257eb_4_k_cu_0ccc9cfe4cuda3std3__420unreachable_sentinelE,(_ZN34_INTERNAL_0e3257eb_4_k_cu_0ccc9cfe4cuda3std6ranges3__45__cpo5ssizeE - _ZN34_INTERNAL_0e3257eb_4_k_cu_0ccc9cfe4cuda3std3__420unreachable_sentinelE)
_ZN34_INTERNAL_0e3257eb_4_k_cu_0ccc9cfe4cuda3std3__420unreachable_sentinelE:
	.zero		1
	.type		_ZN34_INTERNAL_0e3257eb_4_k_cu_0ccc9cfe4cuda3std6ranges3__45__cpo5ssizeE,@object
	.size		_ZN34_INTERNAL_0e3257eb_4_k_cu_0ccc9cfe4cuda3std6ranges3__45__cpo5ssizeE,(_ZN34_INTERNAL_0e3257eb_4_k_cu_0ccc9cfe6thrust24THRUST_300001_SM_1000_NS12placeholders3_10E - _ZN34_INTERNAL_0e3257eb_4_k_cu_0ccc9cfe4cuda3std6ranges3__45__cpo5ssizeE)
_ZN34_INTERNAL_0e3257eb_4_k_cu_0ccc9cfe4cuda3std6ranges3__45__cpo5ssizeE:
	.zero		1
	.type		_ZN34_INTERNAL_0e3257eb_4_k_cu_0ccc9cfe6thrust24THRUST_300001_SM_1000_NS12placeholders3_10E,@object
	.size		_ZN34_INTERNAL_0e3257eb_4_k_cu_0ccc9cfe6thrust24THRUST_300001_SM_1000_NS12placeholders3_10E,(_ZN34_INTERNAL_0e3257eb_4_k_cu_0ccc9cfe4cuda3std3__45__cpo5crendE - _ZN34_INTERNAL_0e3257eb_4_k_cu_0ccc9cfe6thrust24THRUST_300001_SM_1000_NS12placeholders3_10E)
_ZN34_INTERNAL_0e3257eb_4_k_cu_0ccc9cfe6thrust24THRUST_300001_SM_1000_NS12placeholders3_10E:
	.zero		1
	.type		_ZN34_INTERNAL_0e3257eb_4_k_cu_0ccc9cfe4cuda3std3__45__cpo5crendE,@object
	.size		_ZN34_INTERNAL_0e3257eb_4_k_cu_0ccc9cfe4cuda3std3__45__cpo5crendE,(_ZN34_INTERNAL_0e3257eb_4_k_cu_0ccc9cfe4cuda3std6ranges3__45__cpo4prevE - _ZN34_INTERNAL_0e3257eb_4_k_cu_0ccc9cfe4cuda3std3__45__cpo5crendE)
_ZN34_INTERNAL_0e3257eb_4_k_cu_0ccc9cfe4cuda3std3__45__cpo5crendE:
	.zero		1
	.type		_ZN34_INTERNAL_0e3257eb_4_k_cu_0ccc9cfe4cuda3std6ranges3__45__cpo4prevE,@object
	.size		_ZN34_INTERNAL_0e3257eb_4_k_cu_0ccc9cfe4cuda3std6ranges3__45__cpo4prevE,(_ZN34_INTERNAL_0e3257eb_4_k_cu_0ccc9cfe4cuda3std6ranges3__45__cpo9iter_moveE - _ZN34_INTERNAL_0e3257eb_4_k_cu_0ccc9cfe4cuda3std6ranges3__45__cpo4prevE)
_ZN34_INTERNAL_0e3257eb_4_k_cu_0ccc9cfe4cuda3std6ranges3__45__cpo4prevE:
	.zero		1
	.type		_ZN34_INTERNAL_0e3257eb_4_k_cu_0ccc9cfe4cuda3std6ranges3__45__cpo9iter_moveE,@object
	.size		_ZN34_INTERNAL_0e3257eb_4_k_cu_0ccc9cfe4cuda3std6ranges3__45__cpo9iter_moveE,(_ZN34_INTERNAL_0e3257eb_4_k_cu_0ccc9cfe6thrust24THRUST_300001_SM_1000_NS12placeholders2_2E - _ZN34_INTERNAL_0e3257eb_4_k_cu_0ccc9cfe4cuda3std6ranges3__45__cpo9iter_moveE)
_ZN34_INTERNAL_0e3257eb_4_k_cu_0ccc9cfe4cuda3std6ranges3__45__cpo9iter_moveE:
	.zero		1
	.type		_ZN34_INTERNAL_0e3257eb_4_k_cu_0ccc9cfe6thrust24THRUST_300001_SM_1000_NS12placeholders2_2E,@object
	.size		_ZN34_INTERNAL_0e3257eb_4_k_cu_0ccc9cfe6thrust24THRUST_300001_SM_1000_NS12placeholders2_2E,(_ZN34_INTERNAL_0e3257eb_4_k_cu_0ccc9cfe6thrust24THRUST_300001_SM_1000_NS12placeholders2_4E - _ZN34_INTERNAL_0e3257eb_4_k_cu_0ccc9cfe6thrust24THRUST_300001_SM_1000_NS12placeholders2_2E)
_ZN34_INTERNAL_0e3257eb_4_k_cu_0ccc9cfe6thrust24THRUST_300001_SM_1000_NS12placeholders2_2E:
	.zero		1
	.type		_ZN34_INTERNAL_0e3257eb_4_k_cu_0ccc9cfe6thrust24THRUST_300001_SM_1000_NS12placeholders2_4E,@object
	.size		_ZN34_INTERNAL_0e3257eb_4_k_cu_0ccc9cfe6thrust24THRUST_300001_SM_1000_NS12placeholders2_4E,(_ZN34_INTERNAL_0e3257eb_4_k_cu_0ccc9cfe4cuda3std3__45__cpo3endE - _ZN34_INTERNAL_0e3257eb_4_k_cu_0ccc9cfe6thrust24THRUST_300001_SM_1000_NS12placeholders2_4E)
_ZN34_INTERNAL_0e3257eb_4_k_cu_0ccc9cfe6thrust24THRUST_300001_SM_1000_NS12placeholders2_4E:
	.zero		1
	.type		_ZN34_INTERNAL_0e3257eb_4_k_cu_0ccc9cfe4cuda3std3__45__cpo3endE,@object
	.size		_ZN34_INTERNAL_0e3257eb_4_k_cu_0ccc9cfe4cuda3std3__45__cpo3endE,(_ZN34_INTERNAL_0e3257eb_4_k_cu_0ccc9cfe4cuda3std6ranges3__45__cpo3endE - _ZN34_INTERNAL_0e3257eb_4_k_cu_0ccc9cfe4cuda3std3__45__cpo3endE)
_ZN34_INTERNAL_0e3257eb_4_k_cu_0ccc9cfe4cuda3std3__45__cpo3endE:
	.zero		1
	.type		_ZN34_INTERNAL_0e3257eb_4_k_cu_0ccc9cfe4cuda3std6ranges3__45__cpo3endE,@object
	.size		_ZN34_INTERNAL_0e3257eb_4_k_cu_0ccc9cfe4cuda3std6ranges3__45__cpo3endE,(_ZN34_INTERNAL_0e3257eb_4_k_cu_0ccc9cfe4cuda3std3__419piecewise_constructE - _ZN34_INTERNAL_0e3257eb_4_k_cu_0ccc9cfe4cuda3std6ranges3__45__cpo3endE)
_ZN34_INTERNAL_0e3257eb_4_k_cu_0ccc9cfe4cuda3std6ranges3__45__cpo3endE:
	.zero		1
	.type		_ZN34_INTERNAL_0e3257eb_4_k_cu_0ccc9cfe4cuda3std3__419piecewise_constructE,@object
	.size		_ZN34_INTERNAL_0e3257eb_4_k_cu_0ccc9cfe4cuda3std3__419piecewise_constructE,(_ZN34_INTERNAL_0e3257eb_4_k_cu_0ccc9cfe4cuda3std6ranges3__45__cpo5cdataE - _ZN34_INTERNAL_0e3257eb_4_k_cu_0ccc9cfe4cuda3std3__419piecewise_constructE)
_ZN34_INTERNAL_0e3257eb_4_k_cu_0ccc9cfe4cuda3std3__419piecewise_constructE:
	.zero		1
	.type		_ZN34_INTERNAL_0e3257eb_4_k_cu_0ccc9cfe4cuda3std6ranges3__45__cpo5cdataE,@object
	.size		_ZN34_INTERNAL_0e3257eb_4_k_cu_0ccc9cfe4cuda3std6ranges3__45__cpo5cdataE,(_ZN34_INTERNAL_0e3257eb_4_k_cu_0ccc9cfe6thrust24THRUST_300001_SM_1000_NS12placeholders2_8E - _ZN34_INTERNAL_0e3257eb_4_k_cu_0ccc9cfe4cuda3std6ranges3__45__cpo5cdataE)
_ZN34_INTERNAL_0e3257eb_4_k_cu_0ccc9cfe4cuda3std6ranges3__45__cpo5cdataE:
	.zero		1
	.type		_ZN34_INTERNAL_0e3257eb_4_k_cu_0ccc9cfe6thrust24THRUST_300001_SM_1000_NS12placeholders2_8E,@object
	.size		_ZN34_INTERNAL_0e3257eb_4_k_cu_0ccc9cfe6thrust24THRUST_300001_SM_1000_NS12placeholders2_8E,(_ZN34_INTERNAL_0e3257eb_4_k_cu_0ccc9cfe4cuda3std3__45__cpo4rendE - _ZN34_INTERNAL_0e3257eb_4_k_cu_0ccc9cfe6thrust24THRUST_300001_SM_1000_NS12placeholders2_8E)
_ZN34_INTERNAL_0e3257eb_4_k_cu_0ccc9cfe6thrust24THRUST_300001_SM_1000_NS12placeholders2_8E:
	.zero		1
	.type		_ZN34_INTERNAL_0e3257eb_4_k_cu_0ccc9cfe4cuda3std3__45__cpo4rendE,@object
	.size		_ZN34_INTERNAL_0e3257eb_4_k_cu_0ccc9cfe4cuda3std3__45__cpo4rendE,(_ZN34_INTERNAL_0e3257eb_4_k_cu_0ccc9cfe4cuda3std6ranges3__45__cpo9iter_swapE - _ZN34_INTERNAL_0e3257eb_4_k_cu_0ccc9cfe4cuda3std3__45__cpo4rendE)
_ZN34_INTERNAL_0e3257eb_4_k_cu_0ccc9cfe4cuda3std3__45__cpo4rendE:
	.zero		1
	.type		_ZN34_INTERNAL_0e3257eb_4_k_cu_0ccc9cfe4cuda3std6ranges3__45__cpo9iter_swapE,@object
	.size		_ZN34_INTERNAL_0e3257eb_4_k_cu_0ccc9cfe4cuda3std6ranges3__45__cpo9iter_swapE,(_ZN34_INTERNAL_0e3257eb_4_k_cu_0ccc9cfe4cuda3std3__48unexpectE - _ZN34_INTERNAL_0e3257eb_4_k_cu_0ccc9cfe4cuda3std6ranges3__45__cpo9iter_swapE)
_ZN34_INTERNAL_0e3257eb_4_k_cu_0ccc9cfe4cuda3std6ranges3__45__cpo9iter_swapE:
	.zero		1
	.type		_ZN34_INTERNAL_0e3257eb_4_k_cu_0ccc9cfe4cuda3std3__48unexpectE,@object
	.size		_ZN34_INTERNAL_0e3257eb_4_k_cu_0ccc9cfe4cuda3std3__48unexpectE,(_ZN34_INTERNAL_0e3257eb_4_k_cu_0ccc9cfe6thrust24THRUST_300001_SM_1000_NS6system6detail10sequential3seqE - _ZN34_INTERNAL_0e3257eb_4_k_cu_0ccc9cfe4cuda3std3__48unexpectE)
_ZN34_INTERNAL_0e3257eb_4_k_cu_0ccc9cfe4cuda3std3__48unexpectE:
	.zero		1
	.type		_ZN34_INTERNAL_0e3257eb_4_k_cu_0ccc9cfe6thrust24THRUST_300001_SM_1000_NS6system6detail10sequential3seqE,@object
	.size		_ZN34_INTERNAL_0e3257eb_4_k_cu_0ccc9cfe6thrust24THRUST_300001_SM_1000_NS6system6detail10sequential3seqE,(.L_29 - _ZN34_INTERNAL_0e3257eb_4_k_cu_0ccc9cfe6thrust24THRUST_300001_SM_1000_NS6system6detail10sequential3seqE)
_ZN34_INTERNAL_0e3257eb_4_k_cu_0ccc9cfe6thrust24THRUST_300001_SM_1000_NS6system6detail10sequential3seqE:
	.zero		1
.L_29:


//--------------------- .nv.shared._ZN3cub18CUB_300001_SM_10006detail4scan16DeviceScanKernelINS2_10policy_hubIttty7ComposeE10Policy1000EPtS8_NS0_13ScanTileStateItLb1EEES5_NS0_8NullTypeEytLb0ESB_EEvT0_T1_T2_iT3_T4_T5_ --------------------------
	.section	.nv.shared._ZN3cub18CUB_300001_SM_10006detail4scan16DeviceScanKernelINS2_10policy_hubIttty7ComposeE10Policy1000EPtS8_NS0_13ScanTileStateItLb1EEES5_NS0_8NullTypeEytLb0ESB_EEvT0_T1_T2_iT3_T4_T5_,"aw",@nobits
	.sectionflags	@""
	.align	16
.nv.shared._ZN3cub18CUB_300001_SM_10006detail4scan16DeviceScanKernelINS2_10policy_hubIttty7ComposeE10Policy1000EPtS8_NS0_13ScanTileStateItLb1EEES5_NS0_8NullTypeEytLb0ESB_EEvT0_T1_T2_iT3_T4_T5_:
	.zero		8720


//--------------------- .nv.shared._ZN3cub18CUB_300001_SM_10006detail6select23DeviceSelectSweepKernelINS2_10policy_hubI5tokenNS0_8NullTypeElLb0ELNS0_10SelectImplE2EE10Policy1000EPS5_PS6_SA_PmNS0_13ScanTileStateIiLb1EEE8IsIgnoreS6_iNS2_19streaming_context_tIlLb1EEELS7_2EEEvT0_T1_T2_T3_T4_T5_T6_T7_iT8_NS1_7vsmem_tE --------------------------
	.section	.nv.shared._ZN3cub18CUB_300001_SM_10006detail6select23DeviceSelectSweepKernelINS2_10policy_hubI5tokenNS0_8NullTypeElLb0ELNS0_10SelectImplE2EE10Policy1000EPS5_PS6_SA_PmNS0_13ScanTileStateIiLb1EEE8IsIgnoreS6_iNS2_19streaming_context_tIlLb1EEELS7_2EEEvT0_T1_T2_T3_T4_T5_T6_T7_iT8_NS1_7vsmem_tE,"aw",@nobits
	.sectionflags	@""
	.align	16
.nv.shared._ZN3cub18CUB_300001_SM_10006detail6select23DeviceSelectSweepKernelINS2_10policy_hubI5tokenNS0_8NullTypeElLb0ELNS0_10SelectImplE2EE10Policy1000EPS5_PS6_SA_PmNS0_13ScanTileStateIiLb1EEE8IsIgnoreS6_iNS2_19streaming_context_tIlLb1EEELS7_2EEEvT0_T1_T2_T3_T4_T5_T6_T7_iT8_NS1_7vsmem_tE:
	.zero		5632


//--------------------- .nv.shared._ZN3cub18CUB_300001_SM_10006detail6select23DeviceSelectSweepKernelINS2_10policy_hubIjNS0_8NullTypeElLb0ELNS0_10SelectImplE2EE10Policy1000EPjPS5_S9_PmNS0_13ScanTileStateIiLb1EEE11IsProducingS5_iNS2_19streaming_context_tIlLb1EEELS6_2EEEvT0_T1_T2_T3_T4_T5_T6_T7_iT8_NS1_7vsmem_tE --------------------------
	.section	.nv.shared._ZN3cub18CUB_300001_SM_10006detail6select23DeviceSelectSweepKernelINS2_10policy_hubIjNS0_8NullTypeElLb0ELNS0_10SelectImplE2EE10Policy1000EPjPS5_S9_PmNS0_13ScanTileStateIiLb1EEE11IsProducingS5_iNS2_19streaming_context_tIlLb1EEELS6_2EEEvT0_T1_T2_T3_T4_T5_T6_T7_iT8_NS1_7vsmem_tE,"aw",@nobits
	.sectionflags	@""
	.align	16
.nv.shared._ZN3cub18CUB_300001_SM_10006detail6select23DeviceSelectSweepKernelINS2_10policy_hubIjNS0_8NullTypeElLb0ELNS0_10SelectImplE2EE10Policy1000EPjPS5_S9_PmNS0_13ScanTileStateIiLb1EEE11IsProducingS5_iNS2_19streaming_context_tIlLb1EEELS6_2EEEvT0_T1_T2_T3_T4_T5_T6_T7_iT8_NS1_7vsmem_tE:
	.zero		47232


//--------------------- .nv.constant0._ZN3cub18CUB_300001_SM_10006detail4scan23DeviceCompactInitKernelINS0_13ScanTileStateIiLb1EEEPmEEvT_iT0_ --------------------------
	.section	.nv.constant0._ZN3cub18CUB_300001_SM_10006detail4scan23DeviceCompactInitKernelINS0_13ScanTileStateIiLb1EEEPmEEvT_iT0_,"a",@progbits
	.sectionflags	@""
	.align	4
.nv.constant0._ZN3cub18CUB_300001_SM_10006detail4scan23DeviceCompactInitKernelINS0_13ScanTileStateIiLb1EEEPmEEvT_iT0_:
	.zero		920


//--------------------- .nv.constant0._ZN3cub18CUB_300001_SM_10006detail4scan16DeviceScanKernelINS2_10policy_hubIttty7ComposeE10Policy1000EPtS8_NS0_13ScanTileStateItLb1EEES5_NS0_8NullTypeEytLb0ESB_EEvT0_T1_T2_iT3_T4_T5_ --------------------------
	.section	.nv.constant0._ZN3cub18CUB_300001_SM_10006detail4scan16DeviceScanKernelINS2_10policy_hubIttty7ComposeE10Policy1000EPtS8_NS0_13ScanTileStateItLb1EEES5_NS0_8NullTypeEytLb0ESB_EEvT0_T1_T2_iT3_T4_T5_,"a",@progbits
	.sectionflags	@""
	.align	4
.nv.constant0._ZN3cub18CUB_300001_SM_10006detail4scan16DeviceScanKernelINS2_10policy_hubIttty7ComposeE10Policy1000EPtS8_NS0_13ScanTileStateItLb1EEES5_NS0_8NullTypeEytLb0ESB_EEvT0_T1_T2_iT3_T4_T5_:
	.zero		952


//--------------------- .nv.constant0._ZN3cub18CUB_300001_SM_10006detail4scan20DeviceScanInitKernelINS0_13ScanTileStateItLb1EEEEEvT_i --------------------------
	.section	.nv.constant0._ZN3cub18CUB_300001_SM_10006detail4scan20DeviceScanInitKernelINS0_13ScanTileStateItLb1EEEEEvT_i,"a",@progbits
	.sectionflags	@""
	.align	4
.nv.constant0._ZN3cub18CUB_300001_SM_10006detail4scan20DeviceScanInitKernelINS0_13ScanTileStateItLb1EEEEEvT_i:
	.zero		908


//--------------------- .nv.constant0._ZN3cub18CUB_300001_SM_10006detail6select23DeviceSelectSweepKernelINS2_10policy_hubI5tokenNS0_8NullTypeElLb0ELNS0_10SelectImplE2EE10Policy1000EPS5_PS6_SA_PmNS0_13ScanTileStateIiLb1EEE8IsIgnoreS6_iNS2_19streaming_context_tIlLb1EEELS7_2EEEvT0_T1_T2_T3_T4_T5_T6_T7_iT8_NS1_7vsmem_tE --------------------------
	.section	.nv.constant0._ZN3cub18CUB_300001_SM_10006detail6select23DeviceSelectSweepKernelINS2_10policy_hubI5tokenNS0_8NullTypeElLb0ELNS0_10SelectImplE2EE10Policy1000EPS5_PS6_SA_PmNS0_13ScanTileStateIiLb1EEE8IsIgnoreS6_iNS2_19streaming_context_tIlLb1EEELS7_2EEEvT0_T1_T2_T3_T4_T5_T6_T7_iT8_NS1_7vsmem_tE,"a",@progbits
	.sectionflags	@""
	.align	4
.nv.constant0._ZN3cub18CUB_300001_SM_10006detail6select23DeviceSelectSweepKernelINS2_10policy_hubI5tokenNS0_8NullTypeElLb0ELNS0_10SelectImplE2EE10Policy1000EPS5_PS6_SA_PmNS0_13ScanTileStateIiLb1EEE8IsIgnoreS6_iNS2_19streaming_context_tIlLb1EEELS7_2EEEvT0_T1_T2_T3_T4_T5_T6_T7_iT8_NS1_7vsmem_tE:
	.zero		1000


//--------------------- .nv.constant0._ZN3cub18CUB_300001_SM_10006detail6select23DeviceSelectSweepKernelINS2_10policy_hubIjNS0_8NullTypeElLb0ELNS0_10SelectImplE2EE10Policy1000EPjPS5_S9_PmNS0_13ScanTileStateIiLb1EEE11IsProducingS5_iNS2_19streaming_context_tIlLb1EEELS6_2EEEvT0_T1_T2_T3_T4_T5_T6_T7_iT8_NS1_7vsmem_tE --------------------------
	.section	.nv.constant0._ZN3cub18CUB_300001_SM_10006detail6select23DeviceSelectSweepKernelINS2_10policy_hubIjNS0_8NullTypeElLb0ELNS0_10SelectImplE2EE10Policy1000EPjPS5_S9_PmNS0_13ScanTileStateIiLb1EEE11IsProducingS5_iNS2_19streaming_context_tIlLb1EEELS6_2EEEvT0_T1_T2_T3_T4_T5_T6_T7_iT8_NS1_7vsmem_tE,"a",@progbits
	.sectionflags	@""
	.align	4
.nv.constant0._ZN3cub18CUB_300001_SM_10006detail6select23DeviceSelectSweepKernelINS2_10policy_hubIjNS0_8NullTypeElLb0ELNS0_10SelectImplE2EE10Policy1000EPjPS5_S9_PmNS0_13ScanTileStateIiLb1EEE11IsProducingS5_iNS2_19streaming_context_tIlLb1EEELS6_2EEEvT0_T1_T2_T3_T4_T5_T6_T7_iT8_NS1_7vsmem_tE:
	.zero		1016


//--------------------- .nv.constant0._ZN3cub18CUB_300001_SM_10006detail11EmptyKernelIvEEvv --------------------------
	.section	.nv.constant0._ZN3cub18CUB_300001_SM_10006detail11EmptyKernelIvEEvv,"a",@progbits
	.sectionflags	@""
	.align	4
.nv.constant0._ZN3cub18CUB_300001_SM_10006detail11EmptyKernelIvEEvv:
	.zero		896


//--------------------- .nv.constant0._Z15to_token_kernelPtPjP5tokenm --------------------------
	.section	.nv.constant0._Z15to_token_kernelPtPjP5tokenm,"a",@progbits
	.sectionflags	@""
	.align	4
.nv.constant0._Z15to_token_kernelPtPjP5tokenm:
	.zero		928


//--------------------- .nv.constant0._Z14to_padf_kernelPtPhS_Pjm --------------------------
	.section	.nv.constant0._Z14to_padf_kernelPtPhS_Pjm,"a",@progbits
	.sectionflags	@""
	.align	4
.nv.constant0._Z14to_padf_kernelPtPhS_Pjm:
	.zero		936


//--------------------- SYMBOLS --------------------------

	.type		.nv.reservedSmem.offset0,@object
	.size		.nv.reservedSmem.offset0,0x4
	.type		.nv.reservedSmem.cap,@object
	.size		.nv.reservedSmem.cap,0x4
